//
// Generated by NVIDIA NVVM Compiler
//
// Compiler Build ID: CL-36424714
// Cuda compilation tools, release 13.0, V13.0.88
// Based on NVVM 20.0.0
//

.version 9.0
.target sm_100
.address_size 64

	// .globl	_Z18init_one_on_devicePfi
.global .align 4 .b8 precalc_xorwow_matrix[102400];
.global .align 4 .b8 precalc_xorwow_offset_matrix[102400];
.global .align 4 .b8 mrg32k3aM1[2304];
.global .align 4 .b8 mrg32k3aM2[2304];
.global .align 4 .b8 mrg32k3aM1SubSeq[2016];
.global .align 4 .b8 mrg32k3aM2SubSeq[2016];
.global .align 4 .b8 mrg32k3aM1Seq[2304];
.global .align 4 .b8 mrg32k3aM2Seq[2304];
.const .align 8 .b8 __cr_lgamma_table[72];
// _ZZ10prefix_sumPKiPiS1_mE5sdata has been demoted
// _ZZ19array_sum_blockwisePfiS_E5cache has been demoted
.global .align 1 .b8 _ZN34_INTERNAL_f3d999cf_4_k_cu_f46183d34cuda3std3__45__cpo5beginE[1];
.global .align 1 .b8 _ZN34_INTERNAL_f3d999cf_4_k_cu_f46183d34cuda3std3__45__cpo3endE[1];
.global .align 1 .b8 _ZN34_INTERNAL_f3d999cf_4_k_cu_f46183d34cuda3std3__45__cpo6cbeginE[1];
.global .align 1 .b8 _ZN34_INTERNAL_f3d999cf_4_k_cu_f46183d34cuda3std3__45__cpo4cendE[1];
.global .align 1 .b8 _ZN34_INTERNAL_f3d999cf_4_k_cu_f46183d34cuda3std3__45__cpo6rbeginE[1];
.global .align 1 .b8 _ZN34_INTERNAL_f3d999cf_4_k_cu_f46183d34cuda3std3__45__cpo4rendE[1];
.global .align 1 .b8 _ZN34_INTERNAL_f3d999cf_4_k_cu_f46183d34cuda3std3__45__cpo7crbeginE[1];
.global .align 1 .b8 _ZN34_INTERNAL_f3d999cf_4_k_cu_f46183d34cuda3std3__45__cpo5crendE[1];
.global .align 1 .b8 _ZN34_INTERNAL_f3d999cf_4_k_cu_f46183d34cuda3std3__436_GLOBAL__N__f3d999cf_4_k_cu_f46183d36ignoreE[1];
.global .align 1 .b8 _ZN34_INTERNAL_f3d999cf_4_k_cu_f46183d34cuda3std3__419piecewise_constructE[1];
.global .align 1 .b8 _ZN34_INTERNAL_f3d999cf_4_k_cu_f46183d34cuda3std3__48in_placeE[1];
.global .align 1 .b8 _ZN34_INTERNAL_f3d999cf_4_k_cu_f46183d34cuda3std3__420unreachable_sentinelE[1];
.global .align 1 .b8 _ZN34_INTERNAL_f3d999cf_4_k_cu_f46183d34cuda3std3__47nulloptE[1];
.global .align 1 .b8 _ZN34_INTERNAL_f3d999cf_4_k_cu_f46183d34cuda3std3__48unexpectE[1];
.global .align 1 .b8 _ZN34_INTERNAL_f3d999cf_4_k_cu_f46183d34cuda3std6ranges3__45__cpo4swapE[1];
.global .align 1 .b8 _ZN34_INTERNAL_f3d999cf_4_k_cu_f46183d34cuda3std6ranges3__45__cpo9iter_moveE[1];
.global .align 1 .b8 _ZN34_INTERNAL_f3d999cf_4_k_cu_f46183d34cuda3std6ranges3__45__cpo5beginE[1];
.global .align 1 .b8 _ZN34_INTERNAL_f3d999cf_4_k_cu_f46183d34cuda3std6ranges3__45__cpo3endE[1];
.global .align 1 .b8 _ZN34_INTERNAL_f3d999cf_4_k_cu_f46183d34cuda3std6ranges3__45__cpo6cbeginE[1];
.global .align 1 .b8 _ZN34_INTERNAL_f3d999cf_4_k_cu_f46183d34cuda3std6ranges3__45__cpo4cendE[1];
.global .align 1 .b8 _ZN34_INTERNAL_f3d999cf_4_k_cu_f46183d34cuda3std6ranges3__45__cpo7advanceE[1];
.global .align 1 .b8 _ZN34_INTERNAL_f3d999cf_4_k_cu_f46183d34cuda3std6ranges3__45__cpo9iter_swapE[1];
.global .align 1 .b8 _ZN34_INTERNAL_f3d999cf_4_k_cu_f46183d34cuda3std6ranges3__45__cpo4nextE[1];
.global .align 1 .b8 _ZN34_INTERNAL_f3d999cf_4_k_cu_f46183d34cuda3std6ranges3__45__cpo4prevE[1];
.global .align 1 .b8 _ZN34_INTERNAL_f3d999cf_4_k_cu_f46183d34cuda3std6ranges3__45__cpo4dataE[1];
.global .align 1 .b8 _ZN34_INTERNAL_f3d999cf_4_k_cu_f46183d34cuda3std6ranges3__45__cpo5cdataE[1];
.global .align 1 .b8 _ZN34_INTERNAL_f3d999cf_4_k_cu_f46183d34cuda3std6ranges3__45__cpo4sizeE[1];
.global .align 1 .b8 _ZN34_INTERNAL_f3d999cf_4_k_cu_f46183d34cuda3std6ranges3__45__cpo5ssizeE[1];
.global .align 1 .b8 _ZN34_INTERNAL_f3d999cf_4_k_cu_f46183d34cuda3std6ranges3__45__cpo8distanceE[1];
.global .align 1 .b8 _ZN34_INTERNAL_f3d999cf_4_k_cu_f46183d36thrust24THRUST_300001_SM_1000_NS8cuda_cub3parE[1];
.global .align 1 .b8 _ZN34_INTERNAL_f3d999cf_4_k_cu_f46183d36thrust24THRUST_300001_SM_1000_NS8cuda_cub10par_nosyncE[1];
.global .align 1 .b8 _ZN34_INTERNAL_f3d999cf_4_k_cu_f46183d36thrust24THRUST_300001_SM_1000_NS6system6detail10sequential3seqE[1];
.global .align 1 .b8 _ZN34_INTERNAL_f3d999cf_4_k_cu_f46183d36thrust24THRUST_300001_SM_1000_NS6system3cpp3parE[1];
.global .align 1 .b8 _ZN34_INTERNAL_f3d999cf_4_k_cu_f46183d36thrust24THRUST_300001_SM_1000_NS12placeholders2_1E[1];
.global .align 1 .b8 _ZN34_INTERNAL_f3d999cf_4_k_cu_f46183d36thrust24THRUST_300001_SM_1000_NS12placeholders2_2E[1];
.global .align 1 .b8 _ZN34_INTERNAL_f3d999cf_4_k_cu_f46183d36thrust24THRUST_300001_SM_1000_NS12placeholders2_3E[1];
.global .align 1 .b8 _ZN34_INTERNAL_f3d999cf_4_k_cu_f46183d36thrust24THRUST_300001_SM_1000_NS12placeholders2_4E[1];
.global .align 1 .b8 _ZN34_INTERNAL_f3d999cf_4_k_cu_f46183d36thrust24THRUST_300001_SM_1000_NS12placeholders2_5E[1];
.global .align 1 .b8 _ZN34_INTERNAL_f3d999cf_4_k_cu_f46183d36thrust24THRUST_300001_SM_1000_NS12placeholders2_6E[1];
.global .align 1 .b8 _ZN34_INTERNAL_f3d999cf_4_k_cu_f46183d36thrust24THRUST_300001_SM_1000_NS12placeholders2_7E[1];
.global .align 1 .b8 _ZN34_INTERNAL_f3d999cf_4_k_cu_f46183d36thrust24THRUST_300001_SM_1000_NS12placeholders2_8E[1];
.global .align 1 .b8 _ZN34_INTERNAL_f3d999cf_4_k_cu_f46183d36thrust24THRUST_300001_SM_1000_NS12placeholders2_9E[1];
.global .align 1 .b8 _ZN34_INTERNAL_f3d999cf_4_k_cu_f46183d36thrust24THRUST_300001_SM_1000_NS12placeholders3_10E[1];
.global .align 1 .b8 _ZN34_INTERNAL_f3d999cf_4_k_cu_f46183d36thrust24THRUST_300001_SM_1000_NS3seqE[1];
.global .align 1 .b8 _ZN34_INTERNAL_f3d999cf_4_k_cu_f46183d36thrust24THRUST_300001_SM_1000_NS6deviceE[1];

.visible .entry _Z18init_one_on_devicePfi(
	.param .u64 .ptr .align 1 _Z18init_one_on_devicePfi_param_0,
	.param .u32 _Z18init_one_on_devicePfi_param_1
)
{
	.reg .pred 	%p<3>;
	.reg .b32 	%r<12>;
	.reg .b64 	%rd<5>;

	ld.param.u64 	%rd2, [_Z18init_one_on_devicePfi_param_0];
	ld.param.u32 	%r6, [_Z18init_one_on_devicePfi_param_1];
	mov.u32 	%r7, %ctaid.x;
	mov.u32 	%r1, %ntid.x;
	mov.u32 	%r8, %tid.x;
	mad.lo.s32 	%r11, %r7, %r1, %r8;
	setp.ge.s32 	%p1, %r11, %r6;
	@%p1 bra 	$L__BB0_3;
	mov.u32 	%r9, %nctaid.x;
	mul.lo.s32 	%r3, %r1, %r9;
	cvta.to.global.u64 	%rd1, %rd2;
$L__BB0_2:
	mul.wide.s32 	%rd3, %r11, 4;
	add.s64 	%rd4, %rd1, %rd3;
	mov.b32 	%r10, 1065353216;
	st.global.u32 	[%rd4], %r10;
	add.s32 	%r11, %r11, %r3;
	setp.lt.s32 	%p2, %r11, %r6;
	@%p2 bra 	$L__BB0_2;
$L__BB0_3:
	ret;

}
	// .globl	_Z14init_on_devicePiii
.visible .entry _Z14init_on_devicePiii(
	.param .u64 .ptr .align 1 _Z14init_on_devicePiii_param_0,
	.param .u32 _Z14init_on_devicePiii_param_1,
	.param .u32 _Z14init_on_devicePiii_param_2
)
{
	.reg .pred 	%p<3>;
	.reg .b32 	%r<12>;
	.reg .b64 	%rd<5>;

	ld.param.u64 	%rd2, [_Z14init_on_devicePiii_param_0];
	ld.param.u32 	%r6, [_Z14init_on_devicePiii_param_1];
	ld.param.u32 	%r7, [_Z14init_on_devicePiii_param_2];
	mov.u32 	%r8, %ctaid.x;
	mov.u32 	%r1, %ntid.x;
	mov.u32 	%r9, %tid.x;
	mad.lo.s32 	%r11, %r8, %r1, %r9;
	setp.ge.s32 	%p1, %r11, %r6;
	@%p1 bra 	$L__BB1_3;
	mov.u32 	%r10, %nctaid.x;
	mul.lo.s32 	%r3, %r1, %r10;
	cvta.to.global.u64 	%rd1, %rd2;
$L__BB1_2:
	mul.wide.s32 	%rd3, %r11, 4;
	add.s64 	%rd4, %rd1, %rd3;
	st.global.u32 	[%rd4], %r7;
	add.s32 	%r11, %r11, %r3;
	setp.lt.s32 	%p2, %r11, %r6;
	@%p2 bra 	$L__BB1_2;
$L__BB1_3:
	ret;

}
	// .globl	_Z13copy_with_padPfS_jj
.visible .entry _Z13copy_with_padPfS_jj(
	.param .u64 .ptr .align 1 _Z13copy_with_padPfS_jj_param_0,
	.param .u64 .ptr .align 1 _Z13copy_with_padPfS_jj_param_1,
	.param .u32 _Z13copy_with_padPfS_jj_param_2,
	.param .u32 _Z13copy_with_padPfS_jj_param_3
)
{
	.reg .pred 	%p<13>;
	.reg .b32 	%r<12>;
	.reg .b32 	%f<21>;
	.reg .b64 	%rd<58>;

	ld.param.u64 	%rd32, [_Z13copy_with_padPfS_jj_param_0];
	ld.param.u64 	%rd33, [_Z13copy_with_padPfS_jj_param_1];
	ld.param.u32 	%r3, [_Z13copy_with_padPfS_jj_param_2];
	ld.param.u32 	%r4, [_Z13copy_with_padPfS_jj_param_3];
	cvta.to.global.u64 	%rd1, %rd32;
	cvta.to.global.u64 	%rd2, %rd33;
	mov.u32 	%r5, %ctaid.x;
	mov.u32 	%r1, %ntid.x;
	mov.u32 	%r6, %tid.x;
	mad.lo.s32 	%r2, %r5, %r1, %r6;
	cvt.u64.u32 	%rd3, %r4;
	setp.ge.u32 	%p1, %r2, %r4;
	@%p1 bra 	$L__BB2_20;
	cvt.u64.u32 	%rd56, %r2;
	cvt.u64.u32 	%rd5, %r3;
	mov.u32 	%r7, %nctaid.x;
	mul.lo.s32 	%r8, %r1, %r7;
	cvt.u64.u32 	%rd6, %r8;
	add.s64 	%rd34, %rd6, %rd56;
	max.u64 	%rd35, %rd34, %rd3;
	setp.lt.u64 	%p2, %rd34, %rd3;
	selp.u64 	%rd7, 1, 0, %p2;
	add.s64 	%rd36, %rd34, %rd7;
	sub.s64 	%rd8, %rd35, %rd36;
	and.b64  	%rd37, %rd8, -4294967296;
	setp.ne.s64 	%p3, %rd37, 0;
	@%p3 bra 	$L__BB2_3;
	cvt.u32.u64 	%r9, %rd6;
	cvt.u32.u64 	%r10, %rd8;
	div.u32 	%r11, %r10, %r9;
	cvt.u64.u32 	%rd52, %r11;
	bra.uni 	$L__BB2_4;
$L__BB2_3:
	div.u64 	%rd52, %rd8, %rd6;
$L__BB2_4:
	add.s64 	%rd12, %rd52, %rd7;
	and.b64  	%rd38, %rd12, 3;
	setp.eq.s64 	%p4, %rd38, 3;
	@%p4 bra 	$L__BB2_9;
	shl.b64 	%rd54, %rd56, 2;
	shl.b64 	%rd14, %rd6, 2;
	add.s64 	%rd39, %rd12, 1;
	and.b64  	%rd53, %rd39, 3;
$L__BB2_6:
	.pragma "nounroll";
	setp.ge.u64 	%p5, %rd56, %rd5;
	mov.f32 	%f16, 0f47C34F80;
	@%p5 bra 	$L__BB2_8;
	add.s64 	%rd40, %rd1, %rd54;
	ld.global.f32 	%f16, [%rd40];
$L__BB2_8:
	add.s64 	%rd41, %rd2, %rd54;
	st.global.f32 	[%rd41], %f16;
	add.s64 	%rd56, %rd56, %rd6;
	add.s64 	%rd54, %rd54, %rd14;
	add.s64 	%rd53, %rd53, -1;
	setp.ne.s64 	%p6, %rd53, 0;
	@%p6 bra 	$L__BB2_6;
$L__BB2_9:
	setp.lt.u64 	%p7, %rd12, 3;
	@%p7 bra 	$L__BB2_20;
	shl.b64 	%rd26, %rd6, 2;
$L__BB2_11:
	setp.ge.u64 	%p8, %rd56, %rd5;
	mov.f32 	%f17, 0f47C34F80;
	@%p8 bra 	$L__BB2_13;
	shl.b64 	%rd42, %rd56, 2;
	add.s64 	%rd43, %rd1, %rd42;
	ld.global.f32 	%f17, [%rd43];
$L__BB2_13:
	shl.b64 	%rd44, %rd56, 2;
	add.s64 	%rd24, %rd2, %rd44;
	st.global.f32 	[%rd24], %f17;
	add.s64 	%rd25, %rd56, %rd6;
	setp.ge.u64 	%p9, %rd25, %rd5;
	mov.f32 	%f18, 0f47C34F80;
	@%p9 bra 	$L__BB2_15;
	shl.b64 	%rd45, %rd25, 2;
	add.s64 	%rd46, %rd1, %rd45;
	ld.global.f32 	%f18, [%rd46];
$L__BB2_15:
	add.s64 	%rd27, %rd24, %rd26;
	st.global.f32 	[%rd27], %f18;
	add.s64 	%rd28, %rd25, %rd6;
	setp.ge.u64 	%p10, %rd28, %rd5;
	mov.f32 	%f19, 0f47C34F80;
	@%p10 bra 	$L__BB2_17;
	shl.b64 	%rd47, %rd28, 2;
	add.s64 	%rd48, %rd1, %rd47;
	ld.global.f32 	%f19, [%rd48];
$L__BB2_17:
	add.s64 	%rd29, %rd27, %rd26;
	st.global.f32 	[%rd29], %f19;
	add.s64 	%rd30, %rd28, %rd6;
	setp.ge.u64 	%p11, %rd30, %rd5;
	mov.f32 	%f20, 0f47C34F80;
	@%p11 bra 	$L__BB2_19;
	shl.b64 	%rd49, %rd30, 2;
	add.s64 	%rd50, %rd1, %rd49;
	ld.global.f32 	%f20, [%rd50];
$L__BB2_19:
	add.s64 	%rd51, %rd29, %rd26;
	st.global.f32 	[%rd51], %f20;
	add.s64 	%rd56, %rd30, %rd6;
	setp.lt.u64 	%p12, %rd56, %rd3;
	@%p12 bra 	$L__BB2_11;
$L__BB2_20:
	ret;

}
	// .globl	_Z27copy_back_from_padded_arrayPfS_j
.visible .entry _Z27copy_back_from_padded_arrayPfS_j(
	.param .u64 .ptr .align 1 _Z27copy_back_from_padded_arrayPfS_j_param_0,
	.param .u64 .ptr .align 1 _Z27copy_back_from_padded_arrayPfS_j_param_1,
	.param .u32 _Z27copy_back_from_padded_arrayPfS_j_param_2
)
{
	.reg .pred 	%p<8>;
	.reg .b32 	%r<11>;
	.reg .b32 	%f<6>;
	.reg .b64 	%rd<50>;

	ld.param.u64 	%rd24, [_Z27copy_back_from_padded_arrayPfS_j_param_0];
	ld.param.u64 	%rd25, [_Z27copy_back_from_padded_arrayPfS_j_param_1];
	ld.param.u32 	%r3, [_Z27copy_back_from_padded_arrayPfS_j_param_2];
	cvta.to.global.u64 	%rd1, %rd25;
	cvta.to.global.u64 	%rd2, %rd24;
	mov.u32 	%r4, %ctaid.x;
	mov.u32 	%r1, %ntid.x;
	mov.u32 	%r5, %tid.x;
	mad.lo.s32 	%r2, %r4, %r1, %r5;
	cvt.u64.u32 	%rd3, %r3;
	setp.ge.u32 	%p1, %r2, %r3;
	@%p1 bra 	$L__BB3_10;
	cvt.u64.u32 	%rd48, %r2;
	mov.u32 	%r6, %nctaid.x;
	mul.lo.s32 	%r7, %r1, %r6;
	cvt.u64.u32 	%rd5, %r7;
	add.s64 	%rd26, %rd5, %rd48;
	max.u64 	%rd27, %rd26, %rd3;
	setp.lt.u64 	%p2, %rd26, %rd3;
	selp.u64 	%rd6, 1, 0, %p2;
	add.s64 	%rd28, %rd26, %rd6;
	sub.s64 	%rd7, %rd27, %rd28;
	and.b64  	%rd29, %rd7, -4294967296;
	setp.ne.s64 	%p3, %rd29, 0;
	@%p3 bra 	$L__BB3_3;
	cvt.u32.u64 	%r8, %rd5;
	cvt.u32.u64 	%r9, %rd7;
	div.u32 	%r10, %r9, %r8;
	cvt.u64.u32 	%rd44, %r10;
	bra.uni 	$L__BB3_4;
$L__BB3_3:
	div.u64 	%rd44, %rd7, %rd5;
$L__BB3_4:
	add.s64 	%rd11, %rd44, %rd6;
	and.b64  	%rd30, %rd11, 3;
	setp.eq.s64 	%p4, %rd30, 3;
	@%p4 bra 	$L__BB3_7;
	shl.b64 	%rd46, %rd48, 2;
	shl.b64 	%rd13, %rd5, 2;
	add.s64 	%rd31, %rd11, 1;
	and.b64  	%rd45, %rd31, 3;
$L__BB3_6:
	.pragma "nounroll";
	add.s64 	%rd32, %rd2, %rd46;
	ld.global.f32 	%f1, [%rd32];
	add.s64 	%rd33, %rd1, %rd46;
	st.global.f32 	[%rd33], %f1;
	add.s64 	%rd48, %rd48, %rd5;
	add.s64 	%rd46, %rd46, %rd13;
	add.s64 	%rd45, %rd45, -1;
	setp.ne.s64 	%p5, %rd45, 0;
	@%p5 bra 	$L__BB3_6;
$L__BB3_7:
	setp.lt.u64 	%p6, %rd11, 3;
	@%p6 bra 	$L__BB3_10;
	shl.b64 	%rd37, %rd5, 2;
$L__BB3_9:
	shl.b64 	%rd34, %rd48, 2;
	add.s64 	%rd35, %rd2, %rd34;
	ld.global.f32 	%f2, [%rd35];
	add.s64 	%rd36, %rd1, %rd34;
	st.global.f32 	[%rd36], %f2;
	add.s64 	%rd38, %rd35, %rd37;
	ld.global.f32 	%f3, [%rd38];
	add.s64 	%rd39, %rd36, %rd37;
	st.global.f32 	[%rd39], %f3;
	add.s64 	%rd40, %rd38, %rd37;
	ld.global.f32 	%f4, [%rd40];
	add.s64 	%rd41, %rd39, %rd37;
	st.global.f32 	[%rd41], %f4;
	add.s64 	%rd42, %rd40, %rd37;
	ld.global.f32 	%f5, [%rd42];
	add.s64 	%rd43, %rd41, %rd37;
	st.global.f32 	[%rd43], %f5;
	add.s64 	%rd48, %rd37, %rd48;
	setp.lt.u64 	%p7, %rd48, %rd3;
	@%p7 bra 	$L__BB3_9;
$L__BB3_10:
	ret;

}
	// .globl	_Z14bitonicSortGPUPfii
.visible .entry _Z14bitonicSortGPUPfii(
	.param .u64 .ptr .align 1 _Z14bitonicSortGPUPfii_param_0,
	.param .u32 _Z14bitonicSortGPUPfii_param_1,
	.param .u32 _Z14bitonicSortGPUPfii_param_2
)
{
	.reg .pred 	%p<5>;
	.reg .b32 	%r<9>;
	.reg .b32 	%f<5>;
	.reg .b64 	%rd<11>;

	ld.param.u64 	%rd6, [_Z14bitonicSortGPUPfii_param_0];
	ld.param.u32 	%r4, [_Z14bitonicSortGPUPfii_param_1];
	ld.param.u32 	%r3, [_Z14bitonicSortGPUPfii_param_2];
	cvta.to.global.u64 	%rd1, %rd6;
	mov.u32 	%r5, %tid.x;
	mov.u32 	%r6, %ntid.x;
	mov.u32 	%r7, %ctaid.x;
	mad.lo.s32 	%r1, %r6, %r7, %r5;
	xor.b32  	%r2, %r4, %r1;
	setp.le.u32 	%p1, %r2, %r1;
	@%p1 bra 	$L__BB4_6;
	and.b32  	%r8, %r3, %r1;
	setp.ne.s32 	%p2, %r8, 0;
	@%p2 bra 	$L__BB4_4;
	mul.wide.u32 	%rd9, %r1, 4;
	add.s64 	%rd2, %rd1, %rd9;
	ld.global.f32 	%f1, [%rd2];
	mul.wide.u32 	%rd10, %r2, 4;
	add.s64 	%rd3, %rd1, %rd10;
	ld.global.f32 	%f2, [%rd3];
	setp.leu.f32 	%p4, %f1, %f2;
	@%p4 bra 	$L__BB4_6;
	st.global.f32 	[%rd2], %f2;
	st.global.f32 	[%rd3], %f1;
	bra.uni 	$L__BB4_6;
$L__BB4_4:
	mul.wide.u32 	%rd7, %r1, 4;
	add.s64 	%rd4, %rd1, %rd7;
	ld.global.f32 	%f3, [%rd4];
	mul.wide.u32 	%rd8, %r2, 4;
	add.s64 	%rd5, %rd1, %rd8;
	ld.global.f32 	%f4, [%rd5];
	setp.geu.f32 	%p3, %f3, %f4;
	@%p3 bra 	$L__BB4_6;
	st.global.f32 	[%rd4], %f4;
	st.global.f32 	[%rd5], %f3;
$L__BB4_6:
	ret;

}
	// .globl	_Z10prefix_sumPKiPiS1_m
.visible .entry _Z10prefix_sumPKiPiS1_m(
	.param .u64 .ptr .align 1 _Z10prefix_sumPKiPiS1_m_param_0,
	.param .u64 .ptr .align 1 _Z10prefix_sumPKiPiS1_m_param_1,
	.param .u64 .ptr .align 1 _Z10prefix_sumPKiPiS1_m_param_2,
	.param .u64 _Z10prefix_sumPKiPiS1_m_param_3
)
{
	.reg .pred 	%p<28>;
	.reg .b32 	%r<55>;
	.reg .b64 	%rd<13>;
	// demoted variable
	.shared .align 4 .b8 _ZZ10prefix_sumPKiPiS1_mE5sdata[128];
	ld.param.u64 	%rd3, [_Z10prefix_sumPKiPiS1_m_param_0];
	ld.param.u64 	%rd1, [_Z10prefix_sumPKiPiS1_m_param_1];
	ld.param.u64 	%rd2, [_Z10prefix_sumPKiPiS1_m_param_2];
	cvta.to.global.u64 	%rd4, %rd3;
	mov.u32 	%r1, %tid.x;
	mov.u32 	%r2, %ntid.x;
	mov.u32 	%r3, %ctaid.x;
	mad.lo.s32 	%r4, %r2, %r3, %r1;
	and.b32  	%r5, %r1, 31;
	shr.u32 	%r6, %r1, 5;
	mul.wide.u32 	%rd5, %r4, 4;
	add.s64 	%rd6, %rd4, %rd5;
	ld.global.u32 	%r14, [%rd6];
	shfl.sync.up.b32	%r15|%p1, %r14, 1, 0, -1;
	setp.eq.s32 	%p2, %r5, 0;
	selp.b32 	%r16, 0, %r15, %p2;
	add.s32 	%r17, %r16, %r14;
	shfl.sync.up.b32	%r18|%p3, %r17, 2, 0, -1;
	setp.lt.u32 	%p4, %r5, 2;
	selp.b32 	%r19, 0, %r18, %p4;
	add.s32 	%r20, %r19, %r17;
	shfl.sync.up.b32	%r21|%p5, %r20, 4, 0, -1;
	setp.lt.u32 	%p6, %r5, 4;
	selp.b32 	%r22, 0, %r21, %p6;
	add.s32 	%r23, %r22, %r20;
	shfl.sync.up.b32	%r24|%p7, %r23, 8, 0, -1;
	setp.lt.u32 	%p8, %r5, 8;
	selp.b32 	%r25, 0, %r24, %p8;
	add.s32 	%r26, %r25, %r23;
	shfl.sync.up.b32	%r27|%p9, %r26, 16, 0, -1;
	setp.lt.u32 	%p10, %r5, 16;
	selp.b32 	%r28, 0, %r27, %p10;
	add.s32 	%r54, %r28, %r26;
	setp.ne.s32 	%p11, %r5, 31;
	shl.b32 	%r29, %r6, 2;
	mov.u32 	%r30, _ZZ10prefix_sumPKiPiS1_mE5sdata;
	add.s32 	%r8, %r30, %r29;
	@%p11 bra 	$L__BB5_2;
	st.shared.u32 	[%r8], %r54;
$L__BB5_2:
	bar.sync 	0;
	setp.gt.u32 	%p12, %r1, 31;
	@%p12 bra 	$L__BB5_6;
	shr.u32 	%r32, %r2, 5;
	setp.ge.u32 	%p13, %r1, %r32;
	shl.b32 	%r33, %r5, 2;
	add.s32 	%r9, %r30, %r33;
	mov.b32 	%r53, 0;
	@%p13 bra 	$L__BB5_5;
	ld.shared.u32 	%r53, [%r9];
$L__BB5_5:
	setp.lt.u32 	%p14, %r5, 16;
	setp.lt.u32 	%p15, %r5, 8;
	setp.lt.u32 	%p16, %r5, 4;
	setp.lt.u32 	%p17, %r5, 2;
	setp.eq.s32 	%p18, %r5, 0;
	shfl.sync.up.b32	%r35|%p19, %r53, 1, 0, -1;
	selp.b32 	%r36, 0, %r35, %p18;
	add.s32 	%r37, %r36, %r53;
	shfl.sync.up.b32	%r38|%p20, %r37, 2, 0, -1;
	selp.b32 	%r39, 0, %r38, %p17;
	add.s32 	%r40, %r39, %r37;
	shfl.sync.up.b32	%r41|%p21, %r40, 4, 0, -1;
	selp.b32 	%r42, 0, %r41, %p16;
	add.s32 	%r43, %r42, %r40;
	shfl.sync.up.b32	%r44|%p22, %r43, 8, 0, -1;
	selp.b32 	%r45, 0, %r44, %p15;
	add.s32 	%r46, %r45, %r43;
	shfl.sync.up.b32	%r47|%p23, %r46, 16, 0, -1;
	selp.b32 	%r48, 0, %r47, %p14;
	add.s32 	%r49, %r48, %r46;
	st.shared.u32 	[%r9], %r49;
$L__BB5_6:
	setp.lt.u32 	%p24, %r1, 32;
	bar.sync 	0;
	@%p24 bra 	$L__BB5_8;
	ld.shared.u32 	%r50, [%r8+-4];
	add.s32 	%r54, %r50, %r54;
$L__BB5_8:
	setp.ne.s32 	%p25, %r5, 31;
	shr.u32 	%r51, %r2, 5;
	add.s32 	%r52, %r51, -1;
	setp.ne.s32 	%p26, %r6, %r52;
	or.pred  	%p27, %p25, %p26;
	@%p27 bra 	$L__BB5_10;
	cvta.to.global.u64 	%rd7, %rd2;
	mul.wide.u32 	%rd8, %r3, 4;
	add.s64 	%rd9, %rd7, %rd8;
	st.global.u32 	[%rd9], %r54;
$L__BB5_10:
	cvta.to.global.u64 	%rd10, %rd1;
	add.s64 	%rd12, %rd10, %rd5;
	st.global.u32 	[%rd12], %r54;
	ret;

}
	// .globl	_Z16prefix_sum_finalPKiPiS1_m
.visible .entry _Z16prefix_sum_finalPKiPiS1_m(
	.param .u64 .ptr .align 1 _Z16prefix_sum_finalPKiPiS1_m_param_0,
	.param .u64 .ptr .align 1 _Z16prefix_sum_finalPKiPiS1_m_param_1,
	.param .u64 .ptr .align 1 _Z16prefix_sum_finalPKiPiS1_m_param_2,
	.param .u64 _Z16prefix_sum_finalPKiPiS1_m_param_3
)
{
	.reg .pred 	%p<2>;
	.reg .b32 	%r<9>;
	.reg .b64 	%rd<9>;

	ld.param.u64 	%rd1, [_Z16prefix_sum_finalPKiPiS1_m_param_1];
	ld.param.u64 	%rd2, [_Z16prefix_sum_finalPKiPiS1_m_param_2];
	mov.u32 	%r1, %ctaid.x;
	setp.eq.s32 	%p1, %r1, 0;
	@%p1 bra 	$L__BB6_2;
	cvta.to.global.u64 	%rd3, %rd2;
	cvta.to.global.u64 	%rd4, %rd1;
	mov.u32 	%r2, %ntid.x;
	mov.u32 	%r3, %tid.x;
	mad.lo.s32 	%r4, %r2, %r1, %r3;
	add.s32 	%r5, %r1, -1;
	mul.wide.u32 	%rd5, %r5, 4;
	add.s64 	%rd6, %rd3, %rd5;
	ld.global.u32 	%r6, [%rd6];
	mul.wide.u32 	%rd7, %r4, 4;
	add.s64 	%rd8, %rd4, %rd7;
	ld.global.u32 	%r7, [%rd8];
	add.s32 	%r8, %r7, %r6;
	st.global.u32 	[%rd8], %r8;
$L__BB6_2:
	ret;

}
	// .globl	_Z16shift_prefix_sumPii
.visible .entry _Z16shift_prefix_sumPii(
	.param .u64 .ptr .align 1 _Z16shift_prefix_sumPii_param_0,
	.param .u32 _Z16shift_prefix_sumPii_param_1
)
{
	.reg .pred 	%p<3>;
	.reg .b32 	%r<11>;
	.reg .b64 	%rd<5>;

	ld.param.u64 	%rd2, [_Z16shift_prefix_sumPii_param_0];
	ld.param.u32 	%r3, [_Z16shift_prefix_sumPii_param_1];
	cvta.to.global.u64 	%rd1, %rd2;
	mov.u32 	%r4, %tid.x;
	mov.u32 	%r5, %ntid.x;
	mov.u32 	%r6, %ctaid.x;
	mad.lo.s32 	%r1, %r5, %r6, %r4;
	add.s32 	%r2, %r3, -1;
	setp.ge.s32 	%p1, %r1, %r2;
	@%p1 bra 	$L__BB7_2;
	sub.s32 	%r8, %r3, %r1;
	add.s32 	%r9, %r8, -2;
	mul.wide.s32 	%rd3, %r9, 4;
	add.s64 	%rd4, %rd1, %rd3;
	ld.global.u32 	%r10, [%rd4];
	st.global.u32 	[%rd4+4], %r10;
	bra.uni 	$L__BB7_4;
$L__BB7_2:
	setp.ne.s32 	%p2, %r1, %r2;
	@%p2 bra 	$L__BB7_4;
	mov.b32 	%r7, 0;
	st.global.u32 	[%rd1], %r7;
$L__BB7_4:
	ret;

}
	// .globl	_Z10safe_shiftPiS_i
.visible .entry _Z10safe_shiftPiS_i(
	.param .u64 .ptr .align 1 _Z10safe_shiftPiS_i_param_0,
	.param .u64 .ptr .align 1 _Z10safe_shiftPiS_i_param_1,
	.param .u32 _Z10safe_shiftPiS_i_param_2
)
{
	.reg .pred 	%p<3>;
	.reg .b32 	%r<8>;
	.reg .b64 	%rd<8>;

	ld.param.u64 	%rd2, [_Z10safe_shiftPiS_i_param_0];
	ld.param.u64 	%rd3, [_Z10safe_shiftPiS_i_param_1];
	ld.param.u32 	%r2, [_Z10safe_shiftPiS_i_param_2];
	cvta.to.global.u64 	%rd1, %rd3;
	mov.u32 	%r3, %tid.x;
	mov.u32 	%r4, %ntid.x;
	mov.u32 	%r5, %ctaid.x;
	mad.lo.s32 	%r1, %r4, %r5, %r3;
	setp.ne.s32 	%p1, %r1, 0;
	@%p1 bra 	$L__BB8_2;
	mov.b32 	%r7, 0;
	st.global.u32 	[%rd1], %r7;
	bra.uni 	$L__BB8_4;
$L__BB8_2:
	setp.ge.s32 	%p2, %r1, %r2;
	@%p2 bra 	$L__BB8_4;
	cvta.to.global.u64 	%rd4, %rd2;
	mul.wide.s32 	%rd5, %r1, 4;
	add.s64 	%rd6, %rd4, %rd5;
	ld.global.u32 	%r6, [%rd6+-4];
	add.s64 	%rd7, %rd1, %rd5;
	st.global.u32 	[%rd7], %r6;
$L__BB8_4:
	ret;

}
	// .globl	_Z9copy_backPiS_i
.visible .entry _Z9copy_backPiS_i(
	.param .u64 .ptr .align 1 _Z9copy_backPiS_i_param_0,
	.param .u64 .ptr .align 1 _Z9copy_backPiS_i_param_1,
	.param .u32 _Z9copy_backPiS_i_param_2
)
{
	.reg .pred 	%p<2>;
	.reg .b32 	%r<7>;
	.reg .b64 	%rd<8>;

	ld.param.u64 	%rd1, [_Z9copy_backPiS_i_param_0];
	ld.param.u64 	%rd2, [_Z9copy_backPiS_i_param_1];
	ld.param.u32 	%r2, [_Z9copy_backPiS_i_param_2];
	mov.u32 	%r3, %tid.x;
	mov.u32 	%r4, %ntid.x;
	mov.u32 	%r5, %ctaid.x;
	mad.lo.s32 	%r1, %r4, %r5, %r3;
	setp.ge.s32 	%p1, %r1, %r2;
	@%p1 bra 	$L__BB9_2;
	cvta.to.global.u64 	%rd3, %rd1;
	cvta.to.global.u64 	%rd4, %rd2;
	mul.wide.s32 	%rd5, %r1, 4;
	add.s64 	%rd6, %rd3, %rd5;
	ld.global.u32 	%r6, [%rd6];
	add.s64 	%rd7, %rd4, %rd5;
	st.global.u32 	[%rd7], %r6;
$L__BB9_2:
	ret;

}
	// .globl	_Z27calc_forman_ricci_curvaturePiS_S_S_S_PfS0_i
.visible .entry _Z27calc_forman_ricci_curvaturePiS_S_S_S_PfS0_i(
	.param .u64 .ptr .align 1 _Z27calc_forman_ricci_curvaturePiS_S_S_S_PfS0_i_param_0,
	.param .u64 .ptr .align 1 _Z27calc_forman_ricci_curvaturePiS_S_S_S_PfS0_i_param_1,
	.param .u64 .ptr .align 1 _Z27calc_forman_ricci_curvaturePiS_S_S_S_PfS0_i_param_2,
	.param .u64 .ptr .align 1 _Z27calc_forman_ricci_curvaturePiS_S_S_S_PfS0_i_param_3,
	.param .u64 .ptr .align 1 _Z27calc_forman_ricci_curvaturePiS_S_S_S_PfS0_i_param_4,
	.param .u64 .ptr .align 1 _Z27calc_forman_ricci_curvaturePiS_S_S_S_PfS0_i_param_5,
	.param .u64 .ptr .align 1 _Z27calc_forman_ricci_curvaturePiS_S_S_S_PfS0_i_param_6,
	.param .u32 _Z27calc_forman_ricci_curvaturePiS_S_S_S_PfS0_i_param_7
)
{
	.reg .pred 	%p<57>;
	.reg .b32 	%r<110>;
	.reg .b32 	%f<257>;
	.reg .b64 	%rd<67>;

	ld.param.u64 	%rd27, [_Z27calc_forman_ricci_curvaturePiS_S_S_S_PfS0_i_param_0];
	ld.param.u64 	%rd28, [_Z27calc_forman_ricci_curvaturePiS_S_S_S_PfS0_i_param_1];
	ld.param.u64 	%rd29, [_Z27calc_forman_ricci_curvaturePiS_S_S_S_PfS0_i_param_2];
	ld.param.u64 	%rd24, [_Z27calc_forman_ricci_curvaturePiS_S_S_S_PfS0_i_param_3];
	ld.param.u64 	%rd25, [_Z27calc_forman_ricci_curvaturePiS_S_S_S_PfS0_i_param_4];
	ld.param.u64 	%rd30, [_Z27calc_forman_ricci_curvaturePiS_S_S_S_PfS0_i_param_5];
	ld.param.u64 	%rd26, [_Z27calc_forman_ricci_curvaturePiS_S_S_S_PfS0_i_param_6];
	ld.param.u32 	%r46, [_Z27calc_forman_ricci_curvaturePiS_S_S_S_PfS0_i_param_7];
	cvta.to.global.u64 	%rd1, %rd30;
	cvta.to.global.u64 	%rd2, %rd27;
	cvta.to.global.u64 	%rd3, %rd28;
	cvta.to.global.u64 	%rd4, %rd29;
	mov.u32 	%r47, %tid.x;
	mov.u32 	%r1, %ntid.x;
	mov.u32 	%r48, %ctaid.x;
	mad.lo.s32 	%r97, %r1, %r48, %r47;
	setp.ge.s32 	%p1, %r97, %r46;
	@%p1 bra 	$L__BB10_93;
	cvta.to.global.u64 	%rd5, %rd26;
	mov.u32 	%r50, %nctaid.x;
	mul.lo.s32 	%r3, %r50, %r1;
	cvta.to.global.u64 	%rd6, %rd24;
	cvta.to.global.u64 	%rd7, %rd25;
$L__BB10_2:
	mov.u32 	%r4, %r99;
	mul.wide.s32 	%rd31, %r97, 4;
	add.s64 	%rd32, %rd6, %rd31;
	ld.global.u32 	%r6, [%rd32];
	add.s64 	%rd33, %rd7, %rd31;
	ld.global.u32 	%r7, [%rd33];
	mul.wide.s32 	%rd34, %r6, 4;
	add.s64 	%rd35, %rd4, %rd34;
	ld.global.u32 	%r8, [%rd35];
	setp.lt.s32 	%p2, %r8, 1;
	add.s64 	%rd8, %rd3, %rd34;
	@%p2 bra 	$L__BB10_6;
	ld.global.u32 	%r9, [%rd8];
	mov.b32 	%r98, 0;
$L__BB10_4:
	add.s32 	%r99, %r9, %r98;
	mul.wide.s32 	%rd36, %r99, 4;
	add.s64 	%rd37, %rd2, %rd36;
	ld.global.u32 	%r52, [%rd37];
	setp.eq.s32 	%p3, %r52, %r7;
	@%p3 bra 	$L__BB10_6;
	add.s32 	%r98, %r98, 1;
	setp.lt.s32 	%p4, %r98, %r8;
	mov.u32 	%r99, %r4;
	@%p4 bra 	$L__BB10_4;
$L__BB10_6:
	mul.wide.s32 	%rd39, %r7, 4;
	add.s64 	%rd40, %rd4, %rd39;
	ld.global.u32 	%r14, [%rd40];
	setp.lt.s32 	%p5, %r14, 1;
	add.s64 	%rd9, %rd3, %rd39;
	mov.b64 	%rd38, -1;
	mov.u64 	%rd66, %rd38;
	@%p5 bra 	$L__BB10_10;
	ld.global.u32 	%r15, [%rd9];
	mov.b32 	%r100, 0;
$L__BB10_8:
	add.s32 	%r54, %r15, %r100;
	cvt.s64.s32 	%rd66, %r54;
	mul.wide.s32 	%rd41, %r54, 4;
	add.s64 	%rd42, %rd2, %rd41;
	ld.global.u32 	%r55, [%rd42];
	setp.eq.s32 	%p6, %r55, %r6;
	@%p6 bra 	$L__BB10_10;
	add.s32 	%r100, %r100, 1;
	setp.lt.s32 	%p7, %r100, %r14;
	mov.u64 	%rd66, %rd38;
	@%p7 bra 	$L__BB10_8;
$L__BB10_10:
	setp.lt.s32 	%p8, %r8, 1;
	mul.wide.s32 	%rd44, %r99, 4;
	add.s64 	%rd45, %rd1, %rd44;
	ld.global.f32 	%f1, [%rd45];
	mov.f32 	%f227, 0f00000000;
	@%p8 bra 	$L__BB10_51;
	ld.global.u32 	%r18, [%rd8];
	and.b32  	%r19, %r8, 7;
	setp.lt.u32 	%p9, %r8, 8;
	mov.b32 	%r101, 0;
	mov.f32 	%f227, 0f00000000;
	@%p9 bra 	$L__BB10_30;
	and.b32  	%r101, %r8, 2147483640;
	neg.s32 	%r105, %r101;
	mov.f32 	%f227, 0f00000000;
	mov.u32 	%r104, %r18;
$L__BB10_13:
	.pragma "nounroll";
	mul.wide.s32 	%rd46, %r104, 4;
	add.s64 	%rd47, %rd2, %rd46;
	add.s64 	%rd16, %rd47, 16;
	add.s64 	%rd48, %rd1, %rd46;
	add.s64 	%rd17, %rd48, 16;
	ld.global.u32 	%r57, [%rd47];
	setp.eq.s32 	%p10, %r57, %r7;
	@%p10 bra 	$L__BB10_15;
	ld.global.f32 	%f80, [%rd17+-16];
	mul.f32 	%f81, %f1, %f80;
	sqrt.rn.f32 	%f82, %f81;
	rcp.rn.f32 	%f83, %f82;
	add.f32 	%f227, %f227, %f83;
$L__BB10_15:
	ld.global.u32 	%r58, [%rd16+-12];
	setp.eq.s32 	%p11, %r58, %r7;
	@%p11 bra 	$L__BB10_17;
	ld.global.f32 	%f84, [%rd17+-12];
	mul.f32 	%f85, %f1, %f84;
	sqrt.rn.f32 	%f86, %f85;
	rcp.rn.f32 	%f87, %f86;
	add.f32 	%f227, %f227, %f87;
$L__BB10_17:
	ld.global.u32 	%r59, [%rd16+-8];
	setp.eq.s32 	%p12, %r59, %r7;
	@%p12 bra 	$L__BB10_19;
	ld.global.f32 	%f88, [%rd17+-8];
	mul.f32 	%f89, %f1, %f88;
	sqrt.rn.f32 	%f90, %f89;
	rcp.rn.f32 	%f91, %f90;
	add.f32 	%f227, %f227, %f91;
$L__BB10_19:
	ld.global.u32 	%r60, [%rd16+-4];
	setp.eq.s32 	%p13, %r60, %r7;
	@%p13 bra 	$L__BB10_21;
	ld.global.f32 	%f92, [%rd17+-4];
	mul.f32 	%f93, %f1, %f92;
	sqrt.rn.f32 	%f94, %f93;
	rcp.rn.f32 	%f95, %f94;
	add.f32 	%f227, %f227, %f95;
$L__BB10_21:
	ld.global.u32 	%r61, [%rd16];
	setp.eq.s32 	%p14, %r61, %r7;
	@%p14 bra 	$L__BB10_23;
	ld.global.f32 	%f96, [%rd17];
	mul.f32 	%f97, %f1, %f96;
	sqrt.rn.f32 	%f98, %f97;
	rcp.rn.f32 	%f99, %f98;
	add.f32 	%f227, %f227, %f99;
$L__BB10_23:
	ld.global.u32 	%r62, [%rd16+4];
	setp.eq.s32 	%p15, %r62, %r7;
	@%p15 bra 	$L__BB10_25;
	ld.global.f32 	%f100, [%rd17+4];
	mul.f32 	%f101, %f1, %f100;
	sqrt.rn.f32 	%f102, %f101;
	rcp.rn.f32 	%f103, %f102;
	add.f32 	%f227, %f227, %f103;
$L__BB10_25:
	ld.global.u32 	%r63, [%rd16+8];
	setp.eq.s32 	%p16, %r63, %r7;
	@%p16 bra 	$L__BB10_27;
	ld.global.f32 	%f104, [%rd17+8];
	mul.f32 	%f105, %f1, %f104;
	sqrt.rn.f32 	%f106, %f105;
	rcp.rn.f32 	%f107, %f106;
	add.f32 	%f227, %f227, %f107;
$L__BB10_27:
	ld.global.u32 	%r64, [%rd16+12];
	setp.eq.s32 	%p17, %r64, %r7;
	@%p17 bra 	$L__BB10_29;
	ld.global.f32 	%f108, [%rd17+12];
	mul.f32 	%f109, %f1, %f108;
	sqrt.rn.f32 	%f110, %f109;
	rcp.rn.f32 	%f111, %f110;
	add.f32 	%f227, %f227, %f111;
$L__BB10_29:
	add.s32 	%r105, %r105, 8;
	add.s32 	%r104, %r104, 8;
	setp.eq.s32 	%p18, %r105, 0;
	@%p18 bra 	$L__BB10_30;
	bra.uni 	$L__BB10_13;
$L__BB10_30:
	setp.eq.s32 	%p19, %r19, 0;
	@%p19 bra 	$L__BB10_51;
	and.b32  	%r23, %r8, 3;
	setp.lt.u32 	%p20, %r19, 4;
	@%p20 bra 	$L__BB10_41;
	add.s32 	%r65, %r18, %r101;
	mul.wide.s32 	%rd49, %r65, 4;
	add.s64 	%rd12, %rd2, %rd49;
	ld.global.u32 	%r66, [%rd12];
	setp.eq.s32 	%p21, %r66, %r7;
	add.s64 	%rd13, %rd1, %rd49;
	@%p21 bra 	$L__BB10_34;
	ld.global.f32 	%f113, [%rd13];
	mul.f32 	%f114, %f1, %f113;
	sqrt.rn.f32 	%f115, %f114;
	rcp.rn.f32 	%f116, %f115;
	add.f32 	%f227, %f227, %f116;
$L__BB10_34:
	ld.global.u32 	%r67, [%rd12+4];
	setp.eq.s32 	%p22, %r67, %r7;
	@%p22 bra 	$L__BB10_36;
	ld.global.f32 	%f117, [%rd13+4];
	mul.f32 	%f118, %f1, %f117;
	sqrt.rn.f32 	%f119, %f118;
	rcp.rn.f32 	%f120, %f119;
	add.f32 	%f227, %f227, %f120;
$L__BB10_36:
	ld.global.u32 	%r68, [%rd12+8];
	setp.eq.s32 	%p23, %r68, %r7;
	@%p23 bra 	$L__BB10_38;
	ld.global.f32 	%f121, [%rd13+8];
	mul.f32 	%f122, %f1, %f121;
	sqrt.rn.f32 	%f123, %f122;
	rcp.rn.f32 	%f124, %f123;
	add.f32 	%f227, %f227, %f124;
$L__BB10_38:
	ld.global.u32 	%r69, [%rd12+12];
	setp.eq.s32 	%p24, %r69, %r7;
	@%p24 bra 	$L__BB10_40;
	ld.global.f32 	%f125, [%rd13+12];
	mul.f32 	%f126, %f1, %f125;
	sqrt.rn.f32 	%f127, %f126;
	rcp.rn.f32 	%f128, %f127;
	add.f32 	%f227, %f227, %f128;
$L__BB10_40:
	add.s32 	%r101, %r101, 4;
$L__BB10_41:
	setp.eq.s32 	%p25, %r23, 0;
	@%p25 bra 	$L__BB10_51;
	setp.eq.s32 	%p26, %r23, 1;
	@%p26 bra 	$L__BB10_48;
	add.s32 	%r70, %r18, %r101;
	mul.wide.s32 	%rd50, %r70, 4;
	add.s64 	%rd14, %rd2, %rd50;
	ld.global.u32 	%r71, [%rd14];
	setp.eq.s32 	%p27, %r71, %r7;
	add.s64 	%rd15, %rd1, %rd50;
	@%p27 bra 	$L__BB10_45;
	ld.global.f32 	%f130, [%rd15];
	mul.f32 	%f131, %f1, %f130;
	sqrt.rn.f32 	%f132, %f131;
	rcp.rn.f32 	%f133, %f132;
	add.f32 	%f227, %f227, %f133;
$L__BB10_45:
	ld.global.u32 	%r72, [%rd14+4];
	setp.eq.s32 	%p28, %r72, %r7;
	@%p28 bra 	$L__BB10_47;
	ld.global.f32 	%f134, [%rd15+4];
	mul.f32 	%f135, %f1, %f134;
	sqrt.rn.f32 	%f136, %f135;
	rcp.rn.f32 	%f137, %f136;
	add.f32 	%f227, %f227, %f137;
$L__BB10_47:
	add.s32 	%r101, %r101, 2;
$L__BB10_48:
	and.b32  	%r73, %r8, 1;
	setp.eq.b32 	%p29, %r73, 1;
	not.pred 	%p30, %p29;
	@%p30 bra 	$L__BB10_51;
	add.s32 	%r28, %r18, %r101;
	mul.wide.s32 	%rd51, %r28, 4;
	add.s64 	%rd52, %rd2, %rd51;
	ld.global.u32 	%r74, [%rd52];
	setp.eq.s32 	%p31, %r74, %r7;
	@%p31 bra 	$L__BB10_51;
	add.s64 	%rd54, %rd1, %rd51;
	ld.global.f32 	%f138, [%rd54];
	mul.f32 	%f139, %f1, %f138;
	sqrt.rn.f32 	%f140, %f139;
	rcp.rn.f32 	%f141, %f140;
	add.f32 	%f227, %f227, %f141;
$L__BB10_51:
	mov.f32 	%f236, 0f00000000;
	@%p5 bra 	$L__BB10_92;
	ld.global.u32 	%r29, [%rd9];
	and.b32  	%r30, %r14, 7;
	setp.lt.u32 	%p33, %r14, 8;
	mov.b32 	%r107, 0;
	mov.f32 	%f236, 0f00000000;
	@%p33 bra 	$L__BB10_71;
	and.b32  	%r107, %r14, 2147483640;
	mov.b32 	%r106, 0;
	mov.f32 	%f236, 0f00000000;
$L__BB10_54:
	.pragma "nounroll";
	add.s32 	%r77, %r29, %r106;
	mul.wide.s32 	%rd55, %r77, 4;
	add.s64 	%rd18, %rd2, %rd55;
	ld.global.u32 	%r78, [%rd18];
	setp.eq.s32 	%p34, %r78, %r6;
	add.s64 	%rd19, %rd1, %rd55;
	@%p34 bra 	$L__BB10_56;
	ld.global.f32 	%f146, [%rd19];
	mul.f32 	%f147, %f1, %f146;
	sqrt.rn.f32 	%f148, %f147;
	rcp.rn.f32 	%f149, %f148;
	add.f32 	%f236, %f236, %f149;
$L__BB10_56:
	ld.global.u32 	%r79, [%rd18+4];
	setp.eq.s32 	%p35, %r79, %r6;
	@%p35 bra 	$L__BB10_58;
	ld.global.f32 	%f150, [%rd19+4];
	mul.f32 	%f151, %f1, %f150;
	sqrt.rn.f32 	%f152, %f151;
	rcp.rn.f32 	%f153, %f152;
	add.f32 	%f236, %f236, %f153;
$L__BB10_58:
	ld.global.u32 	%r80, [%rd18+8];
	setp.eq.s32 	%p36, %r80, %r6;
	@%p36 bra 	$L__BB10_60;
	ld.global.f32 	%f154, [%rd19+8];
	mul.f32 	%f155, %f1, %f154;
	sqrt.rn.f32 	%f156, %f155;
	rcp.rn.f32 	%f157, %f156;
	add.f32 	%f236, %f236, %f157;
$L__BB10_60:
	ld.global.u32 	%r81, [%rd18+12];
	setp.eq.s32 	%p37, %r81, %r6;
	@%p37 bra 	$L__BB10_62;
	ld.global.f32 	%f158, [%rd19+12];
	mul.f32 	%f159, %f1, %f158;
	sqrt.rn.f32 	%f160, %f159;
	rcp.rn.f32 	%f161, %f160;
	add.f32 	%f236, %f236, %f161;
$L__BB10_62:
	ld.global.u32 	%r82, [%rd18+16];
	setp.eq.s32 	%p38, %r82, %r6;
	@%p38 bra 	$L__BB10_64;
	ld.global.f32 	%f162, [%rd19+16];
	mul.f32 	%f163, %f1, %f162;
	sqrt.rn.f32 	%f164, %f163;
	rcp.rn.f32 	%f165, %f164;
	add.f32 	%f236, %f236, %f165;
$L__BB10_64:
	ld.global.u32 	%r83, [%rd18+20];
	setp.eq.s32 	%p39, %r83, %r6;
	@%p39 bra 	$L__BB10_66;
	ld.global.f32 	%f166, [%rd19+20];
	mul.f32 	%f167, %f1, %f166;
	sqrt.rn.f32 	%f168, %f167;
	rcp.rn.f32 	%f169, %f168;
	add.f32 	%f236, %f236, %f169;
$L__BB10_66:
	ld.global.u32 	%r84, [%rd18+24];
	setp.eq.s32 	%p40, %r84, %r6;
	@%p40 bra 	$L__BB10_68;
	ld.global.f32 	%f170, [%rd19+24];
	mul.f32 	%f171, %f1, %f170;
	sqrt.rn.f32 	%f172, %f171;
	rcp.rn.f32 	%f173, %f172;
	add.f32 	%f236, %f236, %f173;
$L__BB10_68:
	ld.global.u32 	%r85, [%rd18+28];
	setp.eq.s32 	%p41, %r85, %r6;
	@%p41 bra 	$L__BB10_70;
	ld.global.f32 	%f174, [%rd19+28];
	mul.f32 	%f175, %f1, %f174;
	sqrt.rn.f32 	%f176, %f175;
	rcp.rn.f32 	%f177, %f176;
	add.f32 	%f236, %f236, %f177;
$L__BB10_70:
	add.s32 	%r106, %r106, 8;
	setp.ne.s32 	%p42, %r106, %r107;
	@%p42 bra 	$L__BB10_54;
$L__BB10_71:
	setp.eq.s32 	%p43, %r30, 0;
	@%p43 bra 	$L__BB10_92;
	and.b32  	%r39, %r14, 3;
	setp.lt.u32 	%p44, %r30, 4;
	@%p44 bra 	$L__BB10_82;
	add.s32 	%r86, %r29, %r107;
	mul.wide.s32 	%rd56, %r86, 4;
	add.s64 	%rd20, %rd2, %rd56;
	ld.global.u32 	%r87, [%rd20];
	setp.eq.s32 	%p45, %r87, %r6;
	add.s64 	%rd21, %rd1, %rd56;
	@%p45 bra 	$L__BB10_75;
	ld.global.f32 	%f179, [%rd21];
	mul.f32 	%f180, %f1, %f179;
	sqrt.rn.f32 	%f181, %f180;
	rcp.rn.f32 	%f182, %f181;
	add.f32 	%f236, %f236, %f182;
$L__BB10_75:
	ld.global.u32 	%r88, [%rd20+4];
	setp.eq.s32 	%p46, %r88, %r6;
	@%p46 bra 	$L__BB10_77;
	ld.global.f32 	%f183, [%rd21+4];
	mul.f32 	%f184, %f1, %f183;
	sqrt.rn.f32 	%f185, %f184;
	rcp.rn.f32 	%f186, %f185;
	add.f32 	%f236, %f236, %f186;
$L__BB10_77:
	ld.global.u32 	%r89, [%rd20+8];
	setp.eq.s32 	%p47, %r89, %r6;
	@%p47 bra 	$L__BB10_79;
	ld.global.f32 	%f187, [%rd21+8];
	mul.f32 	%f188, %f1, %f187;
	sqrt.rn.f32 	%f189, %f188;
	rcp.rn.f32 	%f190, %f189;
	add.f32 	%f236, %f236, %f190;
$L__BB10_79:
	ld.global.u32 	%r90, [%rd20+12];
	setp.eq.s32 	%p48, %r90, %r6;
	@%p48 bra 	$L__BB10_81;
	ld.global.f32 	%f191, [%rd21+12];
	mul.f32 	%f192, %f1, %f191;
	sqrt.rn.f32 	%f193, %f192;
	rcp.rn.f32 	%f194, %f193;
	add.f32 	%f236, %f236, %f194;
$L__BB10_81:
	add.s32 	%r107, %r107, 4;
$L__BB10_82:
	setp.eq.s32 	%p49, %r39, 0;
	@%p49 bra 	$L__BB10_92;
	setp.eq.s32 	%p50, %r39, 1;
	@%p50 bra 	$L__BB10_89;
	add.s32 	%r91, %r29, %r107;
	mul.wide.s32 	%rd57, %r91, 4;
	add.s64 	%rd22, %rd2, %rd57;
	ld.global.u32 	%r92, [%rd22];
	setp.eq.s32 	%p51, %r92, %r6;
	add.s64 	%rd23, %rd1, %rd57;
	@%p51 bra 	$L__BB10_86;
	ld.global.f32 	%f196, [%rd23];
	mul.f32 	%f197, %f1, %f196;
	sqrt.rn.f32 	%f198, %f197;
	rcp.rn.f32 	%f199, %f198;
	add.f32 	%f236, %f236, %f199;
$L__BB10_86:
	ld.global.u32 	%r93, [%rd22+4];
	setp.eq.s32 	%p52, %r93, %r6;
	@%p52 bra 	$L__BB10_88;
	ld.global.f32 	%f200, [%rd23+4];
	mul.f32 	%f201, %f1, %f200;
	sqrt.rn.f32 	%f202, %f201;
	rcp.rn.f32 	%f203, %f202;
	add.f32 	%f236, %f236, %f203;
$L__BB10_88:
	add.s32 	%r107, %r107, 2;
$L__BB10_89:
	and.b32  	%r94, %r14, 1;
	setp.eq.b32 	%p53, %r94, 1;
	not.pred 	%p54, %p53;
	@%p54 bra 	$L__BB10_92;
	add.s32 	%r44, %r29, %r107;
	mul.wide.s32 	%rd58, %r44, 4;
	add.s64 	%rd59, %rd2, %rd58;
	ld.global.u32 	%r95, [%rd59];
	setp.eq.s32 	%p55, %r95, %r6;
	@%p55 bra 	$L__BB10_92;
	add.s64 	%rd61, %rd1, %rd58;
	ld.global.f32 	%f204, [%rd61];
	mul.f32 	%f205, %f1, %f204;
	sqrt.rn.f32 	%f206, %f205;
	rcp.rn.f32 	%f207, %f206;
	add.f32 	%f236, %f236, %f207;
$L__BB10_92:
	rcp.rn.f32 	%f208, %f1;
	add.f32 	%f209, %f208, %f208;
	add.f32 	%f210, %f227, %f236;
	sub.f32 	%f211, %f209, %f210;
	mul.f32 	%f212, %f1, %f211;
	mul.wide.s32 	%rd62, %r99, 4;
	add.s64 	%rd63, %rd5, %rd62;
	st.global.f32 	[%rd63], %f212;
	shl.b64 	%rd64, %rd66, 2;
	add.s64 	%rd65, %rd5, %rd64;
	st.global.f32 	[%rd65], %f212;
	add.s32 	%r97, %r97, %r3;
	setp.lt.s32 	%p56, %r97, %r46;
	@%p56 bra 	$L__BB10_2;
$L__BB10_93:
	ret;

}
	// .globl	_Z19find_faces_in_graphPiS_S_S_S_PcS_i
.visible .entry _Z19find_faces_in_graphPiS_S_S_S_PcS_i(
	.param .u64 .ptr .align 1 _Z19find_faces_in_graphPiS_S_S_S_PcS_i_param_0,
	.param .u64 .ptr .align 1 _Z19find_faces_in_graphPiS_S_S_S_PcS_i_param_1,
	.param .u64 .ptr .align 1 _Z19find_faces_in_graphPiS_S_S_S_PcS_i_param_2,
	.param .u64 .ptr .align 1 _Z19find_faces_in_graphPiS_S_S_S_PcS_i_param_3,
	.param .u64 .ptr .align 1 _Z19find_faces_in_graphPiS_S_S_S_PcS_i_param_4,
	.param .u64 .ptr .align 1 _Z19find_faces_in_graphPiS_S_S_S_PcS_i_param_5,
	.param .u64 .ptr .align 1 _Z19find_faces_in_graphPiS_S_S_S_PcS_i_param_6,
	.param .u32 _Z19find_faces_in_graphPiS_S_S_S_PcS_i_param_7
)
{
	.reg .pred 	%p<12>;
	.reg .b16 	%rs<6>;
	.reg .b32 	%r<37>;
	.reg .b64 	%rd<39>;

	ld.param.u64 	%rd19, [_Z19find_faces_in_graphPiS_S_S_S_PcS_i_param_0];
	ld.param.u64 	%rd20, [_Z19find_faces_in_graphPiS_S_S_S_PcS_i_param_1];
	ld.param.u64 	%rd21, [_Z19find_faces_in_graphPiS_S_S_S_PcS_i_param_2];
	ld.param.u64 	%rd16, [_Z19find_faces_in_graphPiS_S_S_S_PcS_i_param_3];
	ld.param.u64 	%rd17, [_Z19find_faces_in_graphPiS_S_S_S_PcS_i_param_4];
	ld.param.u64 	%rd22, [_Z19find_faces_in_graphPiS_S_S_S_PcS_i_param_5];
	ld.param.u64 	%rd18, [_Z19find_faces_in_graphPiS_S_S_S_PcS_i_param_6];
	ld.param.u32 	%r18, [_Z19find_faces_in_graphPiS_S_S_S_PcS_i_param_7];
	cvta.to.global.u64 	%rd1, %rd22;
	cvta.to.global.u64 	%rd2, %rd19;
	cvta.to.global.u64 	%rd3, %rd20;
	cvta.to.global.u64 	%rd4, %rd21;
	mov.u32 	%r19, %tid.x;
	mov.u32 	%r1, %ntid.x;
	mov.u32 	%r20, %ctaid.x;
	mad.lo.s32 	%r32, %r1, %r20, %r19;
	setp.ge.s32 	%p1, %r32, %r18;
	@%p1 bra 	$L__BB11_17;
	mov.u32 	%r21, %nctaid.x;
	mul.lo.s32 	%r3, %r21, %r1;
	cvta.to.global.u64 	%rd5, %rd16;
	cvta.to.global.u64 	%rd6, %rd17;
	cvta.to.global.u64 	%rd7, %rd18;
$L__BB11_2:
	mul.wide.s32 	%rd23, %r32, 4;
	add.s64 	%rd24, %rd5, %rd23;
	ld.global.u32 	%r5, [%rd24];
	add.s64 	%rd25, %rd6, %rd23;
	ld.global.u32 	%r6, [%rd25];
	mul.wide.s32 	%rd8, %r32, 10000;
	mul.wide.s32 	%rd26, %r5, 4;
	add.s64 	%rd9, %rd4, %rd26;
	ld.global.u32 	%r33, [%rd9];
	setp.lt.s32 	%p2, %r33, 1;
	@%p2 bra 	$L__BB11_8;
	add.s64 	%rd10, %rd3, %rd26;
	mov.b32 	%r34, 0;
$L__BB11_4:
	ld.global.u32 	%r23, [%rd10];
	add.s32 	%r24, %r23, %r34;
	mul.wide.s32 	%rd28, %r24, 4;
	add.s64 	%rd29, %rd2, %rd28;
	ld.global.u32 	%r10, [%rd29];
	setp.eq.s32 	%p3, %r10, %r6;
	@%p3 bra 	$L__BB11_7;
	cvt.s64.s32 	%rd30, %r10;
	add.s64 	%rd31, %rd8, %rd30;
	add.s64 	%rd14, %rd1, %rd31;
	ld.global.u8 	%rs1, [%rd14];
	setp.ne.s16 	%p4, %rs1, 0;
	@%p4 bra 	$L__BB11_7;
	mov.b16 	%rs2, 2;
	st.global.u8 	[%rd14], %rs2;
	ld.global.u32 	%r33, [%rd9];
$L__BB11_7:
	add.s32 	%r34, %r34, 1;
	setp.lt.s32 	%p5, %r34, %r33;
	@%p5 bra 	$L__BB11_4;
$L__BB11_8:
	mul.wide.s32 	%rd32, %r6, 4;
	add.s64 	%rd11, %rd4, %rd32;
	ld.global.u32 	%r25, [%rd11];
	setp.lt.s32 	%p6, %r25, 1;
	@%p6 bra 	$L__BB11_16;
	add.s64 	%rd12, %rd3, %rd32;
	mul.wide.s32 	%rd34, %r32, 4;
	add.s64 	%rd13, %rd7, %rd34;
	mov.b32 	%r36, 0;
$L__BB11_10:
	ld.global.u32 	%r27, [%rd12];
	add.s32 	%r28, %r27, %r36;
	mul.wide.s32 	%rd35, %r28, 4;
	add.s64 	%rd36, %rd2, %rd35;
	ld.global.u32 	%r15, [%rd36];
	setp.eq.s32 	%p7, %r15, %r5;
	@%p7 bra 	$L__BB11_15;
	cvt.s64.s32 	%rd37, %r15;
	add.s64 	%rd38, %rd8, %rd37;
	add.s64 	%rd15, %rd1, %rd38;
	ld.global.u8 	%rs3, [%rd15];
	setp.eq.s16 	%p8, %rs3, 2;
	@%p8 bra 	$L__BB11_14;
	setp.ne.s16 	%p9, %rs3, 0;
	@%p9 bra 	$L__BB11_15;
	mov.b16 	%rs5, 3;
	st.global.u8 	[%rd15], %rs5;
	bra.uni 	$L__BB11_15;
$L__BB11_14:
	mov.b16 	%rs4, 1;
	st.global.u8 	[%rd15], %rs4;
	ld.global.u32 	%r29, [%rd13];
	add.s32 	%r30, %r29, 1;
	st.global.u32 	[%rd13], %r30;
$L__BB11_15:
	add.s32 	%r36, %r36, 1;
	ld.global.u32 	%r31, [%rd11];
	setp.lt.s32 	%p10, %r36, %r31;
	@%p10 bra 	$L__BB11_10;
$L__BB11_16:
	add.s32 	%r32, %r32, %r3;
	setp.lt.s32 	%p11, %r32, %r18;
	@%p11 bra 	$L__BB11_2;
$L__BB11_17:
	ret;

}
	// .globl	_Z37calc_augmented_forman_ricci_curvaturePiS_S_S_S_PcS_PfS1_i
.visible .entry _Z37calc_augmented_forman_ricci_curvaturePiS_S_S_S_PcS_PfS1_i(
	.param .u64 .ptr .align 1 _Z37calc_augmented_forman_ricci_curvaturePiS_S_S_S_PcS_PfS1_i_param_0,
	.param .u64 .ptr .align 1 _Z37calc_augmented_forman_ricci_curvaturePiS_S_S_S_PcS_PfS1_i_param_1,
	.param .u64 .ptr .align 1 _Z37calc_augmented_forman_ricci_curvaturePiS_S_S_S_PcS_PfS1_i_param_2,
	.param .u64 .ptr .align 1 _Z37calc_augmented_forman_ricci_curvaturePiS_S_S_S_PcS_PfS1_i_param_3,
	.param .u64 .ptr .align 1 _Z37calc_augmented_forman_ricci_curvaturePiS_S_S_S_PcS_PfS1_i_param_4,
	.param .u64 .ptr .align 1 _Z37calc_augmented_forman_ricci_curvaturePiS_S_S_S_PcS_PfS1_i_param_5,
	.param .u64 .ptr .align 1 _Z37calc_augmented_forman_ricci_curvaturePiS_S_S_S_PcS_PfS1_i_param_6,
	.param .u64 .ptr .align 1 _Z37calc_augmented_forman_ricci_curvaturePiS_S_S_S_PcS_PfS1_i_param_7,
	.param .u64 .ptr .align 1 _Z37calc_augmented_forman_ricci_curvaturePiS_S_S_S_PcS_PfS1_i_param_8,
	.param .u32 _Z37calc_augmented_forman_ricci_curvaturePiS_S_S_S_PcS_PfS1_i_param_9
)
{
	.reg .pred 	%p<75>;
	.reg .b16 	%rs<23>;
	.reg .b32 	%r<235>;
	.reg .b32 	%f<2>;
	.reg .b64 	%rd<123>;

	ld.param.u64 	%rd22, [_Z37calc_augmented_forman_ricci_curvaturePiS_S_S_S_PcS_PfS1_i_param_0];
	ld.param.u64 	%rd23, [_Z37calc_augmented_forman_ricci_curvaturePiS_S_S_S_PcS_PfS1_i_param_1];
	ld.param.u64 	%rd24, [_Z37calc_augmented_forman_ricci_curvaturePiS_S_S_S_PcS_PfS1_i_param_2];
	ld.param.u64 	%rd19, [_Z37calc_augmented_forman_ricci_curvaturePiS_S_S_S_PcS_PfS1_i_param_3];
	ld.param.u64 	%rd20, [_Z37calc_augmented_forman_ricci_curvaturePiS_S_S_S_PcS_PfS1_i_param_4];
	ld.param.u64 	%rd25, [_Z37calc_augmented_forman_ricci_curvaturePiS_S_S_S_PcS_PfS1_i_param_5];
	ld.param.u32 	%r132, [_Z37calc_augmented_forman_ricci_curvaturePiS_S_S_S_PcS_PfS1_i_param_9];
	cvta.to.global.u64 	%rd1, %rd25;
	cvta.to.global.u64 	%rd2, %rd22;
	cvta.to.global.u64 	%rd3, %rd23;
	cvta.to.global.u64 	%rd4, %rd24;
	mov.u32 	%r133, %tid.x;
	mov.u32 	%r1, %ntid.x;
	mov.u32 	%r134, %ctaid.x;
	mad.lo.s32 	%r181, %r1, %r134, %r133;
	setp.ge.s32 	%p1, %r181, %r132;
	@%p1 bra 	$L__BB12_74;
	mov.u32 	%r135, %nctaid.x;
	mul.lo.s32 	%r3, %r135, %r1;
	cvta.to.global.u64 	%rd5, %rd19;
	cvta.to.global.u64 	%rd6, %rd20;
$L__BB12_2:
	mul.wide.s32 	%rd27, %r181, 4;
	add.s64 	%rd28, %rd5, %rd27;
	ld.global.u32 	%r5, [%rd28];
	add.s64 	%rd29, %rd6, %rd27;
	ld.global.u32 	%r6, [%rd29];
	mul.wide.s32 	%rd7, %r181, 10000;
	mul.wide.s32 	%rd30, %r5, 4;
	add.s64 	%rd31, %rd4, %rd30;
	ld.global.u32 	%r7, [%rd31];
	setp.lt.s32 	%p2, %r7, 1;
	add.s64 	%rd8, %rd3, %rd30;
	mov.b64 	%rd26, -1;
	mov.u64 	%rd121, %rd26;
	@%p2 bra 	$L__BB12_6;
	ld.global.u32 	%r8, [%rd8];
	mov.b32 	%r182, 0;
$L__BB12_4:
	add.s32 	%r137, %r8, %r182;
	cvt.s64.s32 	%rd121, %r137;
	mul.wide.s32 	%rd32, %r137, 4;
	add.s64 	%rd33, %rd2, %rd32;
	ld.global.u32 	%r138, [%rd33];
	setp.eq.s32 	%p3, %r138, %r6;
	@%p3 bra 	$L__BB12_6;
	add.s32 	%r182, %r182, 1;
	setp.lt.s32 	%p4, %r182, %r7;
	mov.u64 	%rd121, %rd26;
	@%p4 bra 	$L__BB12_4;
$L__BB12_6:
	mul.wide.s32 	%rd36, %r6, 4;
	add.s64 	%rd37, %rd4, %rd36;
	ld.global.u32 	%r11, [%rd37];
	setp.lt.s32 	%p5, %r11, 1;
	add.s64 	%rd11, %rd3, %rd36;
	mov.b64 	%rd35, -1;
	mov.u64 	%rd122, %rd35;
	@%p5 bra 	$L__BB12_10;
	ld.global.u32 	%r12, [%rd11];
	mov.b32 	%r183, 0;
$L__BB12_8:
	add.s32 	%r140, %r12, %r183;
	cvt.s64.s32 	%rd122, %r140;
	mul.wide.s32 	%rd38, %r140, 4;
	add.s64 	%rd39, %rd2, %rd38;
	ld.global.u32 	%r141, [%rd39];
	setp.eq.s32 	%p6, %r141, %r5;
	@%p6 bra 	$L__BB12_10;
	add.s32 	%r183, %r183, 1;
	setp.lt.s32 	%p7, %r183, %r11;
	mov.u64 	%rd122, %rd35;
	@%p7 bra 	$L__BB12_8;
$L__BB12_10:
	setp.lt.s32 	%p8, %r7, 1;
	mov.b32 	%r202, 0;
	mov.b32 	%r195, 2;
	@%p8 bra 	$L__BB12_32;
	ld.global.u32 	%r15, [%rd8];
	and.b32  	%r16, %r7, 3;
	setp.lt.u32 	%p9, %r7, 4;
	mov.b32 	%r186, 0;
	mov.u32 	%r202, %r186;
	mov.u32 	%r201, %r186;
	@%p9 bra 	$L__BB12_16;
	and.b32  	%r186, %r7, 2147483644;
	neg.s32 	%r198, %r186;
	mov.b32 	%r202, 0;
	mov.u32 	%r197, %r15;
	mov.u32 	%r201, %r202;
$L__BB12_13:
	mul.wide.s32 	%rd41, %r197, 4;
	add.s64 	%rd42, %rd2, %rd41;
	add.s64 	%rd15, %rd42, 8;
	ld.global.u32 	%r49, [%rd42];
	setp.eq.s32 	%p10, %r49, %r6;
	@%p10 bra 	$L__BB12_76;
	cvt.s64.s32 	%rd43, %r49;
	add.s64 	%rd44, %rd7, %rd43;
	add.s64 	%rd45, %rd1, %rd44;
	ld.global.u8 	%rs4, [%rd45];
	setp.ne.s16 	%p11, %rs4, 1;
	@%p11 bra 	$L__BB12_75;
	add.s32 	%r201, %r201, 1;
	bra.uni 	$L__BB12_76;
$L__BB12_16:
	setp.eq.s32 	%p23, %r16, 0;
	@%p23 bra 	$L__BB12_31;
	add.s32 	%r151, %r15, %r186;
	mul.wide.s32 	%rd55, %r151, 4;
	add.s64 	%rd14, %rd2, %rd55;
	ld.global.u32 	%r24, [%rd14];
	setp.eq.s32 	%p24, %r24, %r6;
	@%p24 bra 	$L__BB12_21;
	cvt.s64.s32 	%rd56, %r24;
	add.s64 	%rd57, %rd7, %rd56;
	add.s64 	%rd58, %rd1, %rd57;
	ld.global.u8 	%rs1, [%rd58];
	setp.eq.s16 	%p25, %rs1, 1;
	@%p25 bra 	$L__BB12_20;
	setp.eq.s16 	%p26, %rs1, 2;
	selp.u32 	%r152, 1, 0, %p26;
	add.s32 	%r202, %r202, %r152;
	bra.uni 	$L__BB12_21;
$L__BB12_20:
	add.s32 	%r201, %r201, 1;
$L__BB12_21:
	setp.eq.s32 	%p27, %r16, 1;
	@%p27 bra 	$L__BB12_31;
	ld.global.u32 	%r29, [%rd14+4];
	setp.eq.s32 	%p28, %r29, %r6;
	@%p28 bra 	$L__BB12_26;
	cvt.s64.s32 	%rd59, %r29;
	add.s64 	%rd60, %rd7, %rd59;
	add.s64 	%rd61, %rd1, %rd60;
	ld.global.u8 	%rs2, [%rd61];
	setp.eq.s16 	%p29, %rs2, 1;
	@%p29 bra 	$L__BB12_25;
	setp.eq.s16 	%p30, %rs2, 2;
	selp.u32 	%r153, 1, 0, %p30;
	add.s32 	%r202, %r202, %r153;
	bra.uni 	$L__BB12_26;
$L__BB12_25:
	add.s32 	%r201, %r201, 1;
$L__BB12_26:
	setp.eq.s32 	%p31, %r16, 2;
	@%p31 bra 	$L__BB12_31;
	ld.global.u32 	%r34, [%rd14+8];
	setp.eq.s32 	%p32, %r34, %r6;
	@%p32 bra 	$L__BB12_31;
	cvt.s64.s32 	%rd62, %r34;
	add.s64 	%rd63, %rd7, %rd62;
	add.s64 	%rd64, %rd1, %rd63;
	ld.global.u8 	%rs3, [%rd64];
	setp.eq.s16 	%p33, %rs3, 1;
	@%p33 bra 	$L__BB12_30;
	setp.eq.s16 	%p34, %rs3, 2;
	selp.u32 	%r154, 1, 0, %p34;
	add.s32 	%r202, %r202, %r154;
	bra.uni 	$L__BB12_31;
$L__BB12_30:
	add.s32 	%r201, %r201, 1;
$L__BB12_31:
	add.s32 	%r195, %r201, 2;
$L__BB12_32:
	@%p5 bra 	$L__BB12_73;
	ld.global.u32 	%r42, [%rd11];
	and.b32  	%r43, %r11, 7;
	setp.lt.u32 	%p36, %r11, 8;
	mov.b32 	%r220, 0;
	@%p36 bra 	$L__BB12_52;
	and.b32  	%r220, %r11, 2147483640;
	mov.b32 	%r209, 0;
$L__BB12_35:
	.pragma "nounroll";
	add.s32 	%r158, %r42, %r209;
	mul.wide.s32 	%rd65, %r158, 4;
	add.s64 	%rd16, %rd2, %rd65;
	ld.global.u32 	%r73, [%rd16];
	setp.eq.s32 	%p37, %r73, %r5;
	@%p37 bra 	$L__BB12_37;
	cvt.s64.s32 	%rd66, %r73;
	add.s64 	%rd67, %rd7, %rd66;
	add.s64 	%rd68, %rd1, %rd67;
	ld.global.u8 	%rs8, [%rd68];
	setp.eq.s16 	%p38, %rs8, 3;
	selp.u32 	%r159, 1, 0, %p38;
	add.s32 	%r202, %r202, %r159;
$L__BB12_37:
	ld.global.u32 	%r76, [%rd16+4];
	setp.eq.s32 	%p39, %r76, %r5;
	@%p39 bra 	$L__BB12_39;
	cvt.s64.s32 	%rd69, %r76;
	add.s64 	%rd70, %rd7, %rd69;
	add.s64 	%rd71, %rd1, %rd70;
	ld.global.u8 	%rs9, [%rd71];
	setp.eq.s16 	%p40, %rs9, 3;
	selp.u32 	%r160, 1, 0, %p40;
	add.s32 	%r202, %r202, %r160;
$L__BB12_39:
	ld.global.u32 	%r79, [%rd16+8];
	setp.eq.s32 	%p41, %r79, %r5;
	@%p41 bra 	$L__BB12_41;
	cvt.s64.s32 	%rd72, %r79;
	add.s64 	%rd73, %rd7, %rd72;
	add.s64 	%rd74, %rd1, %rd73;
	ld.global.u8 	%rs10, [%rd74];
	setp.eq.s16 	%p42, %rs10, 3;
	selp.u32 	%r161, 1, 0, %p42;
	add.s32 	%r202, %r202, %r161;
$L__BB12_41:
	ld.global.u32 	%r82, [%rd16+12];
	setp.eq.s32 	%p43, %r82, %r5;
	@%p43 bra 	$L__BB12_43;
	cvt.s64.s32 	%rd75, %r82;
	add.s64 	%rd76, %rd7, %rd75;
	add.s64 	%rd77, %rd1, %rd76;
	ld.global.u8 	%rs11, [%rd77];
	setp.eq.s16 	%p44, %rs11, 3;
	selp.u32 	%r162, 1, 0, %p44;
	add.s32 	%r202, %r202, %r162;
$L__BB12_43:
	ld.global.u32 	%r85, [%rd16+16];
	setp.eq.s32 	%p45, %r85, %r5;
	@%p45 bra 	$L__BB12_45;
	cvt.s64.s32 	%rd78, %r85;
	add.s64 	%rd79, %rd7, %rd78;
	add.s64 	%rd80, %rd1, %rd79;
	ld.global.u8 	%rs12, [%rd80];
	setp.eq.s16 	%p46, %rs12, 3;
	selp.u32 	%r163, 1, 0, %p46;
	add.s32 	%r202, %r202, %r163;
$L__BB12_45:
	ld.global.u32 	%r88, [%rd16+20];
	setp.eq.s32 	%p47, %r88, %r5;
	@%p47 bra 	$L__BB12_47;
	cvt.s64.s32 	%rd81, %r88;
	add.s64 	%rd82, %rd7, %rd81;
	add.s64 	%rd83, %rd1, %rd82;
	ld.global.u8 	%rs13, [%rd83];
	setp.eq.s16 	%p48, %rs13, 3;
	selp.u32 	%r164, 1, 0, %p48;
	add.s32 	%r202, %r202, %r164;
$L__BB12_47:
	ld.global.u32 	%r91, [%rd16+24];
	setp.eq.s32 	%p49, %r91, %r5;
	@%p49 bra 	$L__BB12_49;
	cvt.s64.s32 	%rd84, %r91;
	add.s64 	%rd85, %rd7, %rd84;
	add.s64 	%rd86, %rd1, %rd85;
	ld.global.u8 	%rs14, [%rd86];
	setp.eq.s16 	%p50, %rs14, 3;
	selp.u32 	%r165, 1, 0, %p50;
	add.s32 	%r202, %r202, %r165;
$L__BB12_49:
	ld.global.u32 	%r94, [%rd16+28];
	setp.eq.s32 	%p51, %r94, %r5;
	@%p51 bra 	$L__BB12_51;
	cvt.s64.s32 	%rd87, %r94;
	add.s64 	%rd88, %rd7, %rd87;
	add.s64 	%rd89, %rd1, %rd88;
	ld.global.u8 	%rs15, [%rd89];
	setp.eq.s16 	%p52, %rs15, 3;
	selp.u32 	%r166, 1, 0, %p52;
	add.s32 	%r202, %r202, %r166;
$L__BB12_51:
	add.s32 	%r209, %r209, 8;
	setp.ne.s32 	%p53, %r209, %r220;
	@%p53 bra 	$L__BB12_35;
$L__BB12_52:
	setp.eq.s32 	%p54, %r43, 0;
	@%p54 bra 	$L__BB12_73;
	and.b32  	%r101, %r11, 3;
	setp.lt.u32 	%p55, %r43, 4;
	@%p55 bra 	$L__BB12_63;
	add.s32 	%r168, %r42, %r220;
	mul.wide.s32 	%rd90, %r168, 4;
	add.s64 	%rd17, %rd2, %rd90;
	ld.global.u32 	%r102, [%rd17];
	setp.eq.s32 	%p56, %r102, %r5;
	@%p56 bra 	$L__BB12_56;
	cvt.s64.s32 	%rd91, %r102;
	add.s64 	%rd92, %rd7, %rd91;
	add.s64 	%rd93, %rd1, %rd92;
	ld.global.u8 	%rs16, [%rd93];
	setp.eq.s16 	%p57, %rs16, 3;
	selp.u32 	%r169, 1, 0, %p57;
	add.s32 	%r202, %r202, %r169;
$L__BB12_56:
	ld.global.u32 	%r105, [%rd17+4];
	setp.eq.s32 	%p58, %r105, %r5;
	@%p58 bra 	$L__BB12_58;
	cvt.s64.s32 	%rd94, %r105;
	add.s64 	%rd95, %rd7, %rd94;
	add.s64 	%rd96, %rd1, %rd95;
	ld.global.u8 	%rs17, [%rd96];
	setp.eq.s16 	%p59, %rs17, 3;
	selp.u32 	%r170, 1, 0, %p59;
	add.s32 	%r202, %r202, %r170;
$L__BB12_58:
	ld.global.u32 	%r108, [%rd17+8];
	setp.eq.s32 	%p60, %r108, %r5;
	@%p60 bra 	$L__BB12_60;
	cvt.s64.s32 	%rd97, %r108;
	add.s64 	%rd98, %rd7, %rd97;
	add.s64 	%rd99, %rd1, %rd98;
	ld.global.u8 	%rs18, [%rd99];
	setp.eq.s16 	%p61, %rs18, 3;
	selp.u32 	%r171, 1, 0, %p61;
	add.s32 	%r202, %r202, %r171;
$L__BB12_60:
	ld.global.u32 	%r111, [%rd17+12];
	setp.eq.s32 	%p62, %r111, %r5;
	@%p62 bra 	$L__BB12_62;
	cvt.s64.s32 	%rd100, %r111;
	add.s64 	%rd101, %rd7, %rd100;
	add.s64 	%rd102, %rd1, %rd101;
	ld.global.u8 	%rs19, [%rd102];
	setp.eq.s16 	%p63, %rs19, 3;
	selp.u32 	%r172, 1, 0, %p63;
	add.s32 	%r202, %r202, %r172;
$L__BB12_62:
	add.s32 	%r220, %r220, 4;
$L__BB12_63:
	setp.eq.s32 	%p64, %r101, 0;
	@%p64 bra 	$L__BB12_73;
	setp.eq.s32 	%p65, %r101, 1;
	@%p65 bra 	$L__BB12_70;
	add.s32 	%r174, %r42, %r220;
	mul.wide.s32 	%rd103, %r174, 4;
	add.s64 	%rd18, %rd2, %rd103;
	ld.global.u32 	%r118, [%rd18];
	setp.eq.s32 	%p66, %r118, %r5;
	@%p66 bra 	$L__BB12_67;
	cvt.s64.s32 	%rd104, %r118;
	add.s64 	%rd105, %rd7, %rd104;
	add.s64 	%rd106, %rd1, %rd105;
	ld.global.u8 	%rs20, [%rd106];
	setp.eq.s16 	%p67, %rs20, 3;
	selp.u32 	%r175, 1, 0, %p67;
	add.s32 	%r202, %r202, %r175;
$L__BB12_67:
	ld.global.u32 	%r121, [%rd18+4];
	setp.eq.s32 	%p68, %r121, %r5;
	@%p68 bra 	$L__BB12_69;
	cvt.s64.s32 	%rd107, %r121;
	add.s64 	%rd108, %rd7, %rd107;
	add.s64 	%rd109, %rd1, %rd108;
	ld.global.u8 	%rs21, [%rd109];
	setp.eq.s16 	%p69, %rs21, 3;
	selp.u32 	%r176, 1, 0, %p69;
	add.s32 	%r202, %r202, %r176;
$L__BB12_69:
	add.s32 	%r220, %r220, 2;
$L__BB12_70:
	and.b32  	%r177, %r11, 1;
	setp.eq.b32 	%p70, %r177, 1;
	not.pred 	%p71, %p70;
	@%p71 bra 	$L__BB12_73;
	add.s32 	%r178, %r42, %r220;
	mul.wide.s32 	%rd110, %r178, 4;
	add.s64 	%rd111, %rd2, %rd110;
	ld.global.u32 	%r128, [%rd111];
	setp.eq.s32 	%p72, %r128, %r5;
	@%p72 bra 	$L__BB12_73;
	cvt.s64.s32 	%rd112, %r128;
	add.s64 	%rd113, %rd7, %rd112;
	add.s64 	%rd114, %rd1, %rd113;
	ld.global.u8 	%rs22, [%rd114];
	setp.eq.s16 	%p73, %rs22, 3;
	selp.u32 	%r179, 1, 0, %p73;
	add.s32 	%r202, %r202, %r179;
$L__BB12_73:
	ld.param.u64 	%rd120, [_Z37calc_augmented_forman_ricci_curvaturePiS_S_S_S_PcS_PfS1_i_param_8];
	sub.s32 	%r180, %r195, %r202;
	cvt.rn.f32.s32 	%f1, %r180;
	cvta.to.global.u64 	%rd115, %rd120;
	shl.b64 	%rd116, %rd121, 2;
	add.s64 	%rd117, %rd115, %rd116;
	st.global.f32 	[%rd117], %f1;
	shl.b64 	%rd118, %rd122, 2;
	add.s64 	%rd119, %rd115, %rd118;
	st.global.f32 	[%rd119], %f1;
	add.s32 	%r181, %r181, %r3;
	setp.lt.s32 	%p74, %r181, %r132;
	@%p74 bra 	$L__BB12_2;
$L__BB12_74:
	ret;
$L__BB12_75:
	setp.eq.s16 	%p12, %rs4, 2;
	selp.u32 	%r147, 1, 0, %p12;
	add.s32 	%r202, %r202, %r147;
$L__BB12_76:
	ld.global.u32 	%r54, [%rd15+-4];
	setp.eq.s32 	%p13, %r54, %r6;
	@%p13 bra 	$L__BB12_80;
	cvt.s64.s32 	%rd46, %r54;
	add.s64 	%rd47, %rd7, %rd46;
	add.s64 	%rd48, %rd1, %rd47;
	ld.global.u8 	%rs5, [%rd48];
	setp.eq.s16 	%p14, %rs5, 1;
	@%p14 bra 	$L__BB12_79;
	setp.eq.s16 	%p15, %rs5, 2;
	selp.u32 	%r148, 1, 0, %p15;
	add.s32 	%r202, %r202, %r148;
	bra.uni 	$L__BB12_80;
$L__BB12_79:
	add.s32 	%r201, %r201, 1;
$L__BB12_80:
	ld.global.u32 	%r59, [%rd15];
	setp.eq.s32 	%p16, %r59, %r6;
	@%p16 bra 	$L__BB12_84;
	cvt.s64.s32 	%rd49, %r59;
	add.s64 	%rd50, %rd7, %rd49;
	add.s64 	%rd51, %rd1, %rd50;
	ld.global.u8 	%rs6, [%rd51];
	setp.eq.s16 	%p17, %rs6, 1;
	@%p17 bra 	$L__BB12_83;
	setp.eq.s16 	%p18, %rs6, 2;
	selp.u32 	%r149, 1, 0, %p18;
	add.s32 	%r202, %r202, %r149;
	bra.uni 	$L__BB12_84;
$L__BB12_83:
	add.s32 	%r201, %r201, 1;
$L__BB12_84:
	ld.global.u32 	%r64, [%rd15+4];
	setp.eq.s32 	%p19, %r64, %r6;
	@%p19 bra 	$L__BB12_88;
	cvt.s64.s32 	%rd52, %r64;
	add.s64 	%rd53, %rd7, %rd52;
	add.s64 	%rd54, %rd1, %rd53;
	ld.global.u8 	%rs7, [%rd54];
	setp.eq.s16 	%p20, %rs7, 1;
	@%p20 bra 	$L__BB12_87;
	setp.eq.s16 	%p21, %rs7, 2;
	selp.u32 	%r150, 1, 0, %p21;
	add.s32 	%r202, %r202, %r150;
	bra.uni 	$L__BB12_88;
$L__BB12_87:
	add.s32 	%r201, %r201, 1;
$L__BB12_88:
	add.s32 	%r198, %r198, 4;
	add.s32 	%r197, %r197, 4;
	setp.eq.s32 	%p22, %r198, 0;
	@%p22 bra 	$L__BB12_16;
	bra.uni 	$L__BB12_13;

}
	// .globl	_Z13update_weightPiS_S_S_S_PfS0_fi
.visible .entry _Z13update_weightPiS_S_S_S_PfS0_fi(
	.param .u64 .ptr .align 1 _Z13update_weightPiS_S_S_S_PfS0_fi_param_0,
	.param .u64 .ptr .align 1 _Z13update_weightPiS_S_S_S_PfS0_fi_param_1,
	.param .u64 .ptr .align 1 _Z13update_weightPiS_S_S_S_PfS0_fi_param_2,
	.param .u64 .ptr .align 1 _Z13update_weightPiS_S_S_S_PfS0_fi_param_3,
	.param .u64 .ptr .align 1 _Z13update_weightPiS_S_S_S_PfS0_fi_param_4,
	.param .u64 .ptr .align 1 _Z13update_weightPiS_S_S_S_PfS0_fi_param_5,
	.param .u64 .ptr .align 1 _Z13update_weightPiS_S_S_S_PfS0_fi_param_6,
	.param .f32 _Z13update_weightPiS_S_S_S_PfS0_fi_param_7,
	.param .u32 _Z13update_weightPiS_S_S_S_PfS0_fi_param_8
)
{
	.reg .pred 	%p<10>;
	.reg .b32 	%r<34>;
	.reg .b32 	%f<9>;
	.reg .b64 	%rd<40>;

	ld.param.u64 	%rd14, [_Z13update_weightPiS_S_S_S_PfS0_fi_param_0];
	ld.param.u64 	%rd15, [_Z13update_weightPiS_S_S_S_PfS0_fi_param_1];
	ld.param.u64 	%rd16, [_Z13update_weightPiS_S_S_S_PfS0_fi_param_2];
	ld.param.u64 	%rd10, [_Z13update_weightPiS_S_S_S_PfS0_fi_param_3];
	ld.param.u64 	%rd11, [_Z13update_weightPiS_S_S_S_PfS0_fi_param_4];
	ld.param.u64 	%rd12, [_Z13update_weightPiS_S_S_S_PfS0_fi_param_5];
	ld.param.u64 	%rd13, [_Z13update_weightPiS_S_S_S_PfS0_fi_param_6];
	ld.param.f32 	%f1, [_Z13update_weightPiS_S_S_S_PfS0_fi_param_7];
	ld.param.u32 	%r19, [_Z13update_weightPiS_S_S_S_PfS0_fi_param_8];
	cvta.to.global.u64 	%rd1, %rd14;
	cvta.to.global.u64 	%rd2, %rd15;
	cvta.to.global.u64 	%rd3, %rd16;
	mov.u32 	%r20, %tid.x;
	mov.u32 	%r1, %ntid.x;
	mov.u32 	%r21, %ctaid.x;
	mad.lo.s32 	%r30, %r1, %r21, %r20;
	setp.ge.s32 	%p1, %r30, %r19;
	@%p1 bra 	$L__BB13_11;
	cvta.to.global.u64 	%rd4, %rd12;
	mov.u32 	%r23, %nctaid.x;
	mul.lo.s32 	%r3, %r23, %r1;
	cvta.to.global.u64 	%rd5, %rd10;
	cvta.to.global.u64 	%rd6, %rd11;
	cvta.to.global.u64 	%rd7, %rd13;
$L__BB13_2:
	mov.u32 	%r4, %r32;
	mul.wide.s32 	%rd17, %r30, 4;
	add.s64 	%rd18, %rd5, %rd17;
	ld.global.u32 	%r6, [%rd18];
	add.s64 	%rd19, %rd6, %rd17;
	ld.global.u32 	%r7, [%rd19];
	mul.wide.s32 	%rd20, %r6, 4;
	add.s64 	%rd21, %rd3, %rd20;
	ld.global.u32 	%r8, [%rd21];
	setp.lt.s32 	%p2, %r8, 1;
	@%p2 bra 	$L__BB13_6;
	add.s64 	%rd23, %rd2, %rd20;
	ld.global.u32 	%r9, [%rd23];
	mov.b32 	%r31, 0;
$L__BB13_4:
	add.s32 	%r32, %r9, %r31;
	mul.wide.s32 	%rd24, %r32, 4;
	add.s64 	%rd25, %rd1, %rd24;
	ld.global.u32 	%r25, [%rd25];
	setp.eq.s32 	%p3, %r25, %r7;
	@%p3 bra 	$L__BB13_6;
	add.s32 	%r31, %r31, 1;
	setp.lt.s32 	%p4, %r31, %r8;
	mov.u32 	%r32, %r4;
	@%p4 bra 	$L__BB13_4;
$L__BB13_6:
	mul.wide.s32 	%rd27, %r7, 4;
	add.s64 	%rd28, %rd3, %rd27;
	ld.global.u32 	%r14, [%rd28];
	setp.lt.s32 	%p5, %r14, 1;
	mov.b64 	%rd26, -1;
	mov.u64 	%rd39, %rd26;
	@%p5 bra 	$L__BB13_10;
	add.s64 	%rd30, %rd2, %rd27;
	ld.global.u32 	%r15, [%rd30];
	mov.b32 	%r33, 0;
$L__BB13_8:
	add.s32 	%r27, %r15, %r33;
	cvt.s64.s32 	%rd39, %r27;
	mul.wide.s32 	%rd31, %r27, 4;
	add.s64 	%rd32, %rd1, %rd31;
	ld.global.u32 	%r28, [%rd32];
	setp.eq.s32 	%p6, %r28, %r6;
	@%p6 bra 	$L__BB13_10;
	add.s32 	%r33, %r33, 1;
	setp.lt.s32 	%p7, %r33, %r14;
	mov.u64 	%rd39, %rd26;
	@%p7 bra 	$L__BB13_8;
$L__BB13_10:
	mul.wide.s32 	%rd34, %r32, 4;
	add.s64 	%rd35, %rd7, %rd34;
	ld.global.f32 	%f2, [%rd35];
	mul.f32 	%f3, %f1, %f2;
	mov.f32 	%f4, 0f3F800000;
	sub.f32 	%f5, %f4, %f3;
	add.s64 	%rd36, %rd4, %rd34;
	ld.global.f32 	%f6, [%rd36];
	mul.f32 	%f7, %f6, %f5;
	setp.lt.f32 	%p8, %f7, 0f38D1B717;
	selp.f32 	%f8, 0f38D1B717, %f7, %p8;
	st.global.f32 	[%rd36], %f8;
	shl.b64 	%rd37, %rd39, 2;
	add.s64 	%rd38, %rd4, %rd37;
	st.global.f32 	[%rd38], %f8;
	add.s32 	%r30, %r30, %r3;
	setp.lt.s32 	%p9, %r30, %r19;
	@%p9 bra 	$L__BB13_2;
$L__BB13_11:
	ret;

}
	// .globl	_Z19array_sum_blockwisePfiS_
.visible .entry _Z19array_sum_blockwisePfiS_(
	.param .u64 .ptr .align 1 _Z19array_sum_blockwisePfiS__param_0,
	.param .u32 _Z19array_sum_blockwisePfiS__param_1,
	.param .u64 .ptr .align 1 _Z19array_sum_blockwisePfiS__param_2
)
{
	.reg .pred 	%p<7>;
	.reg .b32 	%r<19>;
	.reg .b32 	%f<13>;
	.reg .b64 	%rd<9>;
	// demoted variable
	.shared .align 4 .b8 _ZZ19array_sum_blockwisePfiS_E5cache[1024];
	ld.param.u64 	%rd2, [_Z19array_sum_blockwisePfiS__param_0];
	ld.param.u32 	%r11, [_Z19array_sum_blockwisePfiS__param_1];
	ld.param.u64 	%rd3, [_Z19array_sum_blockwisePfiS__param_2];
	mov.u32 	%r1, %tid.x;
	mov.u32 	%r18, %ntid.x;
	mov.u32 	%r3, %ctaid.x;
	mad.lo.s32 	%r17, %r18, %r3, %r1;
	setp.ge.s32 	%p1, %r17, %r11;
	mov.f32 	%f12, 0f00000000;
	@%p1 bra 	$L__BB14_3;
	mov.u32 	%r12, %nctaid.x;
	mul.lo.s32 	%r5, %r12, %r18;
	cvta.to.global.u64 	%rd1, %rd2;
	mov.f32 	%f12, 0f00000000;
$L__BB14_2:
	mul.wide.s32 	%rd4, %r17, 4;
	add.s64 	%rd5, %rd1, %rd4;
	ld.global.f32 	%f6, [%rd5];
	add.f32 	%f12, %f12, %f6;
	add.s32 	%r17, %r17, %r5;
	setp.lt.s32 	%p2, %r17, %r11;
	@%p2 bra 	$L__BB14_2;
$L__BB14_3:
	shl.b32 	%r13, %r1, 2;
	mov.u32 	%r14, _ZZ19array_sum_blockwisePfiS_E5cache;
	add.s32 	%r8, %r14, %r13;
	st.shared.f32 	[%r8], %f12;
	bar.sync 	0;
	setp.lt.u32 	%p3, %r18, 2;
	@%p3 bra 	$L__BB14_7;
$L__BB14_4:
	shr.u32 	%r10, %r18, 1;
	setp.ge.u32 	%p4, %r1, %r10;
	@%p4 bra 	$L__BB14_6;
	shl.b32 	%r15, %r10, 2;
	add.s32 	%r16, %r8, %r15;
	ld.shared.f32 	%f7, [%r16];
	ld.shared.f32 	%f8, [%r8];
	add.f32 	%f9, %f7, %f8;
	st.shared.f32 	[%r8], %f9;
$L__BB14_6:
	bar.sync 	0;
	setp.gt.u32 	%p5, %r18, 3;
	mov.u32 	%r18, %r10;
	@%p5 bra 	$L__BB14_4;
$L__BB14_7:
	setp.ne.s32 	%p6, %r1, 0;
	@%p6 bra 	$L__BB14_9;
	ld.shared.f32 	%f10, [_ZZ19array_sum_blockwisePfiS_E5cache];
	cvta.to.global.u64 	%rd6, %rd3;
	mul.wide.u32 	%rd7, %r3, 4;
	add.s64 	%rd8, %rd6, %rd7;
	st.global.f32 	[%rd8], %f10;
$L__BB14_9:
	ret;

}
	// .globl	_Z17normalize_weightsPffii
.visible .entry _Z17normalize_weightsPffii(
	.param .u64 .ptr .align 1 _Z17normalize_weightsPffii_param_0,
	.param .f32 _Z17normalize_weightsPffii_param_1,
	.param .u32 _Z17normalize_weightsPffii_param_2,
	.param .u32 _Z17normalize_weightsPffii_param_3
)
{
	.reg .pred 	%p<3>;
	.reg .b32 	%r<12>;
	.reg .b32 	%f<7>;
	.reg .b64 	%rd<5>;

	ld.param.u64 	%rd2, [_Z17normalize_weightsPffii_param_0];
	ld.param.f32 	%f2, [_Z17normalize_weightsPffii_param_1];
	ld.param.u32 	%r7, [_Z17normalize_weightsPffii_param_2];
	ld.param.u32 	%r6, [_Z17normalize_weightsPffii_param_3];
	mov.u32 	%r8, %tid.x;
	mov.u32 	%r1, %ntid.x;
	mov.u32 	%r9, %ctaid.x;
	mad.lo.s32 	%r11, %r1, %r9, %r8;
	cvt.rn.f32.s32 	%f3, %r7;
	mul.f32 	%f4, %f2, 0f3F000000;
	div.rn.f32 	%f1, %f3, %f4;
	setp.ge.s32 	%p1, %r11, %r6;
	@%p1 bra 	$L__BB15_3;
	mov.u32 	%r10, %nctaid.x;
	mul.lo.s32 	%r3, %r10, %r1;
	cvta.to.global.u64 	%rd1, %rd2;
$L__BB15_2:
	mul.wide.s32 	%rd3, %r11, 4;
	add.s64 	%rd4, %rd1, %rd3;
	ld.global.f32 	%f5, [%rd4];
	mul.f32 	%f6, %f1, %f5;
	st.global.f32 	[%rd4], %f6;
	add.s32 	%r11, %r11, %r3;
	setp.lt.s32 	%p2, %r11, %r6;
	@%p2 bra 	$L__BB15_2;
$L__BB15_3:
	ret;

}
	// .globl	_Z24clamp_weights_after_normPfi
.visible .entry _Z24clamp_weights_after_normPfi(
	.param .u64 .ptr .align 1 _Z24clamp_weights_after_normPfi_param_0,
	.param .u32 _Z24clamp_weights_after_normPfi_param_1
)
{
	.reg .pred 	%p<4>;
	.reg .b32 	%r<12>;
	.reg .b32 	%f<2>;
	.reg .b64 	%rd<5>;
	.reg .b64 	%fd<2>;

	ld.param.u64 	%rd3, [_Z24clamp_weights_after_normPfi_param_0];
	ld.param.u32 	%r6, [_Z24clamp_weights_after_normPfi_param_1];
	mov.u32 	%r7, %tid.x;
	mov.u32 	%r1, %ntid.x;
	mov.u32 	%r8, %ctaid.x;
	mad.lo.s32 	%r11, %r1, %r8, %r7;
	setp.ge.s32 	%p1, %r11, %r6;
	@%p1 bra 	$L__BB16_5;
	mov.u32 	%r9, %nctaid.x;
	mul.lo.s32 	%r3, %r9, %r1;
	cvta.to.global.u64 	%rd1, %rd3;
$L__BB16_2:
	mul.wide.s32 	%rd4, %r11, 4;
	add.s64 	%rd2, %rd1, %rd4;
	ld.global.f32 	%f1, [%rd2];
	cvt.f64.f32 	%fd1, %f1;
	setp.geu.f64 	%p2, %fd1, 0d3DDB7CDFD9D7BDBB;
	@%p2 bra 	$L__BB16_4;
	mov.b32 	%r10, 786163455;
	st.global.u32 	[%rd2], %r10;
$L__BB16_4:
	add.s32 	%r11, %r11, %r3;
	setp.lt.s32 	%p3, %r11, %r6;
	@%p3 bra 	$L__BB16_2;
$L__BB16_5:
	ret;

}
	// .globl	_Z43bfs_loop_using_virtual_warp_for_cc_labelingPiS_S_S_S_PfS_S_iiS_if
.visible .entry _Z43bfs_loop_using_virtual_warp_for_cc_labelingPiS_S_S_S_PfS_S_iiS_if(
	.param .u64 .ptr .align 1 _Z43bfs_loop_using_virtual_warp_for_cc_labelingPiS_S_S_S_PfS_S_iiS_if_param_0,
	.param .u64 .ptr .align 1 _Z43bfs_loop_using_virtual_warp_for_cc_labelingPiS_S_S_S_PfS_S_iiS_if_param_1,
	.param .u64 .ptr .align 1 _Z43bfs_loop_using_virtual_warp_for_cc_labelingPiS_S_S_S_PfS_S_iiS_if_param_2,
	.param .u64 .ptr .align 1 _Z43bfs_loop_using_virtual_warp_for_cc_labelingPiS_S_S_S_PfS_S_iiS_if_param_3,
	.param .u64 .ptr .align 1 _Z43bfs_loop_using_virtual_warp_for_cc_labelingPiS_S_S_S_PfS_S_iiS_if_param_4,
	.param .u64 .ptr .align 1 _Z43bfs_loop_using_virtual_warp_for_cc_labelingPiS_S_S_S_PfS_S_iiS_if_param_5,
	.param .u64 .ptr .align 1 _Z43bfs_loop_using_virtual_warp_for_cc_labelingPiS_S_S_S_PfS_S_iiS_if_param_6,
	.param .u64 .ptr .align 1 _Z43bfs_loop_using_virtual_warp_for_cc_labelingPiS_S_S_S_PfS_S_iiS_if_param_7,
	.param .u32 _Z43bfs_loop_using_virtual_warp_for_cc_labelingPiS_S_S_S_PfS_S_iiS_if_param_8,
	.param .u32 _Z43bfs_loop_using_virtual_warp_for_cc_labelingPiS_S_S_S_PfS_S_iiS_if_param_9,
	.param .u64 .ptr .align 1 _Z43bfs_loop_using_virtual_warp_for_cc_labelingPiS_S_S_S_PfS_S_iiS_if_param_10,
	.param .u32 _Z43bfs_loop_using_virtual_warp_for_cc_labelingPiS_S_S_S_PfS_S_iiS_if_param_11,
	.param .f32 _Z43bfs_loop_using_virtual_warp_for_cc_labelingPiS_S_S_S_PfS_S_iiS_if_param_12
)
{
	.reg .pred 	%p<10>;
	.reg .b32 	%r<41>;
	.reg .b32 	%f<3>;
	.reg .b64 	%rd<30>;

	ld.param.u64 	%rd10, [_Z43bfs_loop_using_virtual_warp_for_cc_labelingPiS_S_S_S_PfS_S_iiS_if_param_0];
	ld.param.u64 	%rd13, [_Z43bfs_loop_using_virtual_warp_for_cc_labelingPiS_S_S_S_PfS_S_iiS_if_param_5];
	ld.param.u64 	%rd16, [_Z43bfs_loop_using_virtual_warp_for_cc_labelingPiS_S_S_S_PfS_S_iiS_if_param_6];
	ld.param.u64 	%rd14, [_Z43bfs_loop_using_virtual_warp_for_cc_labelingPiS_S_S_S_PfS_S_iiS_if_param_7];
	ld.param.u32 	%r19, [_Z43bfs_loop_using_virtual_warp_for_cc_labelingPiS_S_S_S_PfS_S_iiS_if_param_8];
	ld.param.u64 	%rd15, [_Z43bfs_loop_using_virtual_warp_for_cc_labelingPiS_S_S_S_PfS_S_iiS_if_param_10];
	ld.param.u32 	%r20, [_Z43bfs_loop_using_virtual_warp_for_cc_labelingPiS_S_S_S_PfS_S_iiS_if_param_11];
	ld.param.f32 	%f1, [_Z43bfs_loop_using_virtual_warp_for_cc_labelingPiS_S_S_S_PfS_S_iiS_if_param_12];
	cvta.to.global.u64 	%rd1, %rd16;
	mov.u32 	%r21, %tid.x;
	mov.u32 	%r22, %ntid.x;
	mov.u32 	%r23, %ctaid.x;
	mad.lo.s32 	%r35, %r22, %r23, %r21;
	setp.gt.s32 	%p1, %r35, 9999;
	@%p1 bra 	$L__BB17_13;
	add.s32 	%r2, %r19, 1;
	cvta.to.global.u64 	%rd2, %rd10;
	cvta.to.global.u64 	%rd3, %rd13;
	cvta.to.global.u64 	%rd4, %rd14;
	cvta.to.global.u64 	%rd5, %rd15;
$L__BB17_2:
	shr.s32 	%r24, %r35, 31;
	shr.u32 	%r25, %r24, 28;
	add.s32 	%r26, %r35, %r25;
	and.b32  	%r36, %r26, -16;
	sub.s32 	%r4, %r35, %r36;
	or.b32  	%r6, %r36, 15;
$L__BB17_3:
	mov.u32 	%r7, %r36;
	mul.wide.s32 	%rd17, %r7, 4;
	add.s64 	%rd18, %rd1, %rd17;
	ld.global.u32 	%r27, [%rd18];
	setp.ne.s32 	%p2, %r27, %r19;
	@%p2 bra 	$L__BB17_11;
	ld.param.u64 	%rd29, [_Z43bfs_loop_using_virtual_warp_for_cc_labelingPiS_S_S_S_PfS_S_iiS_if_param_2];
	cvta.to.global.u64 	%rd19, %rd29;
	add.s64 	%rd6, %rd19, %rd17;
	ld.global.u32 	%r38, [%rd6];
	setp.ge.s32 	%p3, %r4, %r38;
	@%p3 bra 	$L__BB17_11;
	ld.param.u64 	%rd28, [_Z43bfs_loop_using_virtual_warp_for_cc_labelingPiS_S_S_S_PfS_S_iiS_if_param_1];
	cvta.to.global.u64 	%rd21, %rd28;
	add.s64 	%rd7, %rd21, %rd17;
	mov.b32 	%r39, 0;
	mov.u32 	%r37, %r4;
$L__BB17_6:
	setp.ge.s32 	%p4, %r39, %r38;
	@%p4 bra 	$L__BB17_11;
	ld.global.u32 	%r29, [%rd7];
	add.s32 	%r30, %r29, %r37;
	mul.wide.s32 	%rd8, %r30, 4;
	add.s64 	%rd23, %rd2, %rd8;
	ld.global.u32 	%r12, [%rd23];
	mul.wide.s32 	%rd24, %r12, 4;
	add.s64 	%rd9, %rd1, %rd24;
	ld.global.u32 	%r31, [%rd9];
	setp.ne.s32 	%p5, %r31, 99999;
	@%p5 bra 	$L__BB17_10;
	add.s64 	%rd25, %rd3, %rd8;
	ld.global.f32 	%f2, [%rd25];
	setp.geu.f32 	%p6, %f2, %f1;
	@%p6 bra 	$L__BB17_10;
	st.global.u32 	[%rd9], %r2;
	mov.b32 	%r32, 1;
	st.global.u32 	[%rd4], %r32;
	mul.wide.s32 	%rd26, %r12, 4;
	add.s64 	%rd27, %rd5, %rd26;
	st.global.u32 	[%rd27], %r20;
	ld.global.u32 	%r38, [%rd6];
$L__BB17_10:
	add.s32 	%r39, %r39, 16;
	add.s32 	%r37, %r37, 16;
	setp.lt.s32 	%p7, %r37, %r38;
	@%p7 bra 	$L__BB17_6;
$L__BB17_11:
	add.s32 	%r36, %r7, 1;
	setp.ne.s32 	%p8, %r7, %r6;
	@%p8 bra 	$L__BB17_3;
	mov.u32 	%r33, %nctaid.x;
	mov.u32 	%r34, %ntid.x;
	mad.lo.s32 	%r35, %r33, %r34, %r35;
	setp.lt.s32 	%p9, %r35, 10000;
	@%p9 bra 	$L__BB17_2;
$L__BB17_13:
	ret;

}
	// .globl	_ZN3cub18CUB_300001_SM_10006detail11EmptyKernelIvEEvv
.visible .entry _ZN3cub18CUB_300001_SM_10006detail11EmptyKernelIvEEvv()
{


	ret;

}


// ===== COMPILED SASS (sm_100) =====

	.target	sm_100

	.elftype	@"ET_EXEC"


//--------------------- .note.nv.tkinfo           --------------------------
	.section	.note.nv.tkinfo,"",@"SHT_NOTE"
	.sectionflags	@"SHF_NOTE_NV_TKINFO"
	.tkinfo
        /*0018*/ 	.word	0x00000002
        /*0030*/ 	.string	""
        /*0030*/ 	.string	"ptxas"
        /*0030*/ 	.string	"Cuda compilation tools, release 13.0, V13.0.88"
        /*0030*/ 	.string	"Build cuda_13.0.r13.0/compiler.36424714_0"
        /*0030*/ 	.string	"-arch sm_100 -m 64 "



//--------------------- .note.nv.cuinfo           --------------------------
	.section	.note.nv.cuinfo,"",@"SHT_NOTE"
	.sectionflags	@"SHF_NOTE_NV_CUINFO"
        /*0018*/ 	.short	0x0002
        /*001a*/ 	.short	0x0064
        /*001c*/ 	.short	0x0082
	.zero		2


//--------------------- .nv.info                  --------------------------
	.section	.nv.info,"",@"SHT_CUDA_INFO"
	.align	4


	//----- nvinfo : EIATTR_REGCOUNT
	.align		4
        /*0000*/ 	.byte	0x04, 0x2f
        /*0002*/ 	.short	(.L_55 - .L_54)
	.align		4
.L_54:
        /*0004*/ 	.word	index@(_Z18init_one_on_devicePfi)
        /*0008*/ 	.word	0x0000000c


	//----- nvinfo : EIATTR_FRAME_SIZE
	.align		4
.L_55:
        /*000c*/ 	.byte	0x04, 0x11
        /*000e*/ 	.short	(.L_57 - .L_56)
	.align		4
.L_56:
        /*0010*/ 	.word	index@(_Z18init_one_on_devicePfi)
        /*0014*/ 	.word	0x00000000


	//----- nvinfo : EIATTR_REGCOUNT
	.align		4
.L_57:
        /*0018*/ 	.byte	0x04, 0x2f
        /*001a*/ 	.short	(.L_59 - .L_58)
	.align		4
.L_58:
        /*001c*/ 	.word	index@(_Z14init_on_devicePiii)
        /*0020*/ 	.word	0x0000000c


	//----- nvinfo : EIATTR_FRAME_SIZE
	.align		4
.L_59:
        /*0024*/ 	.byte	0x04, 0x11
        /*0026*/ 	.short	(.L_61 - .L_60)
	.align		4
.L_60:
        /*0028*/ 	.word	index@(_Z14init_on_devicePiii)
        /*002c*/ 	.word	0x00000000


	//----- nvinfo : EIATTR_REGCOUNT
	.align		4
.L_61:
        /*0030*/ 	.byte	0x04, 0x2f
        /*0032*/ 	.short	(.L_63 - .L_62)
	.align		4
.L_62:
        /*0034*/ 	.word	index@(_Z13copy_with_padPfS_jj)
        /*0038*/ 	.word	0x00000014


	//----- nvinfo : EIATTR_FRAME_SIZE
	.align		4
.L_63:
        /*003c*/ 	.byte	0x04, 0x11
        /*003e*/ 	.short	(.L_65 - .L_64)
	.align		4
.L_64:
        /*0040*/ 	.word	index@($__internal_4_$__cuda_sm20_div_u64)
        /*0044*/ 	.word	0x00000000


	//----- nvinfo : EIATTR_FRAME_SIZE
	.align		4
.L_65:
        /*0048*/ 	.byte	0x04, 0x11
        /*004a*/ 	.short	(.L_67 - .L_66)
	.align		4
.L_66:
        /*004c*/ 	.word	index@(_Z13copy_with_padPfS_jj)
        /*0050*/ 	.word	0x00000000


	//----- nvinfo : EIATTR_REGCOUNT
	.align		4
.L_67:
        /*0054*/ 	.byte	0x04, 0x2f
        /*0056*/ 	.short	(.L_69 - .L_68)
	.align		4
.L_68:
        /*0058*/ 	.word	index@(_Z27copy_back_from_padded_arrayPfS_j)
        /*005c*/ 	.word	0x0000001c


	//----- nvinfo : EIATTR_FRAME_SIZE
	.align		4
.L_69:
        /*0060*/ 	.byte	0x04, 0x11
        /*0062*/ 	.short	(.L_71 - .L_70)
	.align		4
.L_70:
        /*0064*/ 	.word	index@($__internal_3_$__cuda_sm20_div_u64)
        /*0068*/ 	.word	0x00000000


	//----- nvinfo : EIATTR_FRAME_SIZE
	.align		4
.L_71:
        /*006c*/ 	.byte	0x04, 0x11
        /*006e*/ 	.short	(.L_73 - .L_72)
	.align		4
.L_72:
        /*0070*/ 	.word	index@(_Z27copy_back_from_padded_arrayPfS_j)
        /*0074*/ 	.word	0x00000000


	//----- nvinfo : EIATTR_REGCOUNT
	.align		4
.L_73:
        /*0078*/ 	.byte	0x04, 0x2f
        /*007a*/ 	.short	(.L_75 - .L_74)
	.align		4
.L_74:
        /*007c*/ 	.word	index@(_Z14bitonicSortGPUPfii)
        /*0080*/ 	.word	0x0000000c


	//----- nvinfo : EIATTR_FRAME_SIZE
	.align		4
.L_75:
        /*0084*/ 	.byte	0x04, 0x11
        /*0086*/ 	.short	(.L_77 - .L_76)
	.align		4
.L_76:
        /*0088*/ 	.word	index@(_Z14bitonicSortGPUPfii)
        /*008c*/ 	.word	0x00000000


	//----- nvinfo : EIATTR_REGCOUNT
	.align		4
.L_77:
        /*0090*/ 	.byte	0x04, 0x2f
        /*0092*/ 	.short	(.L_79 - .L_78)
	.align		4
.L_78:
        /*0094*/ 	.word	index@(_Z10prefix_sumPKiPiS1_m)
        /*0098*/ 	.word	0x00000016


	//----- nvinfo : EIATTR_FRAME_SIZE
	.align		4
.L_79:
        /*009c*/ 	.byte	0x04, 0x11
        /*009e*/ 	.short	(.L_81 - .L_80)
	.align		4
.L_80:
        /*00a0*/ 	.word	index@(_Z10prefix_sumPKiPiS1_m)
        /*00a4*/ 	.word	0x00000000


	//----- nvinfo : EIATTR_REGCOUNT
	.align		4
.L_81:
        /*00a8*/ 	.byte	0x04, 0x2f
        /*00aa*/ 	.short	(.L_83 - .L_82)
	.align		4
.L_82:
        /*00ac*/ 	.word	index@(_Z16prefix_sum_finalPKiPiS1_m)
        /*00b0*/ 	.word	0x0000000c


	//----- nvinfo : EIATTR_FRAME_SIZE
	.align		4
.L_83:
        /*00b4*/ 	.byte	0x04, 0x11
        /*00b6*/ 	.short	(.L_85 - .L_84)
	.align		4
.L_84:
        /*00b8*/ 	.word	index@(_Z16prefix_sum_finalPKiPiS1_m)
        /*00bc*/ 	.word	0x00000000


	//----- nvinfo : EIATTR_REGCOUNT
	.align		4
.L_85:
        /*00c0*/ 	.byte	0x04, 0x2f
        /*00c2*/ 	.short	(.L_87 - .L_86)
	.align		4
.L_86:
        /*00c4*/ 	.word	index@(_Z16shift_prefix_sumPii)
        /*00c8*/ 	.word	0x00000008


	//----- nvinfo : EIATTR_FRAME_SIZE
	.align		4
.L_87:
        /*00cc*/ 	.byte	0x04, 0x11
        /*00ce*/ 	.short	(.L_89 - .L_88)
	.align		4
.L_88:
        /*00d0*/ 	.word	index@(_Z16shift_prefix_sumPii)
        /*00d4*/ 	.word	0x00000000


	//----- nvinfo : EIATTR_REGCOUNT
	.align		4
.L_89:
        /*00d8*/ 	.byte	0x04, 0x2f
        /*00da*/ 	.short	(.L_91 - .L_90)
	.align		4
.L_90:
        /*00dc*/ 	.word	index@(_Z10safe_shiftPiS_i)
        /*00e0*/ 	.word	0x0000000a


	//----- nvinfo : EIATTR_FRAME_SIZE
	.align		4
.L_91:
        /*00e4*/ 	.byte	0x04, 0x11
        /*00e6*/ 	.short	(.L_93 - .L_92)
	.align		4
.L_92:
        /*00e8*/ 	.word	index@(_Z10safe_shiftPiS_i)
        /*00ec*/ 	.word	0x00000000


	//----- nvinfo : EIATTR_REGCOUNT
	.align		4
.L_93:
        /*00f0*/ 	.byte	0x04, 0x2f
        /*00f2*/ 	.short	(.L_95 - .L_94)
	.align		4
.L_94:
        /*00f4*/ 	.word	index@(_Z9copy_backPiS_i)
        /*00f8*/ 	.word	0x0000000a


	//----- nvinfo : EIATTR_FRAME_SIZE
	.align		4
.L_95:
        /*00fc*/ 	.byte	0x04, 0x11
        /*00fe*/ 	.short	(.L_97 - .L_96)
	.align		4
.L_96:
        /*0100*/ 	.word	index@(_Z9copy_backPiS_i)
        /*0104*/ 	.word	0x00000000


	//----- nvinfo : EIATTR_REGCOUNT
	.align		4
.L_97:
        /*0108*/ 	.byte	0x04, 0x2f
        /*010a*/ 	.short	(.L_99 - .L_98)
	.align		4
.L_98:
        /*010c*/ 	.word	index@(_Z27calc_forman_ricci_curvaturePiS_S_S_S_PfS0_i)
        /*0110*/ 	.word	0x00000024


	//----- nvinfo : EIATTR_FRAME_SIZE
	.align		4
.L_99:
        /*0114*/ 	.byte	0x04, 0x11
        /*0116*/ 	.short	(.L_101 - .L_100)
	.align		4
.L_100:
        /*0118*/ 	.word	index@($__internal_2_$__cuda_sm20_sqrt_rn_f32_slowpath)
        /*011c*/ 	.word	0x00000000


	//----- nvinfo : EIATTR_FRAME_SIZE
	.align		4
.L_101:
        /*0120*/ 	.byte	0x04, 0x11
        /*0122*/ 	.short	(.L_103 - .L_102)
	.align		4
.L_102:
        /*0124*/ 	.word	index@($__internal_1_$__cuda_sm20_rcp_rn_f32_slowpath)
        /*0128*/ 	.word	0x00000000


	//----- nvinfo : EIATTR_FRAME_SIZE
	.align		4
.L_103:
        /*012c*/ 	.byte	0x04, 0x11
        /*012e*/ 	.short	(.L_105 - .L_104)
	.align		4
.L_104:
        /*0130*/ 	.word	index@(_Z27calc_forman_ricci_curvaturePiS_S_S_S_PfS0_i)
        /*0134*/ 	.word	0x00000000


	//----- nvinfo : EIATTR_REGCOUNT
	.align		4
.L_105:
        /*0138*/ 	.byte	0x04, 0x2f
        /*013a*/ 	.short	(.L_107 - .L_106)
	.align		4
.L_106:
        /*013c*/ 	.word	index@(_Z19find_faces_in_graphPiS_S_S_S_PcS_i)
        /*0140*/ 	.word	0x00000013


	//----- nvinfo : EIATTR_FRAME_SIZE
	.align		4
.L_107:
        /*0144*/ 	.byte	0x04, 0x11
        /*0146*/ 	.short	(.L_109 - .L_108)
	.align		4
.L_108:
        /*0148*/ 	.word	index@(_Z19find_faces_in_graphPiS_S_S_S_PcS_i)
        /*014c*/ 	.word	0x00000000


	//----- nvinfo : EIATTR_REGCOUNT
	.align		4
.L_109:
        /*0150*/ 	.byte	0x04, 0x2f
        /*0152*/ 	.short	(.L_111 - .L_110)
	.align		4
.L_110:
        /*0154*/ 	.word	index@(_Z37calc_augmented_forman_ricci_curvaturePiS_S_S_S_PcS_PfS1_i)
        /*0158*/ 	.word	0x00000022


	//----- nvinfo : EIATTR_FRAME_SIZE
	.align		4
.L_111:
        /*015c*/ 	.byte	0x04, 0x11
        /*015e*/ 	.short	(.L_113 - .L_112)
	.align		4
.L_112:
        /*0160*/ 	.word	index@(_Z37calc_augmented_forman_ricci_curvaturePiS_S_S_S_PcS_PfS1_i)
        /*0164*/ 	.word	0x00000000


	//----- nvinfo : EIATTR_REGCOUNT
	.align		4
.L_113:
        /*0168*/ 	.byte	0x04, 0x2f
        /*016a*/ 	.short	(.L_115 - .L_114)
	.align		4
.L_114:
        /*016c*/ 	.word	index@(_Z13update_weightPiS_S_S_S_PfS0_fi)
        /*0170*/ 	.word	0x00000012


	//----- nvinfo : EIATTR_FRAME_SIZE
	.align		4
.L_115:
        /*0174*/ 	.byte	0x04, 0x11
        /*0176*/ 	.short	(.L_117 - .L_116)
	.align		4
.L_116:
        /*0178*/ 	.word	index@(_Z13update_weightPiS_S_S_S_PfS0_fi)
        /*017c*/ 	.word	0x00000000


	//----- nvinfo : EIATTR_REGCOUNT
	.align		4
.L_117:
        /*0180*/ 	.byte	0x04, 0x2f
        /*0182*/ 	.short	(.L_119 - .L_118)
	.align		4
.L_118:
        /*0184*/ 	.word	index@(_Z19array_sum_blockwisePfiS_)
        /*0188*/ 	.word	0x0000000e


	//----- nvinfo : EIATTR_FRAME_SIZE
	.align		4
.L_119:
        /*018c*/ 	.byte	0x04, 0x11
        /*018e*/ 	.short	(.L_121 - .L_120)
	.align		4
.L_120:
        /*0190*/ 	.word	index@(_Z19array_sum_blockwisePfiS_)
        /*0194*/ 	.word	0x00000000


	//----- nvinfo : EIATTR_REGCOUNT
	.align		4
.L_121:
        /*0198*/ 	.byte	0x04, 0x2f
        /*019a*/ 	.short	(.L_123 - .L_122)
	.align		4
.L_122:
        /*019c*/ 	.word	index@(_Z17normalize_weightsPffii)
        /*01a0*/ 	.word	0x00000010


	//----- nvinfo : EIATTR_FRAME_SIZE
	.align		4
.L_123:
        /*01a4*/ 	.byte	0x04, 0x11
        /*01a6*/ 	.short	(.L_125 - .L_124)
	.align		4
.L_124:
        /*01a8*/ 	.word	index@($__internal_0_$__cuda_sm3x_div_rn_noftz_f32_slowpath)
        /*01ac*/ 	.word	0x00000000


	//----- nvinfo : EIATTR_FRAME_SIZE
	.align		4
.L_125:
        /*01b0*/ 	.byte	0x04, 0x11
        /*01b2*/ 	.short	(.L_127 - .L_126)
	.align		4
.L_126:
        /*01b4*/ 	.word	index@(_Z17normalize_weightsPffii)
        /*01b8*/ 	.word	0x00000000


	//----- nvinfo : EIATTR_REGCOUNT
	.align		4
.L_127:
        /*01bc*/ 	.byte	0x04, 0x2f
        /*01be*/ 	.short	(.L_129 - .L_128)
	.align		4
.L_128:
        /*01c0*/ 	.word	index@(_Z24clamp_weights_after_normPfi)
        /*01c4*/ 	.word	0x0000000a


	//----- nvinfo : EIATTR_FRAME_SIZE
	.align		4
.L_129:
        /*01c8*/ 	.byte	0x04, 0x11
        /*01ca*/ 	.short	(.L_131 - .L_130)
	.align		4
.L_130:
        /*01cc*/ 	.word	index@(_Z24clamp_weights_after_normPfi)
        /*01d0*/ 	.word	0x00000000


	//----- nvinfo : EIATTR_REGCOUNT
	.align		4
.L_131:
        /*01d4*/ 	.byte	0x04, 0x2f
        /*01d6*/ 	.short	(.L_133 - .L_132)
	.align		4
.L_132:
        /*01d8*/ 	.word	index@(_Z43bfs_loop_using_virtual_warp_for_cc_labelingPiS_S_S_S_PfS_S_iiS_if)
        /*01dc*/ 	.word	0x00000020


	//----- nvinfo : EIATTR_FRAME_SIZE
	.align		4
.L_133:
        /*01e0*/ 	.byte	0x04, 0x11
        /*01e2*/ 	.short	(.L_135 - .L_134)
	.align		4
.L_134:
        /*01e4*/ 	.word	index@(_Z43bfs_loop_using_virtual_warp_for_cc_labelingPiS_S_S_S_PfS_S_iiS_if)
        /*01e8*/ 	.word	0x00000000


	//----- nvinfo : EIATTR_REGCOUNT
	.align		4
.L_135:
        /*01ec*/ 	.byte	0x04, 0x2f
        /*01ee*/ 	.short	(.L_137 - .L_136)
	.align		4
.L_136:
        /*01f0*/ 	.word	index@(_ZN3cub18CUB_300001_SM_10006detail11EmptyKernelIvEEvv)
        /*01f4*/ 	.word	0x00000004


	//----- nvinfo : EIATTR_FRAME_SIZE
	.align		4
.L_137:
        /*01f8*/ 	.byte	0x04, 0x11
        /*01fa*/ 	.short	(.L_139 - .L_138)
	.align		4
.L_138:
        /*01fc*/ 	.word	index@(_ZN3cub18CUB_300001_SM_10006detail11EmptyKernelIvEEvv)
        /*0200*/ 	.word	0x00000000


	//----- nvinfo : EIATTR_MIN_STACK_SIZE
	.align		4
.L_139:
        /*0204*/ 	.byte	0x04, 0x12
        /*0206*/ 	.short	(.L_141 - .L_140)
	.align		4
.L_140:
        /*0208*/ 	.word	index@(_ZN3cub18CUB_300001_SM_10006detail11EmptyKernelIvEEvv)
        /*020c*/ 	.word	0x00000000


	//----- nvinfo : EIATTR_MIN_STACK_SIZE
	.align		4
.L_141:
        /*0210*/ 	.byte	0x04, 0x12
        /*0212*/ 	.short	(.L_143 - .L_142)
	.align		4
.L_142:
        /*0214*/ 	.word	index@(_Z43bfs_loop_using_virtual_warp_for_cc_labelingPiS_S_S_S_PfS_S_iiS_if)
        /*0218*/ 	.word	0x00000000


	//----- nvinfo : EIATTR_MIN_STACK_SIZE
	.align		4
.L_143:
        /*021c*/ 	.byte	0x04, 0x12
        /*021e*/ 	.short	(.L_145 - .L_144)
	.align		4
.L_144:
        /*0220*/ 	.word	index@(_Z24clamp_weights_after_normPfi)
        /*0224*/ 	.word	0x00000000


	//----- nvinfo : EIATTR_MIN_STACK_SIZE
	.align		4
.L_145:
        /*0228*/ 	.byte	0x04, 0x12
        /*022a*/ 	.short	(.L_147 - .L_146)
	.align		4
.L_146:
        /*022c*/ 	.word	index@(_Z17normalize_weightsPffii)
        /*0230*/ 	.word	0x00000000


	//----- nvinfo : EIATTR_MIN_STACK_SIZE
	.align		4
.L_147:
        /*0234*/ 	.byte	0x04, 0x12
        /*0236*/ 	.short	(.L_149 - .L_148)
	.align		4
.L_148:
        /*0238*/ 	.word	index@(_Z19array_sum_blockwisePfiS_)
        /*023c*/ 	.word	0x00000000


	//----- nvinfo : EIATTR_MIN_STACK_SIZE
	.align		4
.L_149:
        /*0240*/ 	.byte	0x04, 0x12
        /*0242*/ 	.short	(.L_151 - .L_150)
	.align		4
.L_150:
        /*0244*/ 	.word	index@(_Z13update_weightPiS_S_S_S_PfS0_fi)
        /*0248*/ 	.word	0x00000000


	//----- nvinfo : EIATTR_MIN_STACK_SIZE
	.align		4
.L_151:
        /*024c*/ 	.byte	0x04, 0x12
        /*024e*/ 	.short	(.L_153 - .L_152)
	.align		4
.L_152:
        /*0250*/ 	.word	index@(_Z37calc_augmented_forman_ricci_curvaturePiS_S_S_S_PcS_PfS1_i)
        /*0254*/ 	.word	0x00000000


	//----- nvinfo : EIATTR_MIN_STACK_SIZE
	.align		4
.L_153:
        /*0258*/ 	.byte	0x04, 0x12
        /*025a*/ 	.short	(.L_155 - .L_154)
	.align		4
.L_154:
        /*025c*/ 	.word	index@(_Z19find_faces_in_graphPiS_S_S_S_PcS_i)
        /*0260*/ 	.word	0x00000000


	//----- nvinfo : EIATTR_MIN_STACK_SIZE
	.align		4
.L_155:
        /*0264*/ 	.byte	0x04, 0x12
        /*0266*/ 	.short	(.L_157 - .L_156)
	.align		4
.L_156:
        /*0268*/ 	.word	index@(_Z27calc_forman_ricci_curvaturePiS_S_S_S_PfS0_i)
        /*026c*/ 	.word	0x00000000


	//----- nvinfo : EIATTR_MIN_STACK_SIZE
	.align		4
.L_157:
        /*0270*/ 	.byte	0x04, 0x12
        /*0272*/ 	.short	(.L_159 - .L_158)
	.align		4
.L_158:
        /*0274*/ 	.word	index@(_Z9copy_backPiS_i)
        /*0278*/ 	.word	0x00000000


	//----- nvinfo : EIATTR_MIN_STACK_SIZE
	.align		4
.L_159:
        /*027c*/ 	.byte	0x04, 0x12
        /*027e*/ 	.short	(.L_161 - .L_160)
	.align		4
.L_160:
        /*0280*/ 	.word	index@(_Z10safe_shiftPiS_i)
        /*0284*/ 	.word	0x00000000


	//----- nvinfo : EIATTR_MIN_STACK_SIZE
	.align		4
.L_161:
        /*0288*/ 	.byte	0x04, 0x12
        /*028a*/ 	.short	(.L_163 - .L_162)
	.align		4
.L_162:
        /*028c*/ 	.word	index@(_Z16shift_prefix_sumPii)
        /*0290*/ 	.word	0x00000000


	//----- nvinfo : EIATTR_MIN_STACK_SIZE
	.align		4
.L_163:
        /*0294*/ 	.byte	0x04, 0x12
        /*0296*/ 	.short	(.L_165 - .L_164)
	.align		4
.L_164:
        /*0298*/ 	.word	index@(_Z16prefix_sum_finalPKiPiS1_m)
        /*029c*/ 	.word	0x00000000


	//----- nvinfo : EIATTR_MIN_STACK_SIZE
	.align		4
.L_165:
        /*02a0*/ 	.byte	0x04, 0x12
        /*02a2*/ 	.short	(.L_167 - .L_166)
	.align		4
.L_166:
        /*02a4*/ 	.word	index@(_Z10prefix_sumPKiPiS1_m)
        /*02a8*/ 	.word	0x00000000


	//----- nvinfo : EIATTR_MIN_STACK_SIZE
	.align		4
.L_167:
        /*02ac*/ 	.byte	0x04, 0x12
        /*02ae*/ 	.short	(.L_169 - .L_168)
	.align		4
.L_168:
        /*02b0*/ 	.word	index@(_Z14bitonicSortGPUPfii)
        /*02b4*/ 	.word	0x00000000


	//----- nvinfo : EIATTR_MIN_STACK_SIZE
	.align		4
.L_169:
        /*02b8*/ 	.byte	0x04, 0x12
        /*02ba*/ 	.short	(.L_171 - .L_170)
	.align		4
.L_170:
        /*02bc*/ 	.word	index@(_Z27copy_back_from_padded_arrayPfS_j)
        /*02c0*/ 	.word	0x00000000


	//----- nvinfo : EIATTR_MIN_STACK_SIZE
	.align		4
.L_171:
        /*02c4*/ 	.byte	0x04, 0x12
        /*02c6*/ 	.short	(.L_173 - .L_172)
	.align		4
.L_172:
        /*02c8*/ 	.word	index@(_Z13copy_with_padPfS_jj)
        /*02cc*/ 	.word	0x00000000


	//----- nvinfo : EIATTR_MIN_STACK_SIZE
	.align		4
.L_173:
        /*02d0*/ 	.byte	0x04, 0x12
        /*02d2*/ 	.short	(.L_175 - .L_174)
	.align		4
.L_174:
        /*02d4*/ 	.word	index@(_Z14init_on_devicePiii)
        /*02d8*/ 	.word	0x00000000


	//----- nvinfo : EIATTR_MIN_STACK_SIZE
	.align		4
.L_175:
        /*02dc*/ 	.byte	0x04, 0x12
        /*02de*/ 	.short	(.L_177 - .L_176)
	.align		4
.L_176:
        /*02e0*/ 	.word	index@(_Z18init_one_on_devicePfi)
        /*02e4*/ 	.word	0x00000000
.L_177:


//--------------------- .nv.compat                --------------------------
	.section	.nv.compat,"",@"SHT_CUDA_COMPAT_INFO"
	.align	4
        /*0000*/ 	.byte	0x02, 0x09, 0x00, 0x00, 0x02, 0x02, 0x01, 0x00, 0x02, 0x05, 0x05, 0x00, 0x03, 0x07, 0x01, 0x01
        /*0010*/ 	.byte	0x02, 0x03, 0x00, 0x00, 0x02, 0x06, 0x01, 0x00, 0x04, 0x0b, 0x08, 0x00, 0x01, 0x00, 0x00, 0x00
        /*0020*/ 	.byte	0x00, 0x00, 0x00, 0x00


//--------------------- .nv.info._ZN3cub18CUB_300001_SM_10006detail11EmptyKernelIvEEvv --------------------------
	.section	.nv.info._ZN3cub18CUB_300001_SM_10006detail11EmptyKernelIvEEvv,"",@"SHT_CUDA_INFO"
	.sectionflags	@""
	.align	4


	//----- nvinfo : EIATTR_CUDA_API_VERSION
	.align		4
        /*0000*/ 	.byte	0x04, 0x37
        /*0002*/ 	.short	(.L_179 - .L_178)
.L_178:
        /*0004*/ 	.word	0x00000082


	//----- nvinfo : EIATTR_SPARSE_MMA_MASK
	.align		4
.L_179:
        /*0008*/ 	.byte	0x03, 0x50
        /*000a*/ 	.short	0x0000


	//----- nvinfo : EIATTR_MAXREG_COUNT
	.align		4
        /*000c*/ 	.byte	0x03, 0x1b
        /*000e*/ 	.short	0x00ff


	//----- nvinfo : EIATTR_MERCURY_ISA_VERSION
	.align		4
        /*0010*/ 	.byte	0x03, 0x5f
        /*0012*/ 	.short	0x0101


	//----- nvinfo : EIATTR_VRC_CTA_INIT_COUNT
	.align		4
        /*0014*/ 	.byte	0x02, 0x4a
	.zero		1
	.zero		1


	//----- nvinfo : EIATTR_EXIT_INSTR_OFFSETS
	.align		4
        /*0018*/ 	.byte	0x04, 0x1c
        /*001a*/ 	.short	(.L_181 - .L_180)


	//   ....[0]....
.L_180:
        /*001c*/ 	.word	0x00000010


	//----- nvinfo : EIATTR_SW_WAR
	.align		4
.L_181:
        /*0020*/ 	.byte	0x04, 0x36
        /*0022*/ 	.short	(.L_183 - .L_182)
.L_182:
        /*0024*/ 	.word	0x00000008
.L_183:


//--------------------- .nv.info._Z43bfs_loop_using_virtual_warp_for_cc_labelingPiS_S_S_S_PfS_S_iiS_if --------------------------
	.section	.nv.info._Z43bfs_loop_using_virtual_warp_for_cc_labelingPiS_S_S_S_PfS_S_iiS_if,"",@"SHT_CUDA_INFO"
	.sectionflags	@""
	.align	4


	//----- nvinfo : EIATTR_CUDA_API_VERSION
	.align		4
        /*0000*/ 	.byte	0x04, 0x37
        /*0002*/ 	.short	(.L_185 - .L_184)
.L_184:
        /*0004*/ 	.word	0x00000082


	//----- nvinfo : EIATTR_KPARAM_INFO
	.align		4
.L_185:
        /*0008*/ 	.byte	0x04, 0x17
        /*000a*/ 	.short	(.L_187 - .L_186)
.L_186:
        /*000c*/ 	.word	0x00000000
        /*0010*/ 	.short	0x000c
        /*0012*/ 	.short	0x0054
        /*0014*/ 	.byte	0x00, 0xf0, 0x11, 0x00


	//----- nvinfo : EIATTR_KPARAM_INFO
	.align		4
.L_187:
        /*0018*/ 	.byte	0x04, 0x17
        /*001a*/ 	.short	(.L_189 - .L_188)
.L_188:
        /*001c*/ 	.word	0x00000000
        /*0020*/ 	.short	0x000b
        /*0022*/ 	.short	0x0050
        /*0024*/ 	.byte	0x00, 0xf0, 0x11, 0x00


	//----- nvinfo : EIATTR_KPARAM_INFO
	.align		4
.L_189:
        /*0028*/ 	.byte	0x04, 0x17
        /*002a*/ 	.short	(.L_191 - .L_190)
.L_190:
        /*002c*/ 	.word	0x00000000
        /*0030*/ 	.short	0x000a
        /*0032*/ 	.short	0x0048
        /*0034*/ 	.byte	0x00, 0xf5, 0x21, 0x00


	//----- nvinfo : EIATTR_KPARAM_INFO
	.align		4
.L_191:
        /*0038*/ 	.byte	0x04, 0x17
        /*003a*/ 	.short	(.L_193 - .L_192)
.L_192:
        /*003c*/ 	.word	0x00000000
        /*0040*/ 	.short	0x0009
        /*0042*/ 	.short	0x0044
        /*0044*/ 	.byte	0x00, 0xf0, 0x11, 0x00


	//----- nvinfo : EIATTR_KPARAM_INFO
	.align		4
.L_193:
        /*0048*/ 	.byte	0x04, 0x17
        /*004a*/ 	.short	(.L_195 - .L_194)
.L_194:
        /*004c*/ 	.word	0x00000000
        /*0050*/ 	.short	0x0008
        /*0052*/ 	.short	0x0040
        /*0054*/ 	.byte	0x00, 0xf0, 0x11, 0x00


	//----- nvinfo : EIATTR_KPARAM_INFO
	.align		4
.L_195:
        /*0058*/ 	.byte	0x04, 0x17
        /*005a*/ 	.short	(.L_197 - .L_196)
.L_196:
        /*005c*/ 	.word	0x00000000
        /*0060*/ 	.short	0x0007
        /*0062*/ 	.short	0x0038
        /*0064*/ 	.byte	0x00, 0xf5, 0x21, 0x00


	//----- nvinfo : EIATTR_KPARAM_INFO
	.align		4
.L_197:
        /*0068*/ 	.byte	0x04, 0x17
        /*006a*/ 	.short	(.L_199 - .L_198)
.L_198:
        /*006c*/ 	.word	0x00000000
        /*0070*/ 	.short	0x0006
        /*0072*/ 	.short	0x0030
        /*0074*/ 	.byte	0x00, 0xf5, 0x21, 0x00


	//----- nvinfo : EIATTR_KPARAM_INFO
	.align		4
.L_199:
        /*0078*/ 	.byte	0x04, 0x17
        /*007a*/ 	.short	(.L_201 - .L_200)
.L_200:
        /*007c*/ 	.word	0x00000000
        /*0080*/ 	.short	0x0005
        /*0082*/ 	.short	0x0028
        /*0084*/ 	.byte	0x00, 0xf5, 0x21, 0x00


	//----- nvinfo : EIATTR_KPARAM_INFO
	.align		4
.L_201:
        /*0088*/ 	.byte	0x04, 0x17
        /*008a*/ 	.short	(.L_203 - .L_202)
.L_202:
        /*008c*/ 	.word	0x00000000
        /*0090*/ 	.short	0x0004
        /*0092*/ 	.short	0x0020
        /*0094*/ 	.byte	0x00, 0xf5, 0x21, 0x00


	//----- nvinfo : EIATTR_KPARAM_INFO
	.align		4
.L_203:
        /*0098*/ 	.byte	0x04, 0x17
        /*009a*/ 	.short	(.L_205 - .L_204)
.L_204:
        /*009c*/ 	.word	0x00000000
        /*00a0*/ 	.short	0x0003
        /*00a2*/ 	.short	0x0018
        /*00a4*/ 	.byte	0x00, 0xf5, 0x21, 0x00


	//----- nvinfo : EIATTR_KPARAM_INFO
	.align		4
.L_205:
        /*00a8*/ 	.byte	0x04, 0x17
        /*00aa*/ 	.short	(.L_207 - .L_206)
.L_206:
        /*00ac*/ 	.word	0x00000000
        /*00b0*/ 	.short	0x0002
        /*00b2*/ 	.short	0x0010
        /*00b4*/ 	.byte	0x00, 0xf5, 0x21, 0x00


	//----- nvinfo : EIATTR_KPARAM_INFO
	.align		4
.L_207:
        /*00b8*/ 	.byte	0x04, 0x17
        /*00ba*/ 	.short	(.L_209 - .L_208)
.L_208:
        /*00bc*/ 	.word	0x00000000
        /*00c0*/ 	.short	0x0001
        /*00c2*/ 	.short	0x0008
        /*00c4*/ 	.byte	0x00, 0xf5, 0x21, 0x00


	//----- nvinfo : EIATTR_KPARAM_INFO
	.align		4
.L_209:
        /*00c8*/ 	.byte	0x04, 0x17
        /*00ca*/ 	.short	(.L_211 - .L_210)
.L_210:
        /*00cc*/ 	.word	0x00000000
        /*00d0*/ 	.short	0x0000
        /*00d2*/ 	.short	0x0000
        /*00d4*/ 	.byte	0x00, 0xf5, 0x21, 0x00


	//----- nvinfo : EIATTR_SPARSE_MMA_MASK
	.align		4
.L_211:
        /*00d8*/ 	.byte	0x03, 0x50
        /*00da*/ 	.short	0x0000


	//----- nvinfo : EIATTR_MAXREG_COUNT
	.align		4
        /*00dc*/ 	.byte	0x03, 0x1b
        /*00de*/ 	.short	0x00ff


	//----- nvinfo : EIATTR_MERCURY_ISA_VERSION
	.align		4
        /*00e0*/ 	.byte	0x03, 0x5f
        /*00e2*/ 	.short	0x0101


	//----- nvinfo : EIATTR_VRC_CTA_INIT_COUNT
	.align		4
        /*00e4*/ 	.byte	0x02, 0x4a
	.zero		1
	.zero		1


	//----- nvinfo : EIATTR_EXIT_INSTR_OFFSETS
	.align		4
        /*00e8*/ 	.byte	0x04, 0x1c
        /*00ea*/ 	.short	(.L_213 - .L_212)


	//   ....[0]....
.L_212:
        /*00ec*/ 	.word	0x00000060


	//   ....[1]....
        /*00f0*/ 	.word	0x000004c0


	//----- nvinfo : EIATTR_CRS_STACK_SIZE
	.align		4
.L_213:
        /*00f4*/ 	.byte	0x04, 0x1e
        /*00f6*/ 	.short	(.L_215 - .L_214)
.L_214:
        /*00f8*/ 	.word	0x00000000


	//----- nvinfo : EIATTR_CBANK_PARAM_SIZE
	.align		4
.L_215:
        /*00fc*/ 	.byte	0x03, 0x19
        /*00fe*/ 	.short	0x0058


	//----- nvinfo : EIATTR_PARAM_CBANK
	.align		4
        /*0100*/ 	.byte	0x04, 0x0a
        /*0102*/ 	.short	(.L_217 - .L_216)
	.align		4
.L_216:
        /*0104*/ 	.word	index@(.nv.constant0._Z43bfs_loop_using_virtual_warp_for_cc_labelingPiS_S_S_S_PfS_S_iiS_if)
        /*0108*/ 	.short	0x0380
        /*010a*/ 	.short	0x0058


	//----- nvinfo : EIATTR_SW_WAR
	.align		4
.L_217:
        /*010c*/ 	.byte	0x04, 0x36
        /*010e*/ 	.short	(.L_219 - .L_218)
.L_218:
        /*0110*/ 	.word	0x00000008
.L_219:


//--------------------- .nv.info._Z24clamp_weights_after_normPfi --------------------------
	.section	.nv.info._Z24clamp_weights_after_normPfi,"",@"SHT_CUDA_INFO"
	.sectionflags	@""
	.align	4


	//----- nvinfo : EIATTR_CUDA_API_VERSION
	.align		4
        /*0000*/ 	.byte	0x04, 0x37
        /*0002*/ 	.short	(.L_221 - .L_220)
.L_220:
        /*0004*/ 	.word	0x00000082


	//----- nvinfo : EIATTR_KPARAM_INFO
	.align		4
.L_221:
        /*0008*/ 	.byte	0x04, 0x17
        /*000a*/ 	.short	(.L_223 - .L_222)
.L_222:
        /*000c*/ 	.word	0x00000000
        /*0010*/ 	.short	0x0001
        /*0012*/ 	.short	0x0008
        /*0014*/ 	.byte	0x00, 0xf0, 0x11, 0x00


	//----- nvinfo : EIATTR_KPARAM_INFO
	.align		4
.L_223:
        /*0018*/ 	.byte	0x04, 0x17
        /*001a*/ 	.short	(.L_225 - .L_224)
.L_224:
        /*001c*/ 	.word	0x00000000
        /*0020*/ 	.short	0x0000
        /*0022*/ 	.short	0x0000
        /*0024*/ 	.byte	0x00, 0xf5, 0x21, 0x00


	//----- nvinfo : EIATTR_SPARSE_MMA_MASK
	.align		4
.L_225:
        /*0028*/ 	.byte	0x03, 0x50
        /*002a*/ 	.short	0x0000


	//----- nvinfo : EIATTR_MAXREG_COUNT
	.align		4
        /*002c*/ 	.byte	0x03, 0x1b
        /*002e*/ 	.short	0x00ff


	//----- nvinfo : EIATTR_MERCURY_ISA_VERSION
	.align		4
        /*0030*/ 	.byte	0x03, 0x5f
        /*0032*/ 	.short	0x0101


	//----- nvinfo : EIATTR_VRC_CTA_INIT_COUNT
	.align		4
        /*0034*/ 	.byte	0x02, 0x4a
	.zero		1
	.zero		1


	//----- nvinfo : EIATTR_EXIT_INSTR_OFFSETS
	.align		4
        /*0038*/ 	.byte	0x04, 0x1c
        /*003a*/ 	.short	(.L_227 - .L_226)


	//   ....[0]....
.L_226:
        /*003c*/ 	.word	0x00000070


	//   ....[1]....
        /*0040*/ 	.word	0x00000180


	//----- nvinfo : EIATTR_CRS_STACK_SIZE
	.align		4
.L_227:
        /*0044*/ 	.byte	0x04, 0x1e
        /*0046*/ 	.short	(.L_229 - .L_228)
.L_228:
        /*0048*/ 	.word	0x00000000


	//----- nvinfo : EIATTR_CBANK_PARAM_SIZE
	.align		4
.L_229:
        /*004c*/ 	.byte	0x03, 0x19
        /*004e*/ 	.short	0x000c


	//----- nvinfo : EIATTR_PARAM_CBANK
	.align		4
        /*0050*/ 	.byte	0x04, 0x0a
        /*0052*/ 	.short	(.L_231 - .L_230)
	.align		4
.L_230:
        /*0054*/ 	.word	index@(.nv.constant0._Z24clamp_weights_after_normPfi)
        /*0058*/ 	.short	0x0380
        /*005a*/ 	.short	0x000c


	//----- nvinfo : EIATTR_SW_WAR
	.align		4
.L_231:
        /*005c*/ 	.byte	0x04, 0x36
        /*005e*/ 	.short	(.L_233 - .L_232)
.L_232:
        /*0060*/ 	.word	0x00000008
.L_233:


//--------------------- .nv.info._Z17normalize_weightsPffii --------------------------
	.section	.nv.info._Z17normalize_weightsPffii,"",@"SHT_CUDA_INFO"
	.sectionflags	@""
	.align	4


	//----- nvinfo : EIATTR_CUDA_API_VERSION
	.align		4
        /*0000*/ 	.byte	0x04, 0x37
        /*0002*/ 	.short	(.L_235 - .L_234)
.L_234:
        /*0004*/ 	.word	0x00000082


	//----- nvinfo : EIATTR_KPARAM_INFO
	.align		4
.L_235:
        /*0008*/ 	.byte	0x04, 0x17
        /*000a*/ 	.short	(.L_237 - .L_236)
.L_236:
        /*000c*/ 	.word	0x00000000
        /*0010*/ 	.short	0x0003
        /*0012*/ 	.short	0x0010
        /*0014*/ 	.byte	0x00, 0xf0, 0x11, 0x00


	//----- nvinfo : EIATTR_KPARAM_INFO
	.align		4
.L_237:
        /*0018*/ 	.byte	0x04, 0x17
        /*001a*/ 	.short	(.L_239 - .L_238)
.L_238:
        /*001c*/ 	.word	0x00000000
        /*0020*/ 	.short	0x0002
        /*0022*/ 	.short	0x000c
        /*0024*/ 	.byte	0x00, 0xf0, 0x11, 0x00


	//----- nvinfo : EIATTR_KPARAM_INFO
	.align		4
.L_239:
        /*0028*/ 	.byte	0x04, 0x17
        /*002a*/ 	.short	(.L_241 - .L_240)
.L_240:
        /*002c*/ 	.word	0x00000000
        /*0030*/ 	.short	0x0001
        /*0032*/ 	.short	0x0008
        /*0034*/ 	.byte	0x00, 0xf0, 0x11, 0x00


	//----- nvinfo : EIATTR_KPARAM_INFO
	.align		4
.L_241:
        /*0038*/ 	.byte	0x04, 0x17
        /*003a*/ 	.short	(.L_243 - .L_242)
.L_242:
        /*003c*/ 	.word	0x00000000
        /*0040*/ 	.short	0x0000
        /*0042*/ 	.short	0x0000
        /*0044*/ 	.byte	0x00, 0xf5, 0x21, 0x00


	//----- nvinfo : EIATTR_SPARSE_MMA_MASK
	.align		4
.L_243:
        /*0048*/ 	.byte	0x03, 0x50
        /*004a*/ 	.short	0x0000


	//----- nvinfo : EIATTR_MAXREG_COUNT
	.align		4
        /*004c*/ 	.byte	0x03, 0x1b
        /*004e*/ 	.short	0x00ff


	//----- nvinfo : EIATTR_MERCURY_ISA_VERSION
	.align		4
        /*0050*/ 	.byte	0x03, 0x5f
        /*0052*/ 	.short	0x0101


	//----- nvinfo : EIATTR_VRC_CTA_INIT_COUNT
	.align		4
        /*0054*/ 	.byte	0x02, 0x4a
	.zero		1
	.zero		1


	//----- nvinfo : EIATTR_EXIT_INSTR_OFFSETS
	.align		4
        /*0058*/ 	.byte	0x04, 0x1c
        /*005a*/ 	.short	(.L_245 - .L_244)


	//   ....[0]....
.L_244:
        /*005c*/ 	.word	0x00000150


	//   ....[1]....
        /*0060*/ 	.word	0x00000210


	//----- nvinfo : EIATTR_CRS_STACK_SIZE
	.align		4
.L_245:
        /*0064*/ 	.byte	0x04, 0x1e
        /*0066*/ 	.short	(.L_247 - .L_246)
.L_246:
        /*0068*/ 	.word	0x00000000


	//----- nvinfo : EIATTR_CBANK_PARAM_SIZE
	.align		4
.L_247:
        /*006c*/ 	.byte	0x03, 0x19
        /*006e*/ 	.short	0x0014


	//----- nvinfo : EIATTR_PARAM_CBANK
	.align		4
        /*0070*/ 	.byte	0x04, 0x0a
        /*0072*/ 	.short	(.L_249 - .L_248)
	.align		4
.L_248:
        /*0074*/ 	.word	index@(.nv.constant0._Z17normalize_weightsPffii)
        /*0078*/ 	.short	0x0380
        /*007a*/ 	.short	0x0014


	//----- nvinfo : EIATTR_SW_WAR
	.align		4
.L_249:
        /*007c*/ 	.byte	0x04, 0x36
        /*007e*/ 	.short	(.L_251 - .L_250)
.L_250:
        /*0080*/ 	.word	0x00000008
.L_251:


//--------------------- .nv.info._Z19array_sum_blockwisePfiS_ --------------------------
	.section	.nv.info._Z19array_sum_blockwisePfiS_,"",@"SHT_CUDA_INFO"
	.sectionflags	@""
	.align	4


	//----- nvinfo : EIATTR_CUDA_API_VERSION
	.align		4
        /*0000*/ 	.byte	0x04, 0x37
        /*0002*/ 	.short	(.L_253 - .L_252)
.L_252:
        /*0004*/ 	.word	0x00000082


	//----- nvinfo : EIATTR_KPARAM_INFO
	.align		4
.L_253:
        /*0008*/ 	.byte	0x04, 0x17
        /*000a*/ 	.short	(.L_255 - .L_254)
.L_254:
        /*000c*/ 	.word	0x00000000
        /*0010*/ 	.short	0x0002
        /*0012*/ 	.short	0x0010
        /*0014*/ 	.byte	0x00, 0xf5, 0x21, 0x00


	//----- nvinfo : EIATTR_KPARAM_INFO
	.align		4
.L_255:
        /*0018*/ 	.byte	0x04, 0x17
        /*001a*/ 	.short	(.L_257 - .L_256)
.L_256:
        /*001c*/ 	.word	0x00000000
        /*0020*/ 	.short	0x0001
        /*0022*/ 	.short	0x0008
        /*0024*/ 	.byte	0x00, 0xf0, 0x11, 0x00


	//----- nvinfo : EIATTR_KPARAM_INFO
	.align		4
.L_257:
        /*0028*/ 	.byte	0x04, 0x17
        /*002a*/ 	.short	(.L_259 - .L_258)
.L_258:
        /*002c*/ 	.word	0x00000000
        /*0030*/ 	.short	0x0000
        /*0032*/ 	.short	0x0000
        /*0034*/ 	.byte	0x00, 0xf5, 0x21, 0x00


	//----- nvinfo : EIATTR_SPARSE_MMA_MASK
	.align		4
.L_259:
        /*0038*/ 	.byte	0x03, 0x50
        /*003a*/ 	.short	0x0000


	//----- nvinfo : EIATTR_MAXREG_COUNT
	.align		4
        /*003c*/ 	.byte	0x03, 0x1b
        /*003e*/ 	.short	0x00ff


	//----- nvinfo : EIATTR_NUM_BARRIERS
	.align		4
        /*0040*/ 	.byte	0x02, 0x4c
        /*0042*/ 	.byte	0x01
	.zero		1


	//----- nvinfo : EIATTR_MERCURY_ISA_VERSION
	.align		4
        /*0044*/ 	.byte	0x03, 0x5f
        /*0046*/ 	.short	0x0101


	//----- nvinfo : EIATTR_VRC_CTA_INIT_COUNT
	.align		4
        /*0048*/ 	.byte	0x02, 0x4a
	.zero		1
	.zero		1


	//----- nvinfo : EIATTR_EXIT_INSTR_OFFSETS
	.align		4
        /*004c*/ 	.byte	0x04, 0x1c
        /*004e*/ 	.short	(.L_261 - .L_260)


	//   ....[0]....
.L_260:
        /*0050*/ 	.word	0x000002b0


	//   ....[1]....
        /*0054*/ 	.word	0x00000330


	//----- nvinfo : EIATTR_CRS_STACK_SIZE
	.align		4
.L_261:
        /*0058*/ 	.byte	0x04, 0x1e
        /*005a*/ 	.short	(.L_263 - .L_262)
.L_262:
        /*005c*/ 	.word	0x00000000


	//----- nvinfo : EIATTR_CBANK_PARAM_SIZE
	.align		4
.L_263:
        /*0060*/ 	.byte	0x03, 0x19
        /*0062*/ 	.short	0x0018


	//----- nvinfo : EIATTR_PARAM_CBANK
	.align		4
        /*0064*/ 	.byte	0x04, 0x0a
        /*0066*/ 	.short	(.L_265 - .L_264)
	.align		4
.L_264:
        /*0068*/ 	.word	index@(.nv.constant0._Z19array_sum_blockwisePfiS_)
        /*006c*/ 	.short	0x0380
        /*006e*/ 	.short	0x0018


	//----- nvinfo : EIATTR_SW_WAR
	.align		4
.L_265:
        /*0070*/ 	.byte	0x04, 0x36
        /*0072*/ 	.short	(.L_267 - .L_266)
.L_266:
        /*0074*/ 	.word	0x00000008
.L_267:


//--------------------- .nv.info._Z13update_weightPiS_S_S_S_PfS0_fi --------------------------
	.section	.nv.info._Z13update_weightPiS_S_S_S_PfS0_fi,"",@"SHT_CUDA_INFO"
	.sectionflags	@""
	.align	4


	//----- nvinfo : EIATTR_CUDA_API_VERSION
	.align		4
        /*0000*/ 	.byte	0x04, 0x37
        /*0002*/ 	.short	(.L_269 - .L_268)
.L_268:
        /*0004*/ 	.word	0x00000082


	//----- nvinfo : EIATTR_KPARAM_INFO
	.align		4
.L_269:
        /*0008*/ 	.byte	0x04, 0x17
        /*000a*/ 	.short	(.L_271 - .L_270)
.L_270:
        /*000c*/ 	.word	0x00000000
        /*0010*/ 	.short	0x0008
        /*0012*/ 	.short	0x003c
        /*0014*/ 	.byte	0x00, 0xf0, 0x11, 0x00


	//----- nvinfo : EIATTR_KPARAM_INFO
	.align		4
.L_271:
        /*0018*/ 	.byte	0x04, 0x17
        /*001a*/ 	.short	(.L_273 - .L_272)
.L_272:
        /*001c*/ 	.word	0x00000000
        /*0020*/ 	.short	0x0007
        /*0022*/ 	.short	0x0038
        /*0024*/ 	.byte	0x00, 0xf0, 0x11, 0x00


	//----- nvinfo : EIATTR_KPARAM_INFO
	.align		4
.L_273:
        /*0028*/ 	.byte	0x04, 0x17
        /*002a*/ 	.short	(.L_275 - .L_274)
.L_274:
        /*002c*/ 	.word	0x00000000
        /*0030*/ 	.short	0x0006
        /*0032*/ 	.short	0x0030
        /*0034*/ 	.byte	0x00, 0xf5, 0x21, 0x00


	//----- nvinfo : EIATTR_KPARAM_INFO
	.align		4
.L_275:
        /*0038*/ 	.byte	0x04, 0x17
        /*003a*/ 	.short	(.L_277 - .L_276)
.L_276:
        /*003c*/ 	.word	0x00000000
        /*0040*/ 	.short	0x0005
        /*0042*/ 	.short	0x0028
        /*0044*/ 	.byte	0x00, 0xf5, 0x21, 0x00


	//----- nvinfo : EIATTR_KPARAM_INFO
	.align		4
.L_277:
        /*0048*/ 	.byte	0x04, 0x17
        /*004a*/ 	.short	(.L_279 - .L_278)
.L_278:
        /*004c*/ 	.word	0x00000000
        /*0050*/ 	.short	0x0004
        /*0052*/ 	.short	0x0020
        /*0054*/ 	.byte	0x00, 0xf5, 0x21, 0x00


	//----- nvinfo : EIATTR_KPARAM_INFO
	.align		4
.L_279:
        /*0058*/ 	.byte	0x04, 0x17
        /*005a*/ 	.short	(.L_281 - .L_280)
.L_280:
        /*005c*/ 	.word	0x00000000
        /*0060*/ 	.short	0x0003
        /*0062*/ 	.short	0x0018
        /*0064*/ 	.byte	0x00, 0xf5, 0x21, 0x00


	//----- nvinfo : EIATTR_KPARAM_INFO
	.align		4
.L_281:
        /*0068*/ 	.byte	0x04, 0x17
        /*006a*/ 	.short	(.L_283 - .L_282)
.L_282:
        /*006c*/ 	.word	0x00000000
        /*0070*/ 	.short	0x0002
        /*0072*/ 	.short	0x0010
        /*0074*/ 	.byte	0x00, 0xf5, 0x21, 0x00


	//----- nvinfo : EIATTR_KPARAM_INFO
	.align		4
.L_283:
        /*0078*/ 	.byte	0x04, 0x17
        /*007a*/ 	.short	(.L_285 - .L_284)
.L_284:
        /*007c*/ 	.word	0x00000000
        /*0080*/ 	.short	0x0001
        /*0082*/ 	.short	0x0008
        /*0084*/ 	.byte	0x00, 0xf5, 0x21, 0x00


	//----- nvinfo : EIATTR_KPARAM_INFO
	.align		4
.L_285:
        /*0088*/ 	.byte	0x04, 0x17
        /*008a*/ 	.short	(.L_287 - .L_286)
.L_286:
        /*008c*/ 	.word	0x00000000
        /*0090*/ 	.short	0x0000
        /*0092*/ 	.short	0x0000
        /*0094*/ 	.byte	0x00, 0xf5, 0x21, 0x00


	//----- nvinfo : EIATTR_SPARSE_MMA_MASK
	.align		4
.L_287:
        /*0098*/ 	.byte	0x03, 0x50
        /*009a*/ 	.short	0x0000


	//----- nvinfo : EIATTR_MAXREG_COUNT
	.align		4
        /*009c*/ 	.byte	0x03, 0x1b
        /*009e*/ 	.short	0x00ff


	//----- nvinfo : EIATTR_MERCURY_ISA_VERSION
	.align		4
        /*00a0*/ 	.byte	0x03, 0x5f
        /*00a2*/ 	.short	0x0101


	//----- nvinfo : EIATTR_VRC_CTA_INIT_COUNT
	.align		4
        /*00a4*/ 	.byte	0x02, 0x4a
	.zero		1
	.zero		1


	//----- nvinfo : EIATTR_EXIT_INSTR_OFFSETS
	.align		4
        /*00a8*/ 	.byte	0x04, 0x1c
        /*00aa*/ 	.short	(.L_289 - .L_288)


	//   ....[0]....
.L_288:
        /*00ac*/ 	.word	0x00000070


	//   ....[1]....
        /*00b0*/ 	.word	0x00000520


	//----- nvinfo : EIATTR_CRS_STACK_SIZE
	.align		4
.L_289:
        /*00b4*/ 	.byte	0x04, 0x1e
        /*00b6*/ 	.short	(.L_291 - .L_290)
.L_290:
        /*00b8*/ 	.word	0x00000000


	//----- nvinfo : EIATTR_CBANK_PARAM_SIZE
	.align		4
.L_291:
        /*00bc*/ 	.byte	0x03, 0x19
        /*00be*/ 	.short	0x0040


	//----- nvinfo : EIATTR_PARAM_CBANK
	.align		4
        /*00c0*/ 	.byte	0x04, 0x0a
        /*00c2*/ 	.short	(.L_293 - .L_292)
	.align		4
.L_292:
        /*00c4*/ 	.word	index@(.nv.constant0._Z13update_weightPiS_S_S_S_PfS0_fi)
        /*00c8*/ 	.short	0x0380
        /*00ca*/ 	.short	0x0040


	//----- nvinfo : EIATTR_SW_WAR
	.align		4
.L_293:
        /*00cc*/ 	.byte	0x04, 0x36
        /*00ce*/ 	.short	(.L_295 - .L_294)
.L_294:
        /*00d0*/ 	.word	0x00000008
.L_295:


//--------------------- .nv.info._Z37calc_augmented_forman_ricci_curvaturePiS_S_S_S_PcS_PfS1_i --------------------------
	.section	.nv.info._Z37calc_augmented_forman_ricci_curvaturePiS_S_S_S_PcS_PfS1_i,"",@"SHT_CUDA_INFO"
	.sectionflags	@""
	.align	4


	//----- nvinfo : EIATTR_CUDA_API_VERSION
	.align		4
        /*0000*/ 	.byte	0x04, 0x37
        /*0002*/ 	.short	(.L_297 - .L_296)
.L_296:
        /*0004*/ 	.word	0x00000082


	//----- nvinfo : EIATTR_KPARAM_INFO
	.align		4
.L_297:
        /*0008*/ 	.byte	0x04, 0x17
        /*000a*/ 	.short	(.L_299 - .L_298)
.L_298:
        /*000c*/ 	.word	0x00000000
        /*0010*/ 	.short	0x0009
        /*0012*/ 	.short	0x0048
        /*0014*/ 	.byte	0x00, 0xf0, 0x11, 0x00


	//----- nvinfo : EIATTR_KPARAM_INFO
	.align		4
.L_299:
        /*0018*/ 	.byte	0x04, 0x17
        /*001a*/ 	.short	(.L_301 - .L_300)
.L_300:
        /*001c*/ 	.word	0x00000000
        /*0020*/ 	.short	0x0008
        /*0022*/ 	.short	0x0040
        /*0024*/ 	.byte	0x00, 0xf5, 0x21, 0x00


	//----- nvinfo : EIATTR_KPARAM_INFO
	.align		4
.L_301:
        /*0028*/ 	.byte	0x04, 0x17
        /*002a*/ 	.short	(.L_303 - .L_302)
.L_302:
        /*002c*/ 	.word	0x00000000
        /*0030*/ 	.short	0x0007
        /*0032*/ 	.short	0x0038
        /*0034*/ 	.byte	0x00, 0xf5, 0x21, 0x00


	//----- nvinfo : EIATTR_KPARAM_INFO
	.align		4
.L_303:
        /*0038*/ 	.byte	0x04, 0x17
        /*003a*/ 	.short	(.L_305 - .L_304)
.L_304:
        /*003c*/ 	.word	0x00000000
        /*0040*/ 	.short	0x0006
        /*0042*/ 	.short	0x0030
        /*0044*/ 	.byte	0x00, 0xf5, 0x21, 0x00


	//----- nvinfo : EIATTR_KPARAM_INFO
	.align		4
.L_305:
        /*0048*/ 	.byte	0x04, 0x17
        /*004a*/ 	.short	(.L_307 - .L_306)
.L_306:
        /*004c*/ 	.word	0x00000000
        /*0050*/ 	.short	0x0005
        /*0052*/ 	.short	0x0028
        /*0054*/ 	.byte	0x00, 0xf5, 0x21, 0x00


	//----- nvinfo : EIATTR_KPARAM_INFO
	.align		4
.L_307:
        /*0058*/ 	.byte	0x04, 0x17
        /*005a*/ 	.short	(.L_309 - .L_308)
.L_308:
        /*005c*/ 	.word	0x00000000
        /*0060*/ 	.short	0x0004
        /*0062*/ 	.short	0x0020
        /*0064*/ 	.byte	0x00, 0xf5, 0x21, 0x00


	//----- nvinfo : EIATTR_KPARAM_INFO
	.align		4
.L_309:
        /*0068*/ 	.byte	0x04, 0x17
        /*006a*/ 	.short	(.L_311 - .L_310)
.L_310:
        /*006c*/ 	.word	0x00000000
        /*0070*/ 	.short	0x0003
        /*0072*/ 	.short	0x0018
        /*0074*/ 	.byte	0x00, 0xf5, 0x21, 0x00


	//----- nvinfo : EIATTR_KPARAM_INFO
	.align		4
.L_311:
        /*0078*/ 	.byte	0x04, 0x17
        /*007a*/ 	.short	(.L_313 - .L_312)
.L_312:
        /*007c*/ 	.word	0x00000000
        /*0080*/ 	.short	0x0002
        /*0082*/ 	.short	0x0010
        /*0084*/ 	.byte	0x00, 0xf5, 0x21, 0x00


	//----- nvinfo : EIATTR_KPARAM_INFO
	.align		4
.L_313:
        /*0088*/ 	.byte	0x04, 0x17
        /*008a*/ 	.short	(.L_315 - .L_314)
.L_314:
        /*008c*/ 	.word	0x00000000
        /*0090*/ 	.short	0x0001
        /*0092*/ 	.short	0x0008
        /*0094*/ 	.byte	0x00, 0xf5, 0x21, 0x00


	//----- nvinfo : EIATTR_KPARAM_INFO
	.align		4
.L_315:
        /*0098*/ 	.byte	0x04, 0x17
        /*009a*/ 	.short	(.L_317 - .L_316)
.L_316:
        /*009c*/ 	.word	0x00000000
        /*00a0*/ 	.short	0x0000
        /*00a2*/ 	.short	0x0000
        /*00a4*/ 	.byte	0x00, 0xf5, 0x21, 0x00


	//----- nvinfo : EIATTR_SPARSE_MMA_MASK
	.align		4
.L_317:
        /*00a8*/ 	.byte	0x03, 0x50
        /*00aa*/ 	.short	0x0000


	//----- nvinfo : EIATTR_MAXREG_COUNT
	.align		4
        /*00ac*/ 	.byte	0x03, 0x1b
        /*00ae*/ 	.short	0x00ff


	//----- nvinfo : EIATTR_MERCURY_ISA_VERSION
	.align		4
        /*00b0*/ 	.byte	0x03, 0x5f
        /*00b2*/ 	.short	0x0101


	//----- nvinfo : EIATTR_VRC_CTA_INIT_COUNT
	.align		4
        /*00b4*/ 	.byte	0x02, 0x4a
	.zero		1
	.zero		1


	//----- nvinfo : EIATTR_EXIT_INSTR_OFFSETS
	.align		4
        /*00b8*/ 	.byte	0x04, 0x1c
        /*00ba*/ 	.short	(.L_319 - .L_318)


	//   ....[0]....
.L_318:
        /*00bc*/ 	.word	0x00000070


	//   ....[1]....
        /*00c0*/ 	.word	0x00001ce0


	//----- nvinfo : EIATTR_CRS_STACK_SIZE
	.align		4
.L_319:
        /*00c4*/ 	.byte	0x04, 0x1e
        /*00c6*/ 	.short	(.L_321 - .L_320)
.L_320:
        /*00c8*/ 	.word	0x00000000


	//----- nvinfo : EIATTR_CBANK_PARAM_SIZE
	.align		4
.L_321:
        /*00cc*/ 	.byte	0x03, 0x19
        /*00ce*/ 	.short	0x004c


	//----- nvinfo : EIATTR_PARAM_CBANK
	.align		4
        /*00d0*/ 	.byte	0x04, 0x0a
        /*00d2*/ 	.short	(.L_323 - .L_322)
	.align		4
.L_322:
        /*00d4*/ 	.word	index@(.nv.constant0._Z37calc_augmented_forman_ricci_curvaturePiS_S_S_S_PcS_PfS1_i)
        /*00d8*/ 	.short	0x0380
        /*00da*/ 	.short	0x004c


	//----- nvinfo : EIATTR_SW_WAR
	.align		4
.L_323:
        /*00dc*/ 	.byte	0x04, 0x36
        /*00de*/ 	.short	(.L_325 - .L_324)
.L_324:
        /*00e0*/ 	.word	0x00000008
.L_325:


//--------------------- .nv.info._Z19find_faces_in_graphPiS_S_S_S_PcS_i --------------------------
	.section	.nv.info._Z19find_faces_in_graphPiS_S_S_S_PcS_i,"",@"SHT_CUDA_INFO"
	.sectionflags	@""
	.align	4


	//----- nvinfo : EIATTR_CUDA_API_VERSION
	.align		4
        /*0000*/ 	.byte	0x04, 0x37
        /*0002*/ 	.short	(.L_327 - .L_326)
.L_326:
        /*0004*/ 	.word	0x00000082


	//----- nvinfo : EIATTR_KPARAM_INFO
	.align		4
.L_327:
        /*0008*/ 	.byte	0x04, 0x17
        /*000a*/ 	.short	(.L_329 - .L_328)
.L_328:
        /*000c*/ 	.word	0x00000000
        /*0010*/ 	.short	0x0007
        /*0012*/ 	.short	0x0038
        /*0014*/ 	.byte	0x00, 0xf0, 0x11, 0x00


	//----- nvinfo : EIATTR_KPARAM_INFO
	.align		4
.L_329:
        /*0018*/ 	.byte	0x04, 0x17
        /*001a*/ 	.short	(.L_331 - .L_330)
.L_330:
        /*001c*/ 	.word	0x00000000
        /*0020*/ 	.short	0x0006
        /*0022*/ 	.short	0x0030
        /*0024*/ 	.byte	0x00, 0xf5, 0x21, 0x00


	//----- nvinfo : EIATTR_KPARAM_INFO
	.align		4
.L_331:
        /*0028*/ 	.byte	0x04, 0x17
        /*002a*/ 	.short	(.L_333 - .L_332)
.L_332:
        /*002c*/ 	.word	0x00000000
        /*0030*/ 	.short	0x0005
        /*0032*/ 	.short	0x0028
        /*0034*/ 	.byte	0x00, 0xf5, 0x21, 0x00


	//----- nvinfo : EIATTR_KPARAM_INFO
	.align		4
.L_333:
        /*0038*/ 	.byte	0x04, 0x17
        /*003a*/ 	.short	(.L_335 - .L_334)
.L_334:
        /*003c*/ 	.word	0x00000000
        /*0040*/ 	.short	0x0004
        /*0042*/ 	.short	0x0020
        /*0044*/ 	.byte	0x00, 0xf5, 0x21, 0x00


	//----- nvinfo : EIATTR_KPARAM_INFO
	.align		4
.L_335:
        /*0048*/ 	.byte	0x04, 0x17
        /*004a*/ 	.short	(.L_337 - .L_336)
.L_336:
        /*004c*/ 	.word	0x00000000
        /*0050*/ 	.short	0x0003
        /*0052*/ 	.short	0x0018
        /*0054*/ 	.byte	0x00, 0xf5, 0x21, 0x00


	//----- nvinfo : EIATTR_KPARAM_INFO
	.align		4
.L_337:
        /*0058*/ 	.byte	0x04, 0x17
        /*005a*/ 	.short	(.L_339 - .L_338)
.L_338:
        /*005c*/ 	.word	0x00000000
        /*0060*/ 	.short	0x0002
        /*0062*/ 	.short	0x0010
        /*0064*/ 	.byte	0x00, 0xf5, 0x21, 0x00


	//----- nvinfo : EIATTR_KPARAM_INFO
	.align		4
.L_339:
        /*0068*/ 	.byte	0x04, 0x17
        /*006a*/ 	.short	(.L_341 - .L_340)
.L_340:
        /*006c*/ 	.word	0x00000000
        /*0070*/ 	.short	0x0001
        /*0072*/ 	.short	0x0008
        /*0074*/ 	.byte	0x00, 0xf5, 0x21, 0x00


	//----- nvinfo : EIATTR_KPARAM_INFO
	.align		4
.L_341:
        /*0078*/ 	.byte	0x04, 0x17
        /*007a*/ 	.short	(.L_343 - .L_342)
.L_342:
        /*007c*/ 	.word	0x00000000
        /*0080*/ 	.short	0x0000
        /*0082*/ 	.short	0x0000
        /*0084*/ 	.byte	0x00, 0xf5, 0x21, 0x00


	//----- nvinfo : EIATTR_SPARSE_MMA_MASK
	.align		4
.L_343:
        /*0088*/ 	.byte	0x03, 0x50
        /*008a*/ 	.short	0x0000


	//----- nvinfo : EIATTR_MAXREG_COUNT
	.align		4
        /*008c*/ 	.byte	0x03, 0x1b
        /*008e*/ 	.short	0x00ff


	//----- nvinfo : EIATTR_MERCURY_ISA_VERSION
	.align		4
        /*0090*/ 	.byte	0x03, 0x5f
        /*0092*/ 	.short	0x0101


	//----- nvinfo : EIATTR_VRC_CTA_INIT_COUNT
	.align		4
        /*0094*/ 	.byte	0x02, 0x4a
	.zero		1
	.zero		1


	//----- nvinfo : EIATTR_EXIT_INSTR_OFFSETS
	.align		4
        /*0098*/ 	.byte	0x04, 0x1c
        /*009a*/ 	.short	(.L_345 - .L_344)


	//   ....[0]....
.L_344:
        /*009c*/ 	.word	0x00000070


	//   ....[1]....
        /*00a0*/ 	.word	0x00000620


	//----- nvinfo : EIATTR_CRS_STACK_SIZE
	.align		4
.L_345:
        /*00a4*/ 	.byte	0x04, 0x1e
        /*00a6*/ 	.short	(.L_347 - .L_346)
.L_346:
        /*00a8*/ 	.word	0x00000000


	//----- nvinfo : EIATTR_CBANK_PARAM_SIZE
	.align		4
.L_347:
        /*00ac*/ 	.byte	0x03, 0x19
        /*00ae*/ 	.short	0x003c


	//----- nvinfo : EIATTR_PARAM_CBANK
	.align		4
        /*00b0*/ 	.byte	0x04, 0x0a
        /*00b2*/ 	.short	(.L_349 - .L_348)
	.align		4
.L_348:
        /*00b4*/ 	.word	index@(.nv.constant0._Z19find_faces_in_graphPiS_S_S_S_PcS_i)
        /*00b8*/ 	.short	0x0380
        /*00ba*/ 	.short	0x003c


	//----- nvinfo : EIATTR_SW_WAR
	.align		4
.L_349:
        /*00bc*/ 	.byte	0x04, 0x36
        /*00be*/ 	.short	(.L_351 - .L_350)
.L_350:
        /*00c0*/ 	.word	0x00000008
.L_351:


//--------------------- .nv.info._Z27calc_forman_ricci_curvaturePiS_S_S_S_PfS0_i --------------------------
	.section	.nv.info._Z27calc_forman_ricci_curvaturePiS_S_S_S_PfS0_i,"",@"SHT_CUDA_INFO"
	.sectionflags	@""
	.align	4


	//----- nvinfo : EIATTR_CUDA_API_VERSION
	.align		4
        /*0000*/ 	.byte	0x04, 0x37
        /*0002*/ 	.short	(.L_353 - .L_352)
.L_352:
        /*0004*/ 	.word	0x00000082


	//----- nvinfo : EIATTR_KPARAM_INFO
	.align		4
.L_353:
        /*0008*/ 	.byte	0x04, 0x17
        /*000a*/ 	.short	(.L_355 - .L_354)
.L_354:
        /*000c*/ 	.word	0x00000000
        /*0010*/ 	.short	0x0007
        /*0012*/ 	.short	0x0038
        /*0014*/ 	.byte	0x00, 0xf0, 0x11, 0x00


	//----- nvinfo : EIATTR_KPARAM_INFO
	.align		4
.L_355:
        /*0018*/ 	.byte	0x04, 0x17
        /*001a*/ 	.short	(.L_357 - .L_356)
.L_356:
        /*001c*/ 	.word	0x00000000
        /*0020*/ 	.short	0x0006
        /*0022*/ 	.short	0x0030
        /*0024*/ 	.byte	0x00, 0xf5, 0x21, 0x00


	//----- nvinfo : EIATTR_KPARAM_INFO
	.align		4
.L_357:
        /*0028*/ 	.byte	0x04, 0x17
        /*002a*/ 	.short	(.L_359 - .L_358)
.L_358:
        /*002c*/ 	.word	0x00000000
        /*0030*/ 	.short	0x0005
        /*0032*/ 	.short	0x0028
        /*0034*/ 	.byte	0x00, 0xf5, 0x21, 0x00


	//----- nvinfo : EIATTR_KPARAM_INFO
	.align		4
.L_359:
        /*0038*/ 	.byte	0x04, 0x17
        /*003a*/ 	.short	(.L_361 - .L_360)
.L_360:
        /*003c*/ 	.word	0x00000000
        /*0040*/ 	.short	0x0004
        /*0042*/ 	.short	0x0020
        /*0044*/ 	.byte	0x00, 0xf5, 0x21, 0x00


	//----- nvinfo : EIATTR_KPARAM_INFO
	.align		4
.L_361:
        /*0048*/ 	.byte	0x04, 0x17
        /*004a*/ 	.short	(.L_363 - .L_362)
.L_362:
        /*004c*/ 	.word	0x00000000
        /*0050*/ 	.short	0x0003
        /*0052*/ 	.short	0x0018
        /*0054*/ 	.byte	0x00, 0xf5, 0x21, 0x00


	//----- nvinfo : EIATTR_KPARAM_INFO
	.align		4
.L_363:
        /*0058*/ 	.byte	0x04, 0x17
        /*005a*/ 	.short	(.L_365 - .L_364)
.L_364:
        /*005c*/ 	.word	0x00000000
        /*0060*/ 	.short	0x0002
        /*0062*/ 	.short	0x0010
        /*0064*/ 	.byte	0x00, 0xf5, 0x21, 0x00


	//----- nvinfo : EIATTR_KPARAM_INFO
	.align		4
.L_365:
        /*0068*/ 	.byte	0x04, 0x17
        /*006a*/ 	.short	(.L_367 - .L_366)
.L_366:
        /*006c*/ 	.word	0x00000000
        /*0070*/ 	.short	0x0001
        /*0072*/ 	.short	0x0008
        /*0074*/ 	.byte	0x00, 0xf5, 0x21, 0x00


	//----- nvinfo : EIATTR_KPARAM_INFO
	.align		4
.L_367:
        /*0078*/ 	.byte	0x04, 0x17
        /*007a*/ 	.short	(.L_369 - .L_368)
.L_368:
        /*007c*/ 	.word	0x00000000
        /*0080*/ 	.short	0x0000
        /*0082*/ 	.short	0x0000
        /*0084*/ 	.byte	0x00, 0xf5, 0x21, 0x00


	//----- nvinfo : EIATTR_SPARSE_MMA_MASK
	.align		4
.L_369:
        /*0088*/ 	.byte	0x03, 0x50
        /*008a*/ 	.short	0x0000


	//----- nvinfo : EIATTR_MAXREG_COUNT
	.align		4
        /*008c*/ 	.byte	0x03, 0x1b
        /*008e*/ 	.short	0x00ff


	//----- nvinfo : EIATTR_MERCURY_ISA_VERSION
	.align		4
        /*0090*/ 	.byte	0x03, 0x5f
        /*0092*/ 	.short	0x0101


	//----- nvinfo : EIATTR_VRC_CTA_INIT_COUNT
	.align		4
        /*0094*/ 	.byte	0x02, 0x4a
	.zero		1
	.zero		1


	//----- nvinfo : EIATTR_EXIT_INSTR_OFFSETS
	.align		4
        /*0098*/ 	.byte	0x04, 0x1c
        /*009a*/ 	.short	(.L_371 - .L_370)


	//   ....[0]....
.L_370:
        /*009c*/ 	.word	0x00000070


	//   ....[1]....
        /*00a0*/ 	.word	0x00005060


	//----- nvinfo : EIATTR_CRS_STACK_SIZE
	.align		4
.L_371:
        /*00a4*/ 	.byte	0x04, 0x1e
        /*00a6*/ 	.short	(.L_373 - .L_372)
.L_372:
        /*00a8*/ 	.word	0x00000000


	//----- nvinfo : EIATTR_CBANK_PARAM_SIZE
	.align		4
.L_373:
        /*00ac*/ 	.byte	0x03, 0x19
        /*00ae*/ 	.short	0x003c


	//----- nvinfo : EIATTR_PARAM_CBANK
	.align		4
        /*00b0*/ 	.byte	0x04, 0x0a
        /*00b2*/ 	.short	(.L_375 - .L_374)
	.align		4
.L_374:
        /*00b4*/ 	.word	index@(.nv.constant0._Z27calc_forman_ricci_curvaturePiS_S_S_S_PfS0_i)
        /*00b8*/ 	.short	0x0380
        /*00ba*/ 	.short	0x003c


	//----- nvinfo : EIATTR_SW_WAR
	.align		4
.L_375:
        /*00bc*/ 	.byte	0x04, 0x36
        /*00be*/ 	.short	(.L_377 - .L_376)
.L_376:
        /*00c0*/ 	.word	0x00000008
.L_377:


//--------------------- .nv.info._Z9copy_backPiS_i --------------------------
	.section	.nv.info._Z9copy_backPiS_i,"",@"SHT_CUDA_INFO"
	.sectionflags	@""
	.align	4


	//----- nvinfo : EIATTR_CUDA_API_VERSION
	.align		4
        /*0000*/ 	.byte	0x04, 0x37
        /*0002*/ 	.short	(.L_379 - .L_378)
.L_378:
        /*0004*/ 	.word	0x00000082


	//----- nvinfo : EIATTR_KPARAM_INFO
	.align		4
.L_379:
        /*0008*/ 	.byte	0x04, 0x17
        /*000a*/ 	.short	(.L_381 - .L_380)
.L_380:
        /*000c*/ 	.word	0x00000000
        /*0010*/ 	.short	0x0002
        /*0012*/ 	.short	0x0010
        /*0014*/ 	.byte	0x00, 0xf0, 0x11, 0x00


	//----- nvinfo : EIATTR_KPARAM_INFO
	.align		4
.L_381:
        /*0018*/ 	.byte	0x04, 0x17
        /*001a*/ 	.short	(.L_383 - .L_382)
.L_382:
        /*001c*/ 	.word	0x00000000
        /*0020*/ 	.short	0x0001
        /*0022*/ 	.short	0x0008
        /*0024*/ 	.byte	0x00, 0xf5, 0x21, 0x00


	//----- nvinfo : EIATTR_KPARAM_INFO
	.align		4
.L_383:
        /*0028*/ 	.byte	0x04, 0x17
        /*002a*/ 	.short	(.L_385 - .L_384)
.L_384:
        /*002c*/ 	.word	0x00000000
        /*0030*/ 	.short	0x0000
        /*0032*/ 	.short	0x0000
        /*0034*/ 	.byte	0x00, 0xf5, 0x21, 0x00


	//----- nvinfo : EIATTR_SPARSE_MMA_MASK
	.align		4
.L_385:
        /*0038*/ 	.byte	0x03, 0x50
        /*003a*/ 	.short	0x0000


	//----- nvinfo : EIATTR_MAXREG_COUNT
	.align		4
        /*003c*/ 	.byte	0x03, 0x1b
        /*003e*/ 	.short	0x00ff


	//----- nvinfo : EIATTR_MERCURY_ISA_VERSION
	.align		4
        /*0040*/ 	.byte	0x03, 0x5f
        /*0042*/ 	.short	0x0101


	//----- nvinfo : EIATTR_VRC_CTA_INIT_COUNT
	.align		4
        /*0044*/ 	.byte	0x02, 0x4a
	.zero		1
	.zero		1


	//----- nvinfo : EIATTR_EXIT_INSTR_OFFSETS
	.align		4
        /*0048*/ 	.byte	0x04, 0x1c
        /*004a*/ 	.short	(.L_387 - .L_386)


	//   ....[0]....
.L_386:
        /*004c*/ 	.word	0x00000070


	//   ....[1]....
        /*0050*/ 	.word	0x000000f0


	//----- nvinfo : EIATTR_CBANK_PARAM_SIZE
	.align		4
.L_387:
        /*0054*/ 	.byte	0x03, 0x19
        /*0056*/ 	.short	0x0014


	//----- nvinfo : EIATTR_PARAM_CBANK
	.align		4
        /*0058*/ 	.byte	0x04, 0x0a
        /*005a*/ 	.short	(.L_389 - .L_388)
	.align		4
.L_388:
        /*005c*/ 	.word	index@(.nv.constant0._Z9copy_backPiS_i)
        /*0060*/ 	.short	0x0380
        /*0062*/ 	.short	0x0014


	//----- nvinfo : EIATTR_SW_WAR
	.align		4
.L_389:
        /*0064*/ 	.byte	0x04, 0x36
        /*0066*/ 	.short	(.L_391 - .L_390)
.L_390:
        /*0068*/ 	.word	0x00000008
.L_391:


//--------------------- .nv.info._Z10safe_shiftPiS_i --------------------------
	.section	.nv.info._Z10safe_shiftPiS_i,"",@"SHT_CUDA_INFO"
	.sectionflags	@""
	.align	4


	//----- nvinfo : EIATTR_CUDA_API_VERSION
	.align		4
        /*0000*/ 	.byte	0x04, 0x37
        /*0002*/ 	.short	(.L_393 - .L_392)
.L_392:
        /*0004*/ 	.word	0x00000082


	//----- nvinfo : EIATTR_KPARAM_INFO
	.align		4
.L_393:
        /*0008*/ 	.byte	0x04, 0x17
        /*000a*/ 	.short	(.L_395 - .L_394)
.L_394:
        /*000c*/ 	.word	0x00000000
        /*0010*/ 	.short	0x0002
        /*0012*/ 	.short	0x0010
        /*0014*/ 	.byte	0x00, 0xf0, 0x11, 0x00


	//----- nvinfo : EIATTR_KPARAM_INFO
	.align		4
.L_395:
        /*0018*/ 	.byte	0x04, 0x17
        /*001a*/ 	.short	(.L_397 - .L_396)
.L_396:
        /*001c*/ 	.word	0x00000000
        /*0020*/ 	.short	0x0001
        /*0022*/ 	.short	0x0008
        /*0024*/ 	.byte	0x00, 0xf5, 0x21, 0x00


	//----- nvinfo : EIATTR_KPARAM_INFO
	.align		4
.L_397:
        /*0028*/ 	.byte	0x04, 0x17
        /*002a*/ 	.short	(.L_399 - .L_398)
.L_398:
        /*002c*/ 	.word	0x00000000
        /*0030*/ 	.short	0x0000
        /*0032*/ 	.short	0x0000
        /*0034*/ 	.byte	0x00, 0xf5, 0x21, 0x00


	//----- nvinfo : EIATTR_SPARSE_MMA_MASK
	.align		4
.L_399:
        /*0038*/ 	.byte	0x03, 0x50
        /*003a*/ 	.short	0x0000


	//----- nvinfo : EIATTR_MAXREG_COUNT
	.align		4
        /*003c*/ 	.byte	0x03, 0x1b
        /*003e*/ 	.short	0x00ff


	//----- nvinfo : EIATTR_MERCURY_ISA_VERSION
	.align		4
        /*0040*/ 	.byte	0x03, 0x5f
        /*0042*/ 	.short	0x0101


	//----- nvinfo : EIATTR_VRC_CTA_INIT_COUNT
	.align		4
        /*0044*/ 	.byte	0x02, 0x4a
	.zero		1
	.zero		1


	//----- nvinfo : EIATTR_EXIT_INSTR_OFFSETS
	.align		4
        /*0048*/ 	.byte	0x04, 0x1c
        /*004a*/ 	.short	(.L_401 - .L_400)


	//   ....[0]....
.L_400:
        /*004c*/ 	.word	0x00000090


	//   ....[1]....
        /*0050*/ 	.word	0x000000c0


	//   ....[2]....
        /*0054*/ 	.word	0x00000130


	//----- nvinfo : EIATTR_CBANK_PARAM_SIZE
	.align		4
.L_401:
        /*0058*/ 	.byte	0x03, 0x19
        /*005a*/ 	.short	0x0014


	//----- nvinfo : EIATTR_PARAM_CBANK
	.align		4
        /*005c*/ 	.byte	0x04, 0x0a
        /*005e*/ 	.short	(.L_403 - .L_402)
	.align		4
.L_402:
        /*0060*/ 	.word	index@(.nv.constant0._Z10safe_shiftPiS_i)
        /*0064*/ 	.short	0x0380
        /*0066*/ 	.short	0x0014


	//----- nvinfo : EIATTR_SW_WAR
	.align		4
.L_403:
        /*0068*/ 	.byte	0x04, 0x36
        /*006a*/ 	.short	(.L_405 - .L_404)
.L_404:
        /*006c*/ 	.word	0x00000008
.L_405:


//--------------------- .nv.info._Z16shift_prefix_sumPii --------------------------
	.section	.nv.info._Z16shift_prefix_sumPii,"",@"SHT_CUDA_INFO"
	.sectionflags	@""
	.align	4


	//----- nvinfo : EIATTR_CUDA_API_VERSION
	.align		4
        /*0000*/ 	.byte	0x04, 0x37
        /*0002*/ 	.short	(.L_407 - .L_406)
.L_406:
        /*0004*/ 	.word	0x00000082


	//----- nvinfo : EIATTR_KPARAM_INFO
	.align		4
.L_407:
        /*0008*/ 	.byte	0x04, 0x17
        /*000a*/ 	.short	(.L_409 - .L_408)
.L_408:
        /*000c*/ 	.word	0x00000000
        /*0010*/ 	.short	0x0001
        /*0012*/ 	.short	0x0008
        /*0014*/ 	.byte	0x00, 0xf0, 0x11, 0x00


	//----- nvinfo : EIATTR_KPARAM_INFO
	.align		4
.L_409:
        /*0018*/ 	.byte	0x04, 0x17
        /*001a*/ 	.short	(.L_411 - .L_410)
.L_410:
        /*001c*/ 	.word	0x00000000
        /*0020*/ 	.short	0x0000
        /*0022*/ 	.short	0x0000
        /*0024*/ 	.byte	0x00, 0xf5, 0x21, 0x00


	//----- nvinfo : EIATTR_SPARSE_MMA_MASK
	.align		4
.L_411:
        /*0028*/ 	.byte	0x03, 0x50
        /*002a*/ 	.short	0x0000


	//----- nvinfo : EIATTR_MAXREG_COUNT
	.align		4
        /*002c*/ 	.byte	0x03, 0x1b
        /*002e*/ 	.short	0x00ff


	//----- nvinfo : EIATTR_MERCURY_ISA_VERSION
	.align		4
        /*0030*/ 	.byte	0x03, 0x5f
        /*0032*/ 	.short	0x0101


	//----- nvinfo : EIATTR_VRC_CTA_INIT_COUNT
	.align		4
        /*0034*/ 	.byte	0x02, 0x4a
	.zero		1
	.zero		1


	//----- nvinfo : EIATTR_EXIT_INSTR_OFFSETS
	.align		4
        /*0038*/ 	.byte	0x04, 0x1c
        /*003a*/ 	.short	(.L_413 - .L_412)


	//   ....[0]....
.L_412:
        /*003c*/ 	.word	0x000000f0


	//   ....[1]....
        /*0040*/ 	.word	0x00000110


	//   ....[2]....
        /*0044*/ 	.word	0x00000140


	//----- nvinfo : EIATTR_CRS_STACK_SIZE
	.align		4
.L_413:
        /*0048*/ 	.byte	0x04, 0x1e
        /*004a*/ 	.short	(.L_415 - .L_414)
.L_414:
        /*004c*/ 	.word	0x00000000


	//----- nvinfo : EIATTR_CBANK_PARAM_SIZE
	.align		4
.L_415:
        /*0050*/ 	.byte	0x03, 0x19
        /*0052*/ 	.short	0x000c


	//----- nvinfo : EIATTR_PARAM_CBANK
	.align		4
        /*0054*/ 	.byte	0x04, 0x0a
        /*0056*/ 	.short	(.L_417 - .L_416)
	.align		4
.L_416:
        /*0058*/ 	.word	index@(.nv.constant0._Z16shift_prefix_sumPii)
        /*005c*/ 	.short	0x0380
        /*005e*/ 	.short	0x000c


	//----- nvinfo : EIATTR_SW_WAR
	.align		4
.L_417:
        /*0060*/ 	.byte	0x04, 0x36
        /*0062*/ 	.short	(.L_419 - .L_418)
.L_418:
        /*0064*/ 	.word	0x00000008
.L_419:


//--------------------- .nv.info._Z16prefix_sum_finalPKiPiS1_m --------------------------
	.section	.nv.info._Z16prefix_sum_finalPKiPiS1_m,"",@"SHT_CUDA_INFO"
	.sectionflags	@""
	.align	4


	//----- nvinfo : EIATTR_CUDA_API_VERSION
	.align		4
        /*0000*/ 	.byte	0x04, 0x37
        /*0002*/ 	.short	(.L_421 - .L_420)
.L_420:
        /*0004*/ 	.word	0x00000082


	//----- nvinfo : EIATTR_KPARAM_INFO
	.align		4
.L_421:
        /*0008*/ 	.byte	0x04, 0x17
        /*000a*/ 	.short	(.L_423 - .L_422)
.L_422:
        /*000c*/ 	.word	0x00000000
        /*0010*/ 	.short	0x0003
        /*0012*/ 	.short	0x0018
        /*0014*/ 	.byte	0x00, 0xf0, 0x21, 0x00


	//----- nvinfo : EIATTR_KPARAM_INFO
	.align		4
.L_423:
        /*0018*/ 	.byte	0x04, 0x17
        /*001a*/ 	.short	(.L_425 - .L_424)
.L_424:
        /*001c*/ 	.word	0x00000000
        /*0020*/ 	.short	0x0002
        /*0022*/ 	.short	0x0010
        /*0024*/ 	.byte	0x00, 0xf5, 0x21, 0x00


	//----- nvinfo : EIATTR_KPARAM_INFO
	.align		4
.L_425:
        /*0028*/ 	.byte	0x04, 0x17
        /*002a*/ 	.short	(.L_427 - .L_426)
.L_426:
        /*002c*/ 	.word	0x00000000
        /*0030*/ 	.short	0x0001
        /*0032*/ 	.short	0x0008
        /*0034*/ 	.byte	0x00, 0xf5, 0x21, 0x00


	//----- nvinfo : EIATTR_KPARAM_INFO
	.align		4
.L_427:
        /*0038*/ 	.byte	0x04, 0x17
        /*003a*/ 	.short	(.L_429 - .L_428)
.L_428:
        /*003c*/ 	.word	0x00000000
        /*0040*/ 	.short	0x0000
        /*0042*/ 	.short	0x0000
        /*0044*/ 	.byte	0x00, 0xf5, 0x21, 0x00


	//----- nvinfo : EIATTR_SPARSE_MMA_MASK
	.align		4
.L_429:
        /*0048*/ 	.byte	0x03, 0x50
        /*004a*/ 	.short	0x0000


	//----- nvinfo : EIATTR_MAXREG_COUNT
	.align		4
        /*004c*/ 	.byte	0x03, 0x1b
        /*004e*/ 	.short	0x00ff


	//----- nvinfo : EIATTR_MERCURY_ISA_VERSION
	.align		4
        /*0050*/ 	.byte	0x03, 0x5f
        /*0052*/ 	.short	0x0101


	//----- nvinfo : EIATTR_VRC_CTA_INIT_COUNT
	.align		4
        /*0054*/ 	.byte	0x02, 0x4a
	.zero		1
	.zero		1


	//----- nvinfo : EIATTR_EXIT_INSTR_OFFSETS
	.align		4
        /*0058*/ 	.byte	0x04, 0x1c
        /*005a*/ 	.short	(.L_431 - .L_430)


	//   ....[0]....
.L_430:
        /*005c*/ 	.word	0x00000030


	//   ....[1]....
        /*0060*/ 	.word	0x00000110


	//----- nvinfo : EIATTR_CBANK_PARAM_SIZE
	.align		4
.L_431:
        /*0064*/ 	.byte	0x03, 0x19
        /*0066*/ 	.short	0x0020


	//----- nvinfo : EIATTR_PARAM_CBANK
	.align		4
        /*0068*/ 	.byte	0x04, 0x0a
        /*006a*/ 	.short	(.L_433 - .L_432)
	.align		4
.L_432:
        /*006c*/ 	.word	index@(.nv.constant0._Z16prefix_sum_finalPKiPiS1_m)
        /*0070*/ 	.short	0x0380
        /*0072*/ 	.short	0x0020


	//----- nvinfo : EIATTR_SW_WAR
	.align		4
.L_433:
        /*0074*/ 	.byte	0x04, 0x36
        /*0076*/ 	.short	(.L_435 - .L_434)
.L_434:
        /*0078*/ 	.word	0x00000008
.L_435:


//--------------------- .nv.info._Z10prefix_sumPKiPiS1_m --------------------------
	.section	.nv.info._Z10prefix_sumPKiPiS1_m,"",@"SHT_CUDA_INFO"
	.sectionflags	@""
	.align	4


	//----- nvinfo : EIATTR_CUDA_API_VERSION
	.align		4
        /*0000*/ 	.byte	0x04, 0x37
        /*0002*/ 	.short	(.L_437 - .L_436)
.L_436:
        /*0004*/ 	.word	0x00000082


	//----- nvinfo : EIATTR_KPARAM_INFO
	.align		4
.L_437:
        /*0008*/ 	.byte	0x04, 0x17
        /*000a*/ 	.short	(.L_439 - .L_438)
.L_438:
        /*000c*/ 	.word	0x00000000
        /*0010*/ 	.short	0x0003
        /*0012*/ 	.short	0x0018
        /*0014*/ 	.byte	0x00, 0xf0, 0x21, 0x00


	//----- nvinfo : EIATTR_KPARAM_INFO
	.align		4
.L_439:
        /*0018*/ 	.byte	0x04, 0x17
        /*001a*/ 	.short	(.L_441 - .L_440)
.L_440:
        /*001c*/ 	.word	0x00000000
        /*0020*/ 	.short	0x0002
        /*0022*/ 	.short	0x0010
        /*0024*/ 	.byte	0x00, 0xf5, 0x21, 0x00


	//----- nvinfo : EIATTR_KPARAM_INFO
	.align		4
.L_441:
        /*0028*/ 	.byte	0x04, 0x17
        /*002a*/ 	.short	(.L_443 - .L_442)
.L_442:
        /*002c*/ 	.word	0x00000000
        /*0030*/ 	.short	0x0001
        /*0032*/ 	.short	0x0008
        /*0034*/ 	.byte	0x00, 0xf5, 0x21, 0x00


	//----- nvinfo : EIATTR_KPARAM_INFO
	.align		4
.L_443:
        /*0038*/ 	.byte	0x04, 0x17
        /*003a*/ 	.short	(.L_445 - .L_444)
.L_444:
        /*003c*/ 	.word	0x00000000
        /*0040*/ 	.short	0x0000
        /*0042*/ 	.short	0x0000
        /*0044*/ 	.byte	0x00, 0xf5, 0x21, 0x00


	//----- nvinfo : EIATTR_SPARSE_MMA_MASK
	.align		4
.L_445:
        /*0048*/ 	.byte	0x03, 0x50
        /*004a*/ 	.short	0x0000


	//----- nvinfo : EIATTR_MAXREG_COUNT
	.align		4
        /*004c*/ 	.byte	0x03, 0x1b
        /*004e*/ 	.short	0x00ff


	//----- nvinfo : EIATTR_NUM_BARRIERS
	.align		4
        /*0050*/ 	.byte	0x02, 0x4c
        /*0052*/ 	.byte	0x01
	.zero		1


	//----- nvinfo : EIATTR_MERCURY_ISA_VERSION
	.align		4
        /*0054*/ 	.byte	0x03, 0x5f
        /*0056*/ 	.short	0x0101


	//----- nvinfo : EIATTR_COOP_GROUP_MASK_REGIDS
	.align		4
        /*0058*/ 	.byte	0x04, 0x29
        /*005a*/ 	.short	(.L_447 - .L_446)


	//   ....[0]....
.L_446:
        /*005c*/ 	.word	0xffffffff


	//   ....[1]....
        /*0060*/ 	.word	0xffffffff


	//   ....[2]....
        /*0064*/ 	.word	0xffffffff


	//   ....[3]....
        /*0068*/ 	.word	0xffffffff


	//   ....[4]....
        /*006c*/ 	.word	0xffffffff


	//   ....[5]....
        /*0070*/ 	.word	0xffffffff


	//   ....[6]....
        /*0074*/ 	.word	0xffffffff


	//   ....[7]....
        /*0078*/ 	.word	0xffffffff


	//   ....[8]....
        /*007c*/ 	.word	0xffffffff


	//   ....[9]....
        /*0080*/ 	.word	0xffffffff


	//   ....[10]....
        /*0084*/ 	.word	0x0500000e


	//   ....[11]....
        /*0088*/ 	.word	0x0500000e


	//   ....[12]....
        /*008c*/ 	.word	0x0500000e


	//   ....[13]....
        /*0090*/ 	.word	0x0500000e


	//   ....[14]....
        /*0094*/ 	.word	0x0500000e


	//----- nvinfo : EIATTR_COOP_GROUP_INSTR_OFFSETS
	.align		4
.L_447:
        /*0098*/ 	.byte	0x04, 0x28
        /*009a*/ 	.short	(.L_449 - .L_448)


	//   ....[0]....
.L_448:
        /*009c*/ 	.word	0x00000110


	//   ....[1]....
        /*00a0*/ 	.word	0x00000150


	//   ....[2]....
        /*00a4*/ 	.word	0x00000180


	//   ....[3]....
        /*00a8*/ 	.word	0x000001b0


	//   ....[4]....
        /*00ac*/ 	.word	0x000001f0


	//   ....[5]....
        /*00b0*/ 	.word	0x000002f0


	//   ....[6]....
        /*00b4*/ 	.word	0x00000320


	//   ....[7]....
        /*00b8*/ 	.word	0x00000350


	//   ....[8]....
        /*00bc*/ 	.word	0x00000380


	//   ....[9]....
        /*00c0*/ 	.word	0x000003b0


	//   ....[10]....
        /*00c4*/ 	.word	0x00000530


	//   ....[11]....
        /*00c8*/ 	.word	0x000005b0


	//   ....[12]....
        /*00cc*/ 	.word	0x00000630


	//   ....[13]....
        /*00d0*/ 	.word	0x000006b0


	//   ....[14]....
        /*00d4*/ 	.word	0x00000730


	//----- nvinfo : EIATTR_VRC_CTA_INIT_COUNT
	.align		4
.L_449:
        /*00d8*/ 	.byte	0x02, 0x4a
	.zero		1
	.zero		1


	//----- nvinfo : EIATTR_EXIT_INSTR_OFFSETS
	.align		4
        /*00dc*/ 	.byte	0x04, 0x1c
        /*00de*/ 	.short	(.L_451 - .L_450)


	//   ....[0]....
.L_450:
        /*00e0*/ 	.word	0x000004d0


	//----- nvinfo : EIATTR_CRS_STACK_SIZE
	.align		4
.L_451:
        /*00e4*/ 	.byte	0x04, 0x1e
        /*00e6*/ 	.short	(.L_453 - .L_452)
.L_452:
        /*00e8*/ 	.word	0x00000000


	//----- nvinfo : EIATTR_CBANK_PARAM_SIZE
	.align		4
.L_453:
        /*00ec*/ 	.byte	0x03, 0x19
        /*00ee*/ 	.short	0x0020


	//----- nvinfo : EIATTR_PARAM_CBANK
	.align		4
        /*00f0*/ 	.byte	0x04, 0x0a
        /*00f2*/ 	.short	(.L_455 - .L_454)
	.align		4
.L_454:
        /*00f4*/ 	.word	index@(.nv.constant0._Z10prefix_sumPKiPiS1_m)
        /*00f8*/ 	.short	0x0380
        /*00fa*/ 	.short	0x0020


	//----- nvinfo : EIATTR_SW_WAR
	.align		4
.L_455:
        /*00fc*/ 	.byte	0x04, 0x36
        /*00fe*/ 	.short	(.L_457 - .L_456)
.L_456:
        /*0100*/ 	.word	0x00000008
.L_457:


//--------------------- .nv.info._Z14bitonicSortGPUPfii --------------------------
	.section	.nv.info._Z14bitonicSortGPUPfii,"",@"SHT_CUDA_INFO"
	.sectionflags	@""
	.align	4


	//----- nvinfo : EIATTR_CUDA_API_VERSION
	.align		4
        /*0000*/ 	.byte	0x04, 0x37
        /*0002*/ 	.short	(.L_459 - .L_458)
.L_458:
        /*0004*/ 	.word	0x00000082


	//----- nvinfo : EIATTR_KPARAM_INFO
	.align		4
.L_459:
        /*0008*/ 	.byte	0x04, 0x17
        /*000a*/ 	.short	(.L_461 - .L_460)
.L_460:
        /*000c*/ 	.word	0x00000000
        /*0010*/ 	.short	0x0002
        /*0012*/ 	.short	0x000c
        /*0014*/ 	.byte	0x00, 0xf0, 0x11, 0x00


	//----- nvinfo : EIATTR_KPARAM_INFO
	.align		4
.L_461:
        /*0018*/ 	.byte	0x04, 0x17
        /*001a*/ 	.short	(.L_463 - .L_462)
.L_462:
        /*001c*/ 	.word	0x00000000
        /*0020*/ 	.short	0x0001
        /*0022*/ 	.short	0x0008
        /*0024*/ 	.byte	0x00, 0xf0, 0x11, 0x00


	//----- nvinfo : EIATTR_KPARAM_INFO
	.align		4
.L_463:
        /*0028*/ 	.byte	0x04, 0x17
        /*002a*/ 	.short	(.L_465 - .L_464)
.L_464:
        /*002c*/ 	.word	0x00000000
        /*0030*/ 	.short	0x0000
        /*0032*/ 	.short	0x0000
        /*0034*/ 	.byte	0x00, 0xf5, 0x21, 0x00


	//----- nvinfo : EIATTR_SPARSE_MMA_MASK
	.align		4
.L_465:
        /*0038*/ 	.byte	0x03, 0x50
        /*003a*/ 	.short	0x0000


	//----- nvinfo : EIATTR_MAXREG_COUNT
	.align		4
        /*003c*/ 	.byte	0x03, 0x1b
        /*003e*/ 	.short	0x00ff


	//----- nvinfo : EIATTR_MERCURY_ISA_VERSION
	.align		4
        /*0040*/ 	.byte	0x03, 0x5f
        /*0042*/ 	.short	0x0101


	//----- nvinfo : EIATTR_VRC_CTA_INIT_COUNT
	.align		4
        /*0044*/ 	.byte	0x02, 0x4a
	.zero		1
	.zero		1


	//----- nvinfo : EIATTR_EXIT_INSTR_OFFSETS
	.align		4
        /*0048*/ 	.byte	0x04, 0x1c
        /*004a*/ 	.short	(.L_467 - .L_466)


	//   ....[0]....
.L_466:
        /*004c*/ 	.word	0x00000080


	//   ....[1]....
        /*0050*/ 	.word	0x00000130


	//   ....[2]....
        /*0054*/ 	.word	0x00000160


	//   ....[3]....
        /*0058*/ 	.word	0x000001d0


	//   ....[4]....
        /*005c*/ 	.word	0x00000200


	//----- nvinfo : EIATTR_CRS_STACK_SIZE
	.align		4
.L_467:
        /*0060*/ 	.byte	0x04, 0x1e
        /*0062*/ 	.short	(.L_469 - .L_468)
.L_468:
        /*0064*/ 	.word	0x00000000


	//----- nvinfo : EIATTR_CBANK_PARAM_SIZE
	.align		4
.L_469:
        /*0068*/ 	.byte	0x03, 0x19
        /*006a*/ 	.short	0x0010


	//----- nvinfo : EIATTR_PARAM_CBANK
	.align		4
        /*006c*/ 	.byte	0x04, 0x0a
        /*006e*/ 	.short	(.L_471 - .L_470)
	.align		4
.L_470:
        /*0070*/ 	.word	index@(.nv.constant0._Z14bitonicSortGPUPfii)
        /*0074*/ 	.short	0x0380
        /*0076*/ 	.short	0x0010


	//----- nvinfo : EIATTR_SW_WAR
	.align		4
.L_471:
        /*0078*/ 	.byte	0x04, 0x36
        /*007a*/ 	.short	(.L_473 - .L_472)
.L_472:
        /*007c*/ 	.word	0x00000008
.L_473:


//--------------------- .nv.info._Z27copy_back_from_padded_arrayPfS_j --------------------------
	.section	.nv.info._Z27copy_back_from_padded_arrayPfS_j,"",@"SHT_CUDA_INFO"
	.sectionflags	@""
	.align	4


	//----- nvinfo : EIATTR_CUDA_API_VERSION
	.align		4
        /*0000*/ 	.byte	0x04, 0x37
        /*0002*/ 	.short	(.L_475 - .L_474)
.L_474:
        /*0004*/ 	.word	0x00000082


	//----- nvinfo : EIATTR_KPARAM_INFO
	.align		4
.L_475:
        /*0008*/ 	.byte	0x04, 0x17
        /*000a*/ 	.short	(.L_477 - .L_476)
.L_476:
        /*000c*/ 	.word	0x00000000
        /*0010*/ 	.short	0x0002
        /*0012*/ 	.short	0x0010
        /*0014*/ 	.byte	0x00, 0xf0, 0x11, 0x00


	//----- nvinfo : EIATTR_KPARAM_INFO
	.align		4
.L_477:
        /*0018*/ 	.byte	0x04, 0x17
        /*001a*/ 	.short	(.L_479 - .L_478)
.L_478:
        /*001c*/ 	.word	0x00000000
        /*0020*/ 	.short	0x0001
        /*0022*/ 	.short	0x0008
        /*0024*/ 	.byte	0x00, 0xf5, 0x21, 0x00


	//----- nvinfo : EIATTR_KPARAM_INFO
	.align		4
.L_479:
        /*0028*/ 	.byte	0x04, 0x17
        /*002a*/ 	.short	(.L_481 - .L_480)
.L_480:
        /*002c*/ 	.word	0x00000000
        /*0030*/ 	.short	0x0000
        /*0032*/ 	.short	0x0000
        /*0034*/ 	.byte	0x00, 0xf5, 0x21, 0x00


	//----- nvinfo : EIATTR_SPARSE_MMA_MASK
	.align		4
.L_481:
        /*0038*/ 	.byte	0x03, 0x50
        /*003a*/ 	.short	0x0000


	//----- nvinfo : EIATTR_MAXREG_COUNT
	.align		4
        /*003c*/ 	.byte	0x03, 0x1b
        /*003e*/ 	.short	0x00ff


	//----- nvinfo : EIATTR_MERCURY_ISA_VERSION
	.align		4
        /*0040*/ 	.byte	0x03, 0x5f
        /*0042*/ 	.short	0x0101


	//----- nvinfo : EIATTR_VRC_CTA_INIT_COUNT
	.align		4
        /*0044*/ 	.byte	0x02, 0x4a
	.zero		1
	.zero		1


	//----- nvinfo : EIATTR_EXIT_INSTR_OFFSETS
	.align		4
        /*0048*/ 	.byte	0x04, 0x1c
        /*004a*/ 	.short	(.L_483 - .L_482)


	//   ....[0]....
.L_482:
        /*004c*/ 	.word	0x00000070


	//   ....[1]....
        /*0050*/ 	.word	0x00000500


	//   ....[2]....
        /*0054*/ 	.word	0x00000740


	//----- nvinfo : EIATTR_CRS_STACK_SIZE
	.align		4
.L_483:
        /*0058*/ 	.byte	0x04, 0x1e
        /*005a*/ 	.short	(.L_485 - .L_484)
.L_484:
        /*005c*/ 	.word	0x00000000


	//----- nvinfo : EIATTR_CBANK_PARAM_SIZE
	.align		4
.L_485:
        /*0060*/ 	.byte	0x03, 0x19
        /*0062*/ 	.short	0x0014


	//----- nvinfo : EIATTR_PARAM_CBANK
	.align		4
        /*0064*/ 	.byte	0x04, 0x0a
        /*0066*/ 	.short	(.L_487 - .L_486)
	.align		4
.L_486:
        /*0068*/ 	.word	index@(.nv.constant0._Z27copy_back_from_padded_arrayPfS_j)
        /*006c*/ 	.short	0x0380
        /*006e*/ 	.short	0x0014


	//----- nvinfo : EIATTR_SW_WAR
	.align		4
.L_487:
        /*0070*/ 	.byte	0x04, 0x36
        /*0072*/ 	.short	(.L_489 - .L_488)
.L_488:
        /*0074*/ 	.word	0x00000008
.L_489:


//--------------------- .nv.info._Z13copy_with_padPfS_jj --------------------------
	.section	.nv.info._Z13copy_with_padPfS_jj,"",@"SHT_CUDA_INFO"
	.sectionflags	@""
	.align	4


	//----- nvinfo : EIATTR_CUDA_API_VERSION
	.align		4
        /*0000*/ 	.byte	0x04, 0x37
        /*0002*/ 	.short	(.L_491 - .L_490)
.L_490:
        /*0004*/ 	.word	0x00000082


	//----- nvinfo : EIATTR_KPARAM_INFO
	.align		4
.L_491:
        /*0008*/ 	.byte	0x04, 0x17
        /*000a*/ 	.short	(.L_493 - .L_492)
.L_492:
        /*000c*/ 	.word	0x00000000
        /*0010*/ 	.short	0x0003
        /*0012*/ 	.short	0x0014
        /*0014*/ 	.byte	0x00, 0xf0, 0x11, 0x00


	//----- nvinfo : EIATTR_KPARAM_INFO
	.align		4
.L_493:
        /*0018*/ 	.byte	0x04, 0x17
        /*001a*/ 	.short	(.L_495 - .L_494)
.L_494:
        /*001c*/ 	.word	0x00000000
        /*0020*/ 	.short	0x0002
        /*0022*/ 	.short	0x0010
        /*0024*/ 	.byte	0x00, 0xf0, 0x11, 0x00


	//----- nvinfo : EIATTR_KPARAM_INFO
	.align		4
.L_495:
        /*0028*/ 	.byte	0x04, 0x17
        /*002a*/ 	.short	(.L_497 - .L_496)
.L_496:
        /*002c*/ 	.word	0x00000000
        /*0030*/ 	.short	0x0001
        /*0032*/ 	.short	0x0008
        /*0034*/ 	.byte	0x00, 0xf5, 0x21, 0x00


	//----- nvinfo : EIATTR_KPARAM_INFO
	.align		4
.L_497:
        /*0038*/ 	.byte	0x04, 0x17
        /*003a*/ 	.short	(.L_499 - .L_498)
.L_498:
        /*003c*/ 	.word	0x00000000
        /*0040*/ 	.short	0x0000
        /*0042*/ 	.short	0x0000
        /*0044*/ 	.byte	0x00, 0xf5, 0x21, 0x00


	//----- nvinfo : EIATTR_SPARSE_MMA_MASK
	.align		4
.L_499:
        /*0048*/ 	.byte	0x03, 0x50
        /*004a*/ 	.short	0x0000


	//----- nvinfo : EIATTR_MAXREG_COUNT
	.align		4
        /*004c*/ 	.byte	0x03, 0x1b
        /*004e*/ 	.short	0x00ff


	//----- nvinfo : EIATTR_MERCURY_ISA_VERSION
	.align		4
        /*0050*/ 	.byte	0x03, 0x5f
        /*0052*/ 	.short	0x0101


	//----- nvinfo : EIATTR_VRC_CTA_INIT_COUNT
	.align		4
        /*0054*/ 	.byte	0x02, 0x4a
	.zero		1
	.zero		1


	//----- nvinfo : EIATTR_EXIT_INSTR_OFFSETS
	.align		4
        /*0058*/ 	.byte	0x04, 0x1c
        /*005a*/ 	.short	(.L_501 - .L_500)


	//   ....[0]....
.L_500:
        /*005c*/ 	.word	0x00000070


	//   ....[1]....
        /*0060*/ 	.word	0x00000550


	//   ....[2]....
        /*0064*/ 	.word	0x000008e0


	//----- nvinfo : EIATTR_CRS_STACK_SIZE
	.align		4
.L_501:
        /*0068*/ 	.byte	0x04, 0x1e
        /*006a*/ 	.short	(.L_503 - .L_502)
.L_502:
        /*006c*/ 	.word	0x00000000


	//----- nvinfo : EIATTR_CBANK_PARAM_SIZE
	.align		4
.L_503:
        /*0070*/ 	.byte	0x03, 0x19
        /*0072*/ 	.short	0x0018


	//----- nvinfo : EIATTR_PARAM_CBANK
	.align		4
        /*0074*/ 	.byte	0x04, 0x0a
        /*0076*/ 	.short	(.L_505 - .L_504)
	.align		4
.L_504:
        /*0078*/ 	.word	index@(.nv.constant0._Z13copy_with_padPfS_jj)
        /*007c*/ 	.short	0x0380
        /*007e*/ 	.short	0x0018


	//----- nvinfo : EIATTR_SW_WAR
	.align		4
.L_505:
        /*0080*/ 	.byte	0x04, 0x36
        /*0082*/ 	.short	(.L_507 - .L_506)
.L_506:
        /*0084*/ 	.word	0x00000008
.L_507:


//--------------------- .nv.info._Z14init_on_devicePiii --------------------------
	.section	.nv.info._Z14init_on_devicePiii,"",@"SHT_CUDA_INFO"
	.sectionflags	@""
	.align	4


	//----- nvinfo : EIATTR_CUDA_API_VERSION
	.align		4
        /*0000*/ 	.byte	0x04, 0x37
        /*0002*/ 	.short	(.L_509 - .L_508)
.L_508:
        /*0004*/ 	.word	0x00000082


	//----- nvinfo : EIATTR_KPARAM_INFO
	.align		4
.L_509:
        /*0008*/ 	.byte	0x04, 0x17
        /*000a*/ 	.short	(.L_511 - .L_510)
.L_510:
        /*000c*/ 	.word	0x00000000
        /*0010*/ 	.short	0x0002
        /*0012*/ 	.short	0x000c
        /*0014*/ 	.byte	0x00, 0xf0, 0x11, 0x00


	//----- nvinfo : EIATTR_KPARAM_INFO
	.align		4
.L_511:
        /*0018*/ 	.byte	0x04, 0x17
        /*001a*/ 	.short	(.L_513 - .L_512)
.L_512:
        /*001c*/ 	.word	0x00000000
        /*0020*/ 	.short	0x0001
        /*0022*/ 	.short	0x0008
        /*0024*/ 	.byte	0x00, 0xf0, 0x11, 0x00


	//----- nvinfo : EIATTR_KPARAM_INFO
	.align		4
.L_513:
        /*0028*/ 	.byte	0x04, 0x17
        /*002a*/ 	.short	(.L_515 - .L_514)
.L_514:
        /*002c*/ 	.word	0x00000000
        /*0030*/ 	.short	0x0000
        /*0032*/ 	.short	0x0000
        /*0034*/ 	.byte	0x00, 0xf5, 0x21, 0x00


	//----- nvinfo : EIATTR_SPARSE_MMA_MASK
	.align		4
.L_515:
        /*0038*/ 	.byte	0x03, 0x50
        /*003a*/ 	.short	0x0000


	//----- nvinfo : EIATTR_MAXREG_COUNT
	.align		4
        /*003c*/ 	.byte	0x03, 0x1b
        /*003e*/ 	.short	0x00ff


	//----- nvinfo : EIATTR_MERCURY_ISA_VERSION
	.align		4
        /*0040*/ 	.byte	0x03, 0x5f
        /*0042*/ 	.short	0x0101


	//----- nvinfo : EIATTR_VRC_CTA_INIT_COUNT
	.align		4
        /*0044*/ 	.byte	0x02, 0x4a
	.zero		1
	.zero		1


	//----- nvinfo : EIATTR_EXIT_INSTR_OFFSETS
	.align		4
        /*0048*/ 	.byte	0x04, 0x1c
        /*004a*/ 	.short	(.L_517 - .L_516)


	//   ....[0]....
.L_516:
        /*004c*/ 	.word	0x00000070


	//   ....[1]....
        /*0050*/ 	.word	0x00000120


	//----- nvinfo : EIATTR_CRS_STACK_SIZE
	.align		4
.L_517:
        /*0054*/ 	.byte	0x04, 0x1e
        /*0056*/ 	.short	(.L_519 - .L_518)
.L_518:
        /*0058*/ 	.word	0x00000000


	//----- nvinfo : EIATTR_CBANK_PARAM_SIZE
	.align		4
.L_519:
        /*005c*/ 	.byte	0x03, 0x19
        /*005e*/ 	.short	0x0010


	//----- nvinfo : EIATTR_PARAM_CBANK
	.align		4
        /*0060*/ 	.byte	0x04, 0x0a
        /*0062*/ 	.short	(.L_521 - .L_520)
	.align		4
.L_520:
        /*0064*/ 	.word	index@(.nv.constant0._Z14init_on_devicePiii)
        /*0068*/ 	.short	0x0380
        /*006a*/ 	.short	0x0010


	//----- nvinfo : EIATTR_SW_WAR
	.align		4
.L_521:
        /*006c*/ 	.byte	0x04, 0x36
        /*006e*/ 	.short	(.L_523 - .L_522)
.L_522:
        /*0070*/ 	.word	0x00000008
.L_523:


//--------------------- .nv.info._Z18init_one_on_devicePfi --------------------------
	.section	.nv.info._Z18init_one_on_devicePfi,"",@"SHT_CUDA_INFO"
	.sectionflags	@""
	.align	4


	//----- nvinfo : EIATTR_CUDA_API_VERSION
	.align		4
        /*0000*/ 	.byte	0x04, 0x37
        /*0002*/ 	.short	(.L_525 - .L_524)
.L_524:
        /*0004*/ 	.word	0x00000082


	//----- nvinfo : EIATTR_KPARAM_INFO
	.align		4
.L_525:
        /*0008*/ 	.byte	0x04, 0x17
        /*000a*/ 	.short	(.L_527 - .L_526)
.L_526:
        /*000c*/ 	.word	0x00000000
        /*0010*/ 	.short	0x0001
        /*0012*/ 	.short	0x0008
        /*0014*/ 	.byte	0x00, 0xf0, 0x11, 0x00


	//----- nvinfo : EIATTR_KPARAM_INFO
	.align		4
.L_527:
        /*0018*/ 	.byte	0x04, 0x17
        /*001a*/ 	.short	(.L_529 - .L_528)
.L_528:
        /*001c*/ 	.word	0x00000000
        /*0020*/ 	.short	0x0000
        /*0022*/ 	.short	0x0000
        /*0024*/ 	.byte	0x00, 0xf5, 0x21, 0x00


	//----- nvinfo : EIATTR_SPARSE_MMA_MASK
	.align		4
.L_529:
        /*0028*/ 	.byte	0x03, 0x50
        /*002a*/ 	.short	0x0000


	//----- nvinfo : EIATTR_MAXREG_COUNT
	.align		4
        /*002c*/ 	.byte	0x03, 0x1b
        /*002e*/ 	.short	0x00ff


	//----- nvinfo : EIATTR_MERCURY_ISA_VERSION
	.align		4
        /*0030*/ 	.byte	0x03, 0x5f
        /*0032*/ 	.short	0x0101


	//----- nvinfo : EIATTR_VRC_CTA_INIT_COUNT
	.align		4
        /*0034*/ 	.byte	0x02, 0x4a
	.zero		1
	.zero		1


	//----- nvinfo : EIATTR_EXIT_INSTR_OFFSETS
	.align		4
        /*0038*/ 	.byte	0x04, 0x1c
        /*003a*/ 	.short	(.L_531 - .L_530)


	//   ....[0]....
.L_530:
        /*003c*/ 	.word	0x00000070


	//   ....[1]....
        /*0040*/ 	.word	0x00000120


	//----- nvinfo : EIATTR_CRS_STACK_SIZE
	.align		4
.L_531:
        /*0044*/ 	.byte	0x04, 0x1e
        /*0046*/ 	.short	(.L_533 - .L_532)
.L_532:
        /*0048*/ 	.word	0x00000000


	//----- nvinfo : EIATTR_CBANK_PARAM_SIZE
	.align		4
.L_533:
        /*004c*/ 	.byte	0x03, 0x19
        /*004e*/ 	.short	0x000c


	//----- nvinfo : EIATTR_PARAM_CBANK
	.align		4
        /*0050*/ 	.byte	0x04, 0x0a
        /*0052*/ 	.short	(.L_535 - .L_534)
	.align		4
.L_534:
        /*0054*/ 	.word	index@(.nv.constant0._Z18init_one_on_devicePfi)
        /*0058*/ 	.short	0x0380
        /*005a*/ 	.short	0x000c


	//----- nvinfo : EIATTR_SW_WAR
	.align		4
.L_535:
        /*005c*/ 	.byte	0x04, 0x36
        /*005e*/ 	.short	(.L_537 - .L_536)
.L_536:
        /*0060*/ 	.word	0x00000008
.L_537:


//--------------------- .nv.callgraph             --------------------------
	.section	.nv.callgraph,"",@"SHT_CUDA_CALLGRAPH"
	.align	4
	.sectionentsize	8
	.align		4
        /*0000*/ 	.word	0x00000000
	.align		4
        /*0004*/ 	.word	0xffffffff
	.align		4
        /*0008*/ 	.word	0x00000000
	.align		4
        /*000c*/ 	.word	0xfffffffe
	.align		4
        /*0010*/ 	.word	0x00000000
	.align		4
        /*0014*/ 	.word	0xfffffffd
	.align		4
        /*0018*/ 	.word	0x00000000
	.align		4
        /*001c*/ 	.word	0xfffffffc


//--------------------- .nv.constant4             --------------------------
	.section	.nv.constant4,"a",@progbits
	.align	8
	.align		8
.nv.constant4:
        /*0000*/ 	.dword	precalc_xorwow_matrix
	.align		8
        /*0008*/ 	.dword	precalc_xorwow_offset_matrix
	.align		8
        /*0010*/ 	.dword	mrg32k3aM1
	.align		8
        /*0018*/ 	.dword	mrg32k3aM2
	.align		8
        /*0020*/ 	.dword	mrg32k3aM1SubSeq
	.align		8
        /*0028*/ 	.dword	mrg32k3aM2SubSeq
	.align		8
        /*0030*/ 	.dword	mrg32k3aM1Seq
	.align		8
        /*0038*/ 	.dword	mrg32k3aM2Seq
	.align		8
        /*0040*/ 	.dword	_ZN34_INTERNAL_f3d999cf_4_k_cu_f46183d34cuda3std3__45__cpo5beginE
	.align		8
        /*0048*/ 	.dword	_ZN34_INTERNAL_f3d999cf_4_k_cu_f46183d34cuda3std3__45__cpo3endE
	.align		8
        /*0050*/ 	.dword	_ZN34_INTERNAL_f3d999cf_4_k_cu_f46183d34cuda3std3__45__cpo6cbeginE
	.align		8
        /*0058*/ 	.dword	_ZN34_INTERNAL_f3d999cf_4_k_cu_f46183d34cuda3std3__45__cpo4cendE
	.align		8
        /*0060*/ 	.dword	_ZN34_INTERNAL_f3d999cf_4_k_cu_f46183d34cuda3std3__45__cpo6rbeginE
	.align		8
        /*0068*/ 	.dword	_ZN34_INTERNAL_f3d999cf_4_k_cu_f46183d34cuda3std3__45__cpo4rendE
	.align		8
        /*0070*/ 	.dword	_ZN34_INTERNAL_f3d999cf_4_k_cu_f46183d34cuda3std3__45__cpo7crbeginE
	.align		8
        /*0078*/ 	.dword	_ZN34_INTERNAL_f3d999cf_4_k_cu_f46183d34cuda3std3__45__cpo5crendE
	.align		8
        /*0080*/ 	.dword	_ZN34_INTERNAL_f3d999cf_4_k_cu_f46183d34cuda3std3__436_GLOBAL__N__f3d999cf_4_k_cu_f46183d36ignoreE
	.align		8
        /*0088*/ 	.dword	_ZN34_INTERNAL_f3d999cf_4_k_cu_f46183d34cuda3std3__419piecewise_constructE
	.align		8
        /*0090*/ 	.dword	_ZN34_INTERNAL_f3d999cf_4_k_cu_f46183d34cuda3std3__48in_placeE
	.align		8
        /*0098*/ 	.dword	_ZN34_INTERNAL_f3d999cf_4_k_cu_f46183d34cuda3std3__420unreachable_sentinelE
	.align		8
        /*00a0*/ 	.dword	_ZN34_INTERNAL_f3d999cf_4_k_cu_f46183d34cuda3std3__47nulloptE
	.align		8
        /*00a8*/ 	.dword	_ZN34_INTERNAL_f3d999cf_4_k_cu_f46183d34cuda3std3__48unexpectE
	.align		8
        /*00b0*/ 	.dword	_ZN34_INTERNAL_f3d999cf_4_k_cu_f46183d34cuda3std6ranges3__45__cpo4swapE
	.align		8
        /*00b8*/ 	.dword	_ZN34_INTERNAL_f3d999cf_4_k_cu_f46183d34cuda3std6ranges3__45__cpo9iter_moveE
	.align		8
        /*00c0*/ 	.dword	_ZN34_INTERNAL_f3d999cf_4_k_cu_f46183d34cuda3std6ranges3__45__cpo5beginE
	.align		8
        /*00c8*/ 	.dword	_ZN34_INTERNAL_f3d999cf_4_k_cu_f46183d34cuda3std6ranges3__45__cpo3endE
	.align		8
        /*00d0*/ 	.dword	_ZN34_INTERNAL_f3d999cf_4_k_cu_f46183d34cuda3std6ranges3__45__cpo6cbeginE
	.align		8
        /*00d8*/ 	.dword	_ZN34_INTERNAL_f3d999cf_4_k_cu_f46183d34cuda3std6ranges3__45__cpo4cendE
	.align		8
        /*00e0*/ 	.dword	_ZN34_INTERNAL_f3d999cf_4_k_cu_f46183d34cuda3std6ranges3__45__cpo7advanceE
	.align		8
        /*00e8*/ 	.dword	_ZN34_INTERNAL_f3d999cf_4_k_cu_f46183d34cuda3std6ranges3__45__cpo9iter_swapE
	.align		8
        /*00f0*/ 	.dword	_ZN34_INTERNAL_f3d999cf_4_k_cu_f46183d34cuda3std6ranges3__45__cpo4nextE
	.align		8
        /*00f8*/ 	.dword	_ZN34_INTERNAL_f3d999cf_4_k_cu_f46183d34cuda3std6ranges3__45__cpo4prevE
	.align		8
        /*0100*/ 	.dword	_ZN34_INTERNAL_f3d999cf_4_k_cu_f46183d34cuda3std6ranges3__45__cpo4dataE
	.align		8
        /*0108*/ 	.dword	_ZN34_INTERNAL_f3d999cf_4_k_cu_f46183d34cuda3std6ranges3__45__cpo5cdataE
	.align		8
        /*0110*/ 	.dword	_ZN34_INTERNAL_f3d999cf_4_k_cu_f46183d34cuda3std6ranges3__45__cpo4sizeE
	.align		8
        /*0118*/ 	.dword	_ZN34_INTERNAL_f3d999cf_4_k_cu_f46183d34cuda3std6ranges3__45__cpo5ssizeE
	.align		8
        /*0120*/ 	.dword	_ZN34_INTERNAL_f3d999cf_4_k_cu_f46183d34cuda3std6ranges3__45__cpo8distanceE
	.align		8
        /*0128*/ 	.dword	_ZN34_INTERNAL_f3d999cf_4_k_cu_f46183d36thrust24THRUST_300001_SM_1000_NS8cuda_cub3parE
	.align		8
        /*0130*/ 	.dword	_ZN34_INTERNAL_f3d999cf_4_k_cu_f46183d36thrust24THRUST_300001_SM_1000_NS8cuda_cub10par_nosyncE
	.align		8
        /*0138*/ 	.dword	_ZN34_INTERNAL_f3d999cf_4_k_cu_f46183d36thrust24THRUST_300001_SM_1000_NS6system6detail10sequential3seqE
	.align		8
        /*0140*/ 	.dword	_ZN34_INTERNAL_f3d999cf_4_k_cu_f46183d36thrust24THRUST_300001_SM_1000_NS6system3cpp3parE
	.align		8
        /*0148*/ 	.dword	_ZN34_INTERNAL_f3d999cf_4_k_cu_f46183d36thrust24THRUST_300001_SM_1000_NS12placeholders2_1E
	.align		8
        /*0150*/ 	.dword	_ZN34_INTERNAL_f3d999cf_4_k_cu_f46183d36thrust24THRUST_300001_SM_1000_NS12placeholders2_2E
	.align		8
        /*0158*/ 	.dword	_ZN34_INTERNAL_f3d999cf_4_k_cu_f46183d36thrust24THRUST_300001_SM_1000_NS12placeholders2_3E
	.align		8
        /*0160*/ 	.dword	_ZN34_INTERNAL_f3d999cf_4_k_cu_f46183d36thrust24THRUST_300001_SM_1000_NS12placeholders2_4E
	.align		8
        /*0168*/ 	.dword	_ZN34_INTERNAL_f3d999cf_4_k_cu_f46183d36thrust24THRUST_300001_SM_1000_NS12placeholders2_5E
	.align		8
        /*0170*/ 	.dword	_ZN34_INTERNAL_f3d999cf_4_k_cu_f46183d36thrust24THRUST_300001_SM_1000_NS12placeholders2_6E
	.align		8
        /*0178*/ 	.dword	_ZN34_INTERNAL_f3d999cf_4_k_cu_f46183d36thrust24THRUST_300001_SM_1000_NS12placeholders2_7E
	.align		8
        /*0180*/ 	.dword	_ZN34_INTERNAL_f3d999cf_4_k_cu_f46183d36thrust24THRUST_300001_SM_1000_NS12placeholders2_8E
	.align		8
        /*0188*/ 	.dword	_ZN34_INTERNAL_f3d999cf_4_k_cu_f46183d36thrust24THRUST_300001_SM_1000_NS12placeholders2_9E
	.align		8
        /*0190*/ 	.dword	_ZN34_INTERNAL_f3d999cf_4_k_cu_f46183d36thrust24THRUST_300001_SM_1000_NS12placeholders3_10E
	.align		8
        /*0198*/ 	.dword	_ZN34_INTERNAL_f3d999cf_4_k_cu_f46183d36thrust24THRUST_300001_SM_1000_NS3seqE
	.align		8
        /*01a0*/ 	.dword	_ZN34_INTERNAL_f3d999cf_4_k_cu_f46183d36thrust24THRUST_300001_SM_1000_NS6deviceE


//--------------------- .nv.constant3             --------------------------
	.section	.nv.constant3,"a",@progbits
	.align	8
.nv.constant3:
	.type		__cr_lgamma_table,@object
	.size		__cr_lgamma_table,(.L_8 - __cr_lgamma_table)
__cr_lgamma_table:
        /*0000*/ 	.byte	0x00, 0x00, 0x00, 0x00, 0x00, 0x00, 0x00, 0x00, 0x00, 0x00, 0x00, 0x00, 0x00, 0x00, 0x00, 0x00
        /*0010*/ 	.byte	0xef, 0x39, 0xfa, 0xfe, 0x42, 0x2e, 0xe6, 0x3f, 0x02, 0x20, 0x2a, 0xfa, 0x0b, 0xab, 0xfc, 0x3f
        /*0020*/ 	.byte	0xf9, 0x2c, 0x92, 0x7c, 0xa7, 0x6c, 0x09, 0x40, 0xc9, 0x79, 0x44, 0x3c, 0x64, 0x26, 0x13, 0x40
        /*0030*/ 	.byte	0xca, 0x01, 0xcf, 0x3a, 0x27, 0x51, 0x1a, 0x40, 0x30, 0xcc, 0x2d, 0xf3, 0xe1, 0x0c, 0x21, 0x40
        /*0040*/ 	.byte	0x0d, 0xb7, 0xfc, 0x82, 0x8e, 0x35, 0x25, 0x40
.L_8:


//--------------------- .text._ZN3cub18CUB_300001_SM_10006detail11EmptyKernelIvEEvv --------------------------
	.section	.text._ZN3cub18CUB_300001_SM_10006detail11EmptyKernelIvEEvv,"ax",@progbits
	.align	128
        .global         _ZN3cub18CUB_300001_SM_10006detail11EmptyKernelIvEEvv
        .type           _ZN3cub18CUB_300001_SM_10006detail11EmptyKernelIvEEvv,@function
        .size           _ZN3cub18CUB_300001_SM_10006detail11EmptyKernelIvEEvv,(.L_x_397 - _ZN3cub18CUB_300001_SM_10006detail11EmptyKernelIvEEvv)
        .other          _ZN3cub18CUB_300001_SM_10006detail11EmptyKernelIvEEvv,@"STO_CUDA_ENTRY STV_DEFAULT"
_ZN3cub18CUB_300001_SM_10006detail11EmptyKernelIvEEvv:
.text._ZN3cub18CUB_300001_SM_10006detail11EmptyKernelIvEEvv:
[----:B------:R-:W-:Y:S01]  /*0000*/  LDC R1, c[0x0][0x37c] ;  /* 0x0000df00ff017b82 */ /* 0x000fe20000000800 */
[----:B------:R-:W-:Y:S05]  /*0010*/  EXIT ;  /* 0x000000000000794d */ /* 0x000fea0003800000 */
.L_x_0:
[----:B------:R-:W-:-:S00]  /*0020*/  BRA `(.L_x_0) ;  /* 0xfffffffc00fc7947 */ /* 0x000fc0000383ffff */
[----:B------:R-:W-:-:S00]  /*0030*/  NOP ;  /* 0x0000000000007918 */ /* 0x000fc00000000000 */
        /* <DEDUP_REMOVED lines=12> */
.L_x_397:


//--------------------- .text._Z43bfs_loop_using_virtual_warp_for_cc_labelingPiS_S_S_S_PfS_S_iiS_if --------------------------
	.section	.text._Z43bfs_loop_using_virtual_warp_for_cc_labelingPiS_S_S_S_PfS_S_iiS_if,"ax",@progbits
	.align	128
        .global         _Z43bfs_loop_using_virtual_warp_for_cc_labelingPiS_S_S_S_PfS_S_iiS_if
        .type           _Z43bfs_loop_using_virtual_warp_for_cc_labelingPiS_S_S_S_PfS_S_iiS_if,@function
        .size           _Z43bfs_loop_using_virtual_warp_for_cc_labelingPiS_S_S_S_PfS_S_iiS_if,(.L_x_398 - _Z43bfs_loop_using_virtual_warp_for_cc_labelingPiS_S_S_S_PfS_S_iiS_if)
        .other          _Z43bfs_loop_using_virtual_warp_for_cc_labelingPiS_S_S_S_PfS_S_iiS_if,@"STO_CUDA_ENTRY STV_DEFAULT"
_Z43bfs_loop_using_virtual_warp_for_cc_labelingPiS_S_S_S_PfS_S_iiS_if:
.text._Z43bfs_loop_using_virtual_warp_for_cc_labelingPiS_S_S_S_PfS_S_iiS_if:
[----:B------:R-:W-:Y:S01]  /*0000*/  LDC R1, c[0x0][0x37c] ;  /* 0x0000df00ff017b82 */ /* 0x000fe20000000800 */
[----:B------:R-:W0:Y:S01]  /*0010*/  S2R R0, SR_TID.X ;  /* 0x0000000000007919 */ /* 0x000e220000002100 */
[----:B------:R-:W0:Y:S01]  /*0020*/  LDCU UR4, c[0x0][0x360] ;  /* 0x00006c00ff0477ac */ /* 0x000e220008000800 */
[----:B------:R-:W0:Y:S02]  /*0030*/  S2R R3, SR_CTAID.X ;  /* 0x0000000000037919 */ /* 0x000e240000002500 */
[----:B0-----:R-:W-:-:S05]  /*0040*/  IMAD R0, R3, UR4, R0 ;  /* 0x0000000403007c24 */ /* 0x001fca000f8e0200 */
[----:B------:R-:W-:-:S13]  /*0050*/  ISETP.GT.AND P0, PT, R0, 0x270f, PT ;  /* 0x0000270f0000780c */ /* 0x000fda0003f04270 */
[----:B------:R-:W-:Y:S05]  /*0060*/  @P0 EXIT ;  /* 0x000000000000094d */ /* 0x000fea0003800000 */
[----:B------:R-:W0:Y:S01]  /*0070*/  LDC R2, c[0x0][0x3c0] ;  /* 0x0000f000ff027b82 */ /* 0x000e220000000800 */
[----:B------:R-:W1:Y:S01]  /*0080*/  LDCU.64 UR6, c[0x0][0x358] ;  /* 0x00006b00ff0677ac */ /* 0x000e620008000a00 */
[----:B------:R-:W2:Y:S02]  /*0090*/  LDCU UR5, c[0x0][0x3d4] ;  /* 0x00007a80ff0577ac */ /* 0x000ea40008000800 */
[----:B012---:R-:W-:-:S07]  /*00a0*/  VIADD R2, R2, 0x1 ;  /* 0x0000000102027836 */ /* 0x007fce0000000000 */
.L_x_8:
[----:B------:R-:W-:Y:S01]  /*00b0*/  SHF.R.S32.HI R3, RZ, 0x1f, R0 ;  /* 0x0000001fff037819 */ /* 0x000fe20000011400 */
[----:B------:R-:W-:Y:S03]  /*00c0*/  BSSY.RECONVERGENT B0, `(.L_x_1) ;  /* 0x000003a000007945 */ /* 0x000fe60003800200 */
[----:B------:R-:W-:-:S04]  /*00d0*/  LEA.HI R3, R3, R0, RZ, 0x4 ;  /* 0x0000000003037211 */ /* 0x000fc800078f20ff */
[----:B------:R-:W-:-:S04]  /*00e0*/  LOP3.LUT R3, R3, 0xfffffff0, RZ, 0xc0, !PT ;  /* 0xfffffff003037812 */ /* 0x000fc800078ec0ff */
[----:B------:R-:W-:Y:S01]  /*00f0*/  LOP3.LUT R5, R3, 0xf, RZ, 0xfc, !PT ;  /* 0x0000000f03057812 */ /* 0x000fe200078efcff */
[----:B01234-:R-:W-:-:S07]  /*0100*/  IMAD.IADD R4, R0, 0x1, -R3 ;  /* 0x0000000100047824 */ /* 0x01ffce00078e0a03 */
.L_x_7:
[----:B01----:R-:W0:Y:S01]  /*0110*/  LDC.64 R6, c[0x0][0x3b0] ;  /* 0x0000ec00ff067b82 */ /* 0x003e220000000a00 */
[----:B------:R-:W1:Y:S01]  /*0120*/  LDCU UR4, c[0x0][0x3c0] ;  /* 0x00007800ff0477ac */ /* 0x000e620008000800 */
[----:B0-----:R-:W-:-:S06]  /*0130*/  IMAD.WIDE R6, R3, 0x4, R6 ;  /* 0x0000000403067825 */ /* 0x001fcc00078e0206 */
[----:B------:R-:W1:Y:S01]  /*0140*/  LDG.E R6, desc[UR6][R6.64] ;  /* 0x0000000606067981 */ /* 0x000e62000c1e1900 */
[----:B------:R-:W-:Y:S01]  /*0150*/  MOV R21, R3 ;  /* 0x0000000300157202 */ /* 0x000fe20000000f00 */
[----:B------:R-:W-:Y:S01]  /*0160*/  BSSY.RECONVERGENT B1, `(.L_x_2) ;  /* 0x000002e000017945 */ /* 0x000fe20003800200 */
[----:B------:R-:W-:Y:S02]  /*0170*/  VIADD R3, R3, 0x1 ;  /* 0x0000000103037836 */ /* 0x000fe40000000000 */
[----:B------:R-:W-:Y:S02]  /*0180*/  ISETP.NE.AND P0, PT, R21, R5, PT ;  /* 0x000000051500720c */ /* 0x000fe40003f05270 */
[----:B-1----:R-:W-:-:S13]  /*0190*/  ISETP.NE.AND P1, PT, R6, UR4, PT ;  /* 0x0000000406007c0c */ /* 0x002fda000bf25270 */
[----:B--234-:R-:W-:Y:S05]  /*01a0*/  @P1 BRA `(.L_x_3) ;  /* 0x0000000000a41947 */ /* 0x01cfea0003800000 */
[----:B------:R-:W0:Y:S02]  /*01b0*/  LDC.64 R8, c[0x0][0x390] ;  /* 0x0000e400ff087b82 */ /* 0x000e240000000a00 */
[----:B0-----:R-:W-:-:S05]  /*01c0*/  IMAD.WIDE R8, R21, 0x4, R8 ;  /* 0x0000000415087825 */ /* 0x001fca00078e0208 */
[----:B------:R-:W2:Y:S02]  /*01d0*/  LDG.E R27, desc[UR6][R8.64] ;  /* 0x00000006081b7981 */ /* 0x000ea4000c1e1900 */
[----:B--2---:R-:W-:-:S13]  /*01e0*/  ISETP.GE.AND P1, PT, R4, R27, PT ;  /* 0x0000001b0400720c */ /* 0x004fda0003f26270 */
[----:B------:R-:W-:Y:S05]  /*01f0*/  @P1 BRA `(.L_x_3) ;  /* 0x0000000000901947 */ /* 0x000fea0003800000 */
[----:B------:R-:W0:Y:S01]  /*0200*/  LDC.64 R18, c[0x0][0x388] ;  /* 0x0000e200ff127b82 */ /* 0x000e220000000a00 */
[----:B------:R-:W-:Y:S01]  /*0210*/  IMAD.MOV.U32 R7, RZ, RZ, RZ ;  /* 0x000000ffff077224 */ /* 0x000fe200078e00ff */
[----:B------:R-:W-:-:S06]  /*0220*/  MOV R26, R4 ;  /* 0x00000004001a7202 */ /* 0x000fcc0000000f00 */
[----:B------:R-:W1:Y:S08]  /*0230*/  LDC R6, c[0x0][0x3d0] ;  /* 0x0000f400ff067b82 */ /* 0x000e700000000800 */
[----:B------:R-:W2:Y:S08]  /*0240*/  LDC.64 R10, c[0x0][0x3b0] ;  /* 0x0000ec00ff0a7b82 */ /* 0x000eb00000000a00 */
[----:B------:R-:W3:Y:S01]  /*0250*/  LDC.64 R12, c[0x0][0x380] ;  /* 0x0000e000ff0c7b82 */ /* 0x000ee20000000a00 */
[----:B0-----:R-:W-:-:S07]  /*0260*/  IMAD.WIDE R18, R21, 0x4, R18 ;  /* 0x0000000415127825 */ /* 0x001fce00078e0212 */
[----:B------:R-:W0:Y:S08]  /*0270*/  LDC.64 R14, c[0x0][0x3a8] ;  /* 0x0000ea00ff0e7b82 */ /* 0x000e300000000a00 */
[----:B-1----:R-:W4:Y:S02]  /*0280*/  LDC.64 R16, c[0x0][0x3c8] ;  /* 0x0000f200ff107b82 */ /* 0x002f240000000a00 */
.L_x_6:
[----:B------:R-:W-:-:S13]  /*0290*/  ISETP.GE.AND P1, PT, R7, R27, PT ;  /* 0x0000001b0700720c */ /* 0x000fda0003f26270 */
[----:B-1----:R-:W-:Y:S05]  /*02a0*/  @P1 BRA `(.L_x_3) ;  /* 0x0000000000641947 */ /* 0x002fea0003800000 */
[----:B------:R-:W5:Y:S02]  /*02b0*/  LDG.E R21, desc[UR6][R18.64] ;  /* 0x0000000612157981 */ /* 0x000f64000c1e1900 */
[----:B-----5:R-:W-:-:S04]  /*02c0*/  IMAD.IADD R29, R21, 0x1, R26 ;  /* 0x00000001151d7824 */ /* 0x020fc800078e021a */
[----:B---3--:R-:W-:-:S05]  /*02d0*/  IMAD.WIDE R22, R29, 0x4, R12 ;  /* 0x000000041d167825 */ /* 0x008fca00078e020c */
[----:B------:R-:W2:Y:S02]  /*02e0*/  LDG.E R25, desc[UR6][R22.64] ;  /* 0x0000000616197981 */ /* 0x000ea4000c1e1900 */
[----:B--2---:R-:W-:-:S05]  /*02f0*/  IMAD.WIDE R20, R25, 0x4, R10 ;  /* 0x0000000419147825 */ /* 0x004fca00078e020a */
[----:B------:R-:W2:Y:S01]  /*0300*/  LDG.E R24, desc[UR6][R20.64] ;  /* 0x0000000614187981 */ /* 0x000ea2000c1e1900 */
[----:B------:R-:W-:Y:S01]  /*0310*/  BSSY.RECONVERGENT B2, `(.L_x_4) ;  /* 0x000000e000027945 */ /* 0x000fe20003800200 */
[----:B--2---:R-:W-:-:S13]  /*0320*/  ISETP.NE.AND P1, PT, R24, 0x1869f, PT ;  /* 0x0001869f1800780c */ /* 0x004fda0003f25270 */
[----:B------:R-:W-:Y:S05]  /*0330*/  @P1 BRA `(.L_x_5) ;  /* 0x00000000002c1947 */ /* 0x000fea0003800000 */
[----:B0-----:R-:W-:-:S06]  /*0340*/  IMAD.WIDE R22, R29, 0x4, R14 ;  /* 0x000000041d167825 */ /* 0x001fcc00078e020e */
[----:B------:R-:W2:Y:S02]  /*0350*/  LDG.E R22, desc[UR6][R22.64] ;  /* 0x0000000616167981 */ /* 0x000ea4000c1e1900 */
[----:B--2---:R-:W-:-:S13]  /*0360*/  FSETP.GEU.AND P1, PT, R22, UR5, PT ;  /* 0x0000000516007c0b */ /* 0x004fda000bf2e000 */
[----:B------:R-:W-:Y:S05]  /*0370*/  @P1 BRA `(.L_x_5) ;  /* 0x00000000001c1947 */ /* 0x000fea0003800000 */
[----:B------:R-:W0:Y:S01]  /*0380*/  LDC.64 R22, c[0x0][0x3b8] ;  /* 0x0000ee00ff167b82 */ /* 0x000e220000000a00 */
[----:B------:R-:W-:Y:S02]  /*0390*/  HFMA2 R29, -RZ, RZ, 0, 5.9604644775390625e-08 ;  /* 0x00000001ff1d7431 */ /* 0x000fe400000001ff */
[----:B----4-:R-:W-:Y:S01]  /*03a0*/  IMAD.WIDE R24, R25, 0x4, R16 ;  /* 0x0000000419187825 */ /* 0x010fe200078e0210 */
[----:B------:R1:W-:Y:S04]  /*03b0*/  STG.E desc[UR6][R20.64], R2 ;  /* 0x0000000214007986 */ /* 0x0003e8000c101906 */
[----:B0-----:R1:W-:Y:S04]  /*03c0*/  STG.E desc[UR6][R22.64], R29 ;  /* 0x0000001d16007986 */ /* 0x0013e8000c101906 */
[----:B------:R1:W-:Y:S04]  /*03d0*/  STG.E desc[UR6][R24.64], R6 ;  /* 0x0000000618007986 */ /* 0x0003e8000c101906 */
[----:B------:R1:W5:Y:S02]  /*03e0*/  LDG.E R27, desc[UR6][R8.64] ;  /* 0x00000006081b7981 */ /* 0x000364000c1e1900 */
.L_x_5:
[----:B------:R-:W-:Y:S05]  /*03f0*/  BSYNC.RECONVERGENT B2 ;  /* 0x0000000000027941 */ /* 0x000fea0003800200 */
.L_x_4:
[----:B------:R-:W-:Y:S01]  /*0400*/  VIADD R26, R26, 0x10 ;  /* 0x000000101a1a7836 */ /* 0x000fe20000000000 */
[----:B------:R-:W-:-:S04]  /*0410*/  IADD3 R7, PT, PT, R7, 0x10, RZ ;  /* 0x0000001007077810 */ /* 0x000fc80007ffe0ff */
[----:B-----5:R-:W-:-:S13]  /*0420*/  ISETP.GE.AND P1, PT, R26, R27, PT ;  /* 0x0000001b1a00720c */ /* 0x020fda0003f26270 */
[----:B------:R-:W-:Y:S05]  /*0430*/  @!P1 BRA `(.L_x_6) ;  /* 0xfffffffc00949947 */ /* 0x000fea000383ffff */
.L_x_3:
[----:B------:R-:W-:Y:S05]  /*0440*/  BSYNC.RECONVERGENT B1 ;  /* 0x0000000000017941 */ /* 0x000fea0003800200 */
.L_x_2:
[----:B------:R-:W-:Y:S05]  /*0450*/  @P0 BRA `(.L_x_7) ;  /* 0xfffffffc002c0947 */ /* 0x000fea000383ffff */
[----:B------:R-:W-:Y:S05]  /*0460*/  BSYNC.RECONVERGENT B0 ;  /* 0x0000000000007941 */ /* 0x000fea0003800200 */
.L_x_1:
[----:B------:R-:W5:Y:S01]  /*0470*/  LDCU UR4, c[0x0][0x370] ;  /* 0x00006e00ff0477ac */ /* 0x000f620008000800 */
[----:B------:R-:W5:Y:S02]  /*0480*/  LDC R3, c[0x0][0x360] ;  /* 0x0000d800ff037b82 */ /* 0x000f640000000800 */
[----:B-----5:R-:W-:-:S05]  /*0490*/  IMAD R0, R3, UR4, R0 ;  /* 0x0000000403007c24 */ /* 0x020fca000f8e0200 */
[----:B------:R-:W-:-:S13]  /*04a0*/  ISETP.GE.AND P0, PT, R0, 0x2710, PT ;  /* 0x000027100000780c */ /* 0x000fda0003f06270 */
[----:B------:R-:W-:Y:S05]  /*04b0*/  @!P0 BRA `(.L_x_8) ;  /* 0xfffffff800fc8947 */ /* 0x000fea000383ffff */
[----:B------:R-:W-:Y:S05]  /*04c0*/  EXIT ;  /* 0x000000000000794d */ /* 0x000fea0003800000 */
.L_x_9:
        /* <DEDUP_REMOVED lines=11> */
.L_x_398:


//--------------------- .text._Z24clamp_weights_after_normPfi --------------------------
	.section	.text._Z24clamp_weights_after_normPfi,"ax",@progbits
	.align	128
        .global         _Z24clamp_weights_after_normPfi
        .type           _Z24clamp_weights_after_normPfi,@function
        .size           _Z24clamp_weights_after_normPfi,(.L_x_399 - _Z24clamp_weights_after_normPfi)
        .other          _Z24clamp_weights_after_normPfi,@"STO_CUDA_ENTRY STV_DEFAULT"
_Z24clamp_weights_after_normPfi:
.text._Z24clamp_weights_after_normPfi:
[----:B------:R-:W-:Y:S01]  /*0000*/  LDC R1, c[0x0][0x37c] ;  /* 0x0000df00ff017b82 */ /* 0x000fe20000000800 */
[----:B------:R-:W0:Y:S01]  /*0010*/  S2R R0, SR_TID.X ;  /* 0x0000000000007919 */ /* 0x000e220000002100 */
[----:B------:R-:W0:Y:S01]  /*0020*/  LDCU UR4, c[0x0][0x360] ;  /* 0x00006c00ff0477ac */ /* 0x000e220008000800 */
[----:B------:R-:W0:Y:S01]  /*0030*/  S2R R3, SR_CTAID.X ;  /* 0x0000000000037919 */ /* 0x000e220000002500 */
[----:B------:R-:W1:Y:S01]  /*0040*/  LDCU UR5, c[0x0][0x388] ;  /* 0x00007100ff0577ac */ /* 0x000e620008000800 */
[----:B0-----:R-:W-:-:S05]  /*0050*/  IMAD R0, R3, UR4, R0 ;  /* 0x0000000403007c24 */ /* 0x001fca000f8e0200 */
[----:B-1----:R-:W-:-:S13]  /*0060*/  ISETP.GE.AND P0, PT, R0, UR5, PT ;  /* 0x0000000500007c0c */ /* 0x002fda000bf06270 */
[----:B------:R-:W-:Y:S05]  /*0070*/  @P0 EXIT ;  /* 0x000000000000094d */ /* 0x000fea0003800000 */
[----:B------:R-:W0:Y:S01]  /*0080*/  LDC.64 R4, c[0x0][0x380] ;  /* 0x0000e000ff047b82 */ /* 0x000e220000000a00 */
[----:B------:R-:W1:Y:S01]  /*0090*/  LDCU UR5, c[0x0][0x370] ;  /* 0x00006e00ff0577ac */ /* 0x000e620008000800 */
[----:B------:R-:W2:Y:S01]  /*00a0*/  LDCU.64 UR6, c[0x0][0x358] ;  /* 0x00006b00ff0677ac */ /* 0x000ea20008000a00 */
[----:B------:R-:W3:Y:S01]  /*00b0*/  LDCU UR10, c[0x0][0x388] ;  /* 0x00007100ff0a77ac */ /* 0x000ee20008000800 */
[----:B-1----:R-:W-:-:S12]  /*00c0*/  UIMAD UR4, UR4, UR5, URZ ;  /* 0x00000005040472a4 */ /* 0x002fd8000f8e02ff */
.L_x_10:
[----:B0-----:R-:W-:-:S05]  /*00d0*/  IMAD.WIDE R6, R0, 0x4, R4 ;  /* 0x0000000400067825 */ /* 0x001fca00078e0204 */
[----:B--2---:R-:W2:Y:S01]  /*00e0*/  LDG.E R2, desc[UR6][R6.64] ;  /* 0x0000000606027981 */ /* 0x004ea2000c1e1900 */
[----:B------:R-:W-:Y:S01]  /*00f0*/  UMOV UR8, 0xd9d7bdbb ;  /* 0xd9d7bdbb00087882 */ /* 0x000fe20000000000 */
[----:B------:R-:W-:Y:S01]  /*0100*/  UMOV UR9, 0x3ddb7cdf ;  /* 0x3ddb7cdf00097882 */ /* 0x000fe20000000000 */
[----:B------:R-:W-:Y:S01]  /*0110*/  IADD3 R0, PT, PT, R0, UR4, RZ ;  /* 0x0000000400007c10 */ /* 0x000fe2000fffe0ff */
[----:B--2---:R-:W0:Y:S02]  /*0120*/  F2F.F64.F32 R2, R2 ;  /* 0x0000000200027310 */ /* 0x004e240000201800 */
[----:B0-----:R-:W-:-:S14]  /*0130*/  DSETP.GEU.AND P0, PT, R2, UR8, PT ;  /* 0x0000000802007e2a */ /* 0x001fdc000bf0e000 */
[----:B------:R-:W-:-:S05]  /*0140*/  @!P0 MOV R3, 0x2edbe6ff ;  /* 0x2edbe6ff00038802 */ /* 0x000fca0000000f00 */
[----:B------:R1:W-:Y:S01]  /*0150*/  @!P0 STG.E desc[UR6][R6.64], R3 ;  /* 0x0000000306008986 */ /* 0x0003e2000c101906 */
[----:B---3--:R-:W-:-:S13]  /*0160*/  ISETP.GE.AND P0, PT, R0, UR10, PT ;  /* 0x0000000a00007c0c */ /* 0x008fda000bf06270 */
[----:B-1----:R-:W-:Y:S05]  /*0170*/  @!P0 BRA `(.L_x_10) ;  /* 0xfffffffc00d48947 */ /* 0x002fea000383ffff */
[----:B------:R-:W-:Y:S05]  /*0180*/  EXIT ;  /* 0x000000000000794d */ /* 0x000fea0003800000 */
.L_x_11:
        /* <DEDUP_REMOVED lines=15> */
.L_x_399:


//--------------------- .text._Z17normalize_weightsPffii --------------------------
	.section	.text._Z17normalize_weightsPffii,"ax",@progbits
	.align	128
        .global         _Z17normalize_weightsPffii
        .type           _Z17normalize_weightsPffii,@function
        .size           _Z17normalize_weightsPffii,(.L_x_392 - _Z17normalize_weightsPffii)
        .other          _Z17normalize_weightsPffii,@"STO_CUDA_ENTRY STV_DEFAULT"
_Z17normalize_weightsPffii:
.text._Z17normalize_weightsPffii:
[----:B------:R-:W-:Y:S08]  /*0000*/  LDC R1, c[0x0][0x37c] ;  /* 0x0000df00ff017b82 */ /* 0x000ff00000000800 */
[----:B------:R-:W0:Y:S01]  /*0010*/  LDC.64 R8, c[0x0][0x388] ;  /* 0x0000e200ff087b82 */ /* 0x000e220000000a00 */
[----:B------:R-:W1:Y:S01]  /*0020*/  S2R R7, SR_TID.X ;  /* 0x0000000000077919 */ /* 0x000e620000002100 */
[----:B------:R-:W1:Y:S01]  /*0030*/  LDCU UR4, c[0x0][0x360] ;  /* 0x00006c00ff0477ac */ /* 0x000e620008000800 */
[----:B0-----:R-:W-:Y:S01]  /*0040*/  FMUL R3, R8, 0.5 ;  /* 0x3f00000008037820 */ /* 0x001fe20000400000 */
[----:B------:R-:W-:Y:S01]  /*0050*/  I2FP.F32.S32 R0, R9 ;  /* 0x0000000900007245 */ /* 0x000fe20000201400 */
[----:B------:R-:W1:Y:S02]  /*0060*/  S2R R8, SR_CTAID.X ;  /* 0x0000000000087919 */ /* 0x000e640000002500 */
[----:B------:R-:W0:Y:S08]  /*0070*/  MUFU.RCP R2, R3 ;  /* 0x0000000300027308 */ /* 0x000e300000001000 */
[----:B------:R-:W2:Y:S01]  /*0080*/  FCHK P0, R0, R3 ;  /* 0x0000000300007302 */ /* 0x000ea20000000000 */
[----:B0-----:R-:W-:-:S04]  /*0090*/  FFMA R5, -R3, R2, 1 ;  /* 0x3f80000003057423 */ /* 0x001fc80000000102 */
[----:B------:R-:W-:-:S04]  /*00a0*/  FFMA R5, R2, R5, R2 ;  /* 0x0000000502057223 */ /* 0x000fc80000000002 */
[----:B------:R-:W-:-:S04]  /*00b0*/  FFMA R4, R0, R5, RZ ;  /* 0x0000000500047223 */ /* 0x000fc800000000ff */
[----:B------:R-:W-:Y:S01]  /*00c0*/  FFMA R6, -R3, R4, R0 ;  /* 0x0000000403067223 */ /* 0x000fe20000000100 */
[----:B-1----:R-:W-:-:S03]  /*00d0*/  IMAD R2, R8, UR4, R7 ;  /* 0x0000000408027c24 */ /* 0x002fc6000f8e0207 */
[----:B------:R-:W-:Y:S01]  /*00e0*/  FFMA R8, R5, R6, R4 ;  /* 0x0000000605087223 */ /* 0x000fe20000000004 */
[----:B--2---:R-:W-:Y:S06]  /*00f0*/  @!P0 BRA `(.L_x_12) ;  /* 0x00000000000c8947 */ /* 0x004fec0003800000 */
[----:B------:R-:W-:-:S07]  /*0100*/  MOV R4, 0x120 ;  /* 0x0000012000047802 */ /* 0x000fce0000000f00 */
[----:B------:R-:W-:Y:S05]  /*0110*/  CALL.REL.NOINC `($__internal_0_$__cuda_sm3x_div_rn_noftz_f32_slowpath) ;  /* 0x0000000000407944 */ /* 0x000fea0003c00000 */
[----:B------:R-:W-:-:S07]  /*0120*/  IMAD.MOV.U32 R8, RZ, RZ, R0 ;  /* 0x000000ffff087224 */ /* 0x000fce00078e0000 */
.L_x_12:
[----:B------:R-:W0:Y:S02]  /*0130*/  LDCU UR8, c[0x0][0x390] ;  /* 0x00007200ff0877ac */ /* 0x000e240008000800 */
[----:B0-----:R-:W-:-:S13]  /*0140*/  ISETP.GE.AND P0, PT, R2, UR8, PT ;  /* 0x0000000802007c0c */ /* 0x001fda000bf06270 */
[----:B------:R-:W-:Y:S05]  /*0150*/  @P0 EXIT ;  /* 0x000000000000094d */ /* 0x000fea0003800000 */
[----:B------:R-:W0:Y:S01]  /*0160*/  LDC.64 R6, c[0x0][0x380] ;  /* 0x0000e000ff067b82 */ /* 0x000e220000000a00 */
[----:B------:R-:W1:Y:S01]  /*0170*/  LDCU UR5, c[0x0][0x370] ;  /* 0x00006e00ff0577ac */ /* 0x000e620008000800 */
[----:B------:R-:W2:Y:S01]  /*0180*/  LDCU.64 UR6, c[0x0][0x358] ;  /* 0x00006b00ff0677ac */ /* 0x000ea20008000a00 */
[----:B-1----:R-:W-:-:S12]  /*0190*/  UIMAD UR4, UR4, UR5, URZ ;  /* 0x00000005040472a4 */ /* 0x002fd8000f8e02ff */
.L_x_13:
[----:B01----:R-:W-:-:S05]  /*01a0*/  IMAD.WIDE R4, R2, 0x4, R6 ;  /* 0x0000000402047825 */ /* 0x003fca00078e0206 */
[----:B--2---:R-:W2:Y:S01]  /*01b0*/  LDG.E R3, desc[UR6][R4.64] ;  /* 0x0000000604037981 */ /* 0x004ea2000c1e1900 */
[----:B------:R-:W-:-:S05]  /*01c0*/  VIADD R2, R2, UR4 ;  /* 0x0000000402027c36 */ /* 0x000fca0008000000 */
[----:B------:R-:W-:Y:S01]  /*01d0*/  ISETP.GE.AND P0, PT, R2, UR8, PT ;  /* 0x0000000802007c0c */ /* 0x000fe2000bf06270 */
[----:B--2---:R-:W-:-:S05]  /*01e0*/  FMUL R3, R3, R8 ;  /* 0x0000000803037220 */ /* 0x004fca0000400000 */
[----:B------:R1:W-:Y:S07]  /*01f0*/  STG.E desc[UR6][R4.64], R3 ;  /* 0x0000000304007986 */ /* 0x0003ee000c101906 */
[----:B------:R-:W-:Y:S05]  /*0200*/  @!P0 BRA `(.L_x_13) ;  /* 0xfffffffc00e48947 */ /* 0x000fea000383ffff */
[----:B------:R-:W-:Y:S05]  /*0210*/  EXIT ;  /* 0x000000000000794d */ /* 0x000fea0003800000 */
        .weak           $__internal_0_$__cuda_sm3x_div_rn_noftz_f32_slowpath
        .type           $__internal_0_$__cuda_sm3x_div_rn_noftz_f32_slowpath,@function
        .size           $__internal_0_$__cuda_sm3x_div_rn_noftz_f32_slowpath,(.L_x_392 - $__internal_0_$__cuda_sm3x_div_rn_noftz_f32_slowpath)
$__internal_0_$__cuda_sm3x_div_rn_noftz_f32_slowpath:
[--C-:B------:R-:W-:Y:S01]  /*0220*/  SHF.R.U32.HI R6, RZ, 0x17, R3.reuse ;  /* 0x00000017ff067819 */ /* 0x100fe20000011603 */
[--C-:B------:R-:W-:Y:S01]  /*0230*/  IMAD.MOV.U32 R7, RZ, RZ, R0.reuse ;  /* 0x000000ffff077224 */ /* 0x100fe200078e0000 */
[----:B------:R-:W-:Y:S01]  /*0240*/  SHF.R.U32.HI R5, RZ, 0x17, R0 ;  /* 0x00000017ff057819 */ /* 0x000fe20000011600 */
[----:B------:R-:W-:Y:S01]  /*0250*/  IMAD.MOV.U32 R8, RZ, RZ, R3 ;  /* 0x000000ffff087224 */ /* 0x000fe200078e0003 */
[----:B------:R-:W-:Y:S02]  /*0260*/  LOP3.LUT R6, R6, 0xff, RZ, 0xc0, !PT ;  /* 0x000000ff06067812 */ /* 0x000fe400078ec0ff */
[----:B------:R-:W-:-:S03]  /*0270*/  LOP3.LUT R5, R5, 0xff, RZ, 0xc0, !PT ;  /* 0x000000ff05057812 */ /* 0x000fc600078ec0ff */
[----:B------:R-:W-:Y:S02]  /*0280*/  VIADD R11, R6, 0xffffffff ;  /* 0xffffffff060b7836 */ /* 0x000fe40000000000 */
[----:B------:R-:W-:-:S03]  /*0290*/  VIADD R10, R5, 0xffffffff ;  /* 0xffffffff050a7836 */ /* 0x000fc60000000000 */
[----:B------:R-:W-:-:S04]  /*02a0*/  ISETP.GT.U32.AND P0, PT, R11, 0xfd, PT ;  /* 0x000000fd0b00780c */ /* 0x000fc80003f04070 */
[----:B------:R-:W-:-:S13]  /*02b0*/  ISETP.GT.U32.OR P0, PT, R10, 0xfd, P0 ;  /* 0x000000fd0a00780c */ /* 0x000fda0000704470 */
[----:B------:R-:W-:Y:S01]  /*02c0*/  @!P0 IMAD.MOV.U32 R9, RZ, RZ, RZ ;  /* 0x000000ffff098224 */ /* 0x000fe200078e00ff */
[----:B------:R-:W-:Y:S06]  /*02d0*/  @!P0 BRA `(.L_x_14) ;  /* 0x00000000005c8947 */ /* 0x000fec0003800000 */
[----:B------:R-:W-:Y:S02]  /*02e0*/  FSETP.GTU.FTZ.AND P0, PT, |R0|, +INF , PT ;  /* 0x7f8000000000780b */ /* 0x000fe40003f1c200 */
[----:B------:R-:W-:-:S04]  /*02f0*/  FSETP.GTU.FTZ.AND P1, PT, |R3|, +INF , PT ;  /* 0x7f8000000300780b */ /* 0x000fc80003f3c200 */
[----:B------:R-:W-:-:S13]  /*0300*/  PLOP3.LUT P0, PT, P0, P1, PT, 0xf8, 0x8f ;  /* 0x00000000008f781c */ /* 0x000fda0000703f70 */
[----:B------:R-:W-:Y:S05]  /*0310*/  @P0 BRA `(.L_x_15) ;  /* 0x0000000400440947 */ /* 0x000fea0003800000 */
[----:B------:R-:W-:-:S13]  /*0320*/  LOP3.LUT P0, RZ, R8, 0x7fffffff, R7, 0xc8, !PT ;  /* 0x7fffffff08ff7812 */ /* 0x000fda000780c807 */
[----:B------:R-:W-:Y:S05]  /*0330*/  @!P0 BRA `(.L_x_16) ;  /* 0x0000000400348947 */ /* 0x000fea0003800000 */
[C---:B------:R-:W-:Y:S02]  /*0340*/  FSETP.NEU.FTZ.AND P2, PT, |R0|.reuse, +INF , PT ;  /* 0x7f8000000000780b */ /* 0x040fe40003f5d200 */
[----:B------:R-:W-:Y:S02]  /*0350*/  FSETP.NEU.FTZ.AND P1, PT, |R3|, +INF , PT ;  /* 0x7f8000000300780b */ /* 0x000fe40003f3d200 */
[----:B------:R-:W-:-:S11]  /*0360*/  FSETP.NEU.FTZ.AND P0, PT, |R0|, +INF , PT ;  /* 0x7f8000000000780b */ /* 0x000fd60003f1d200 */
[----:B------:R-:W-:Y:S05]  /*0370*/  @!P1 BRA !P2, `(.L_x_16) ;  /* 0x0000000400249947 */ /* 0x000fea0005000000 */
[----:B------:R-:W-:-:S04]  /*0380*/  LOP3.LUT P2, RZ, R7, 0x7fffffff, RZ, 0xc0, !PT ;  /* 0x7fffffff07ff7812 */ /* 0x000fc8000784c0ff */
[----:B------:R-:W-:-:S13]  /*0390*/  PLOP3.LUT P1, PT, P1, P2, PT, 0x2f, 0xf2 ;  /* 0x0000000000f2781c */ /* 0x000fda0000f24577 */
[----:B------:R-:W-:Y:S05]  /*03a0*/  @P1 BRA `(.L_x_17) ;  /* 0x0000000400101947 */ /* 0x000fea0003800000 */
[----:B------:R-:W-:-:S04]  /*03b0*/  LOP3.LUT P1, RZ, R8, 0x7fffffff, RZ, 0xc0, !PT ;  /* 0x7fffffff08ff7812 */ /* 0x000fc8000782c0ff */
[----:B------:R-:W-:-:S13]  /*03c0*/  PLOP3.LUT P0, PT, P0, P1, PT, 0x2f, 0xf2 ;  /* 0x0000000000f2781c */ /* 0x000fda0000702577 */
[----:B------:R-:W-:Y:S05]  /*03d0*/  @P0 BRA `(.L_x_18) ;  /* 0x0000000000f80947 */ /* 0x000fea0003800000 */
[----:B------:R-:W-:Y:S02]  /*03e0*/  ISETP.GE.AND P0, PT, R10, RZ, PT ;  /* 0x000000ff0a00720c */ /* 0x000fe40003f06270 */
[----:B------:R-:W-:-:S11]  /*03f0*/  ISETP.GE.AND P1, PT, R11, RZ, PT ;  /* 0x000000ff0b00720c */ /* 0x000fd60003f26270 */
[----:B------:R-:W-:Y:S02]  /*0400*/  @P0 IMAD.MOV.U32 R9, RZ, RZ, RZ ;  /* 0x000000ffff090224 */ /* 0x000fe400078e00ff */
[----:B------:R-:W-:Y:S01]  /*0410*/  @!P0 FFMA R7, R0, 1.84467440737095516160e+19, RZ ;  /* 0x5f80000000078823 */ /* 0x000fe200000000ff */
[----:B------:R-:W-:Y:S02]  /*0420*/  @!P0 IMAD.MOV.U32 R9, RZ, RZ, -0x40 ;  /* 0xffffffc0ff098424 */ /* 0x000fe400078e00ff */
[----:B------:R-:W-:Y:S02]  /*0430*/  @!P1 FFMA R8, R3, 1.84467440737095516160e+19, RZ ;  /* 0x5f80000003089823 */ /* 0x000fe400000000ff */
[----:B------:R-:W-:-:S07]  /*0440*/  @!P1 VIADD R9, R9, 0x40 ;  /* 0x0000004009099836 */ /* 0x000fce0000000000 */
.L_x_14:
[----:B------:R-:W-:Y:S01]  /*0450*/  LEA R3, R6, 0xc0800000, 0x17 ;  /* 0xc080000006037811 */ /* 0x000fe200078eb8ff */
[----:B------:R-:W-:-:S04]  /*0460*/  VIADD R5, R5, 0xffffff81 ;  /* 0xffffff8105057836 */ /* 0x000fc80000000000 */
[----:B------:R-:W-:Y:S01]  /*0470*/  IMAD.IADD R3, R8, 0x1, -R3 ;  /* 0x0000000108037824 */ /* 0x000fe200078e0a03 */
[C---:B------:R-:W-:Y:S01]  /*0480*/  IADD3 R6, PT, PT, R5.reuse, 0x7f, -R6 ;  /* 0x0000007f05067810 */ /* 0x040fe20007ffe806 */
[----:B------:R-:W-:Y:S02]  /*0490*/  IMAD R0, R5, -0x800000, R7 ;  /* 0xff80000005007824 */ /* 0x000fe400078e0207 */
[----:B------:R-:W0:Y:S01]  /*04a0*/  MUFU.RCP R8, R3 ;  /* 0x0000000300087308 */ /* 0x000e220000001000 */
[----:B------:R-:W-:Y:S01]  /*04b0*/  FADD.FTZ R11, -R3, -RZ ;  /* 0x800000ff030b7221 */ /* 0x000fe20000010100 */
[----:B------:R-:W-:-:S03]  /*04c0*/  IMAD.IADD R6, R6, 0x1, R9 ;  /* 0x0000000106067824 */ /* 0x000fc600078e0209 */
[----:B0-----:R-:W-:-:S04]  /*04d0*/  FFMA R13, R8, R11, 1 ;  /* 0x3f800000080d7423 */ /* 0x001fc8000000000b */
[----:B------:R-:W-:-:S04]  /*04e0*/  FFMA R10, R8, R13, R8 ;  /* 0x0000000d080a7223 */ /* 0x000fc80000000008 */
[----:B------:R-:W-:-:S04]  /*04f0*/  FFMA R7, R0, R10, RZ ;  /* 0x0000000a00077223 */ /* 0x000fc800000000ff */
[----:B------:R-:W-:-:S04]  /*0500*/  FFMA R8, R11, R7, R0 ;  /* 0x000000070b087223 */ /* 0x000fc80000000000 */
[----:B------:R-:W-:-:S04]  /*0510*/  FFMA R7, R10, R8, R7 ;  /* 0x000000080a077223 */ /* 0x000fc80000000007 */
[----:B------:R-:W-:-:S04]  /*0520*/  FFMA R8, R11, R7, R0 ;  /* 0x000000070b087223 */ /* 0x000fc80000000000 */
[----:B------:R-:W-:-:S05]  /*0530*/  FFMA R0, R10, R8, R7 ;  /* 0x000000080a007223 */ /* 0x000fca0000000007 */
[----:B------:R-:W-:-:S04]  /*0540*/  SHF.R.U32.HI R3, RZ, 0x17, R0 ;  /* 0x00000017ff037819 */ /* 0x000fc80000011600 */
[----:B------:R-:W-:-:S05]  /*0550*/  LOP3.LUT R3, R3, 0xff, RZ, 0xc0, !PT ;  /* 0x000000ff03037812 */ /* 0x000fca00078ec0ff */
[----:B------:R-:W-:-:S04]  /*0560*/  IMAD.IADD R9, R3, 0x1, R6 ;  /* 0x0000000103097824 */ /* 0x000fc800078e0206 */
[----:B------:R-:W-:-:S05]  /*0570*/  VIADD R3, R9, 0xffffffff ;  /* 0xffffffff09037836 */ /* 0x000fca0000000000 */
[----:B------:R-:W-:-:S13]  /*0580*/  ISETP.GE.U32.AND P0, PT, R3, 0xfe, PT ;  /* 0x000000fe0300780c */ /* 0x000fda0003f06070 */
[----:B------:R-:W-:Y:S05]  /*0590*/  @!P0 BRA `(.L_x_19) ;  /* 0x0000000000808947 */ /* 0x000fea0003800000 */
[----:B------:R-:W-:-:S13]  /*05a0*/  ISETP.GT.AND P0, PT, R9, 0xfe, PT ;  /* 0x000000fe0900780c */ /* 0x000fda0003f04270 */
[----:B------:R-:W-:Y:S05]  /*05b0*/  @P0 BRA `(.L_x_20) ;  /* 0x00000000006c0947 */ /* 0x000fea0003800000 */
[----:B------:R-:W-:-:S13]  /*05c0*/  ISETP.GE.AND P0, PT, R9, 0x1, PT ;  /* 0x000000010900780c */ /* 0x000fda0003f06270 */
[----:B------:R-:W-:Y:S05]  /*05d0*/  @P0 BRA `(.L_x_21) ;  /* 0x0000000000980947 */ /* 0x000fea0003800000 */
[----:B------:R-:W-:Y:S02]  /*05e0*/  ISETP.GE.AND P0, PT, R9, -0x18, PT ;  /* 0xffffffe80900780c */ /* 0x000fe40003f06270 */
[----:B------:R-:W-:-:S11]  /*05f0*/  LOP3.LUT R0, R0, 0x80000000, RZ, 0xc0, !PT ;  /* 0x8000000000007812 */ /* 0x000fd600078ec0ff */
[----:B------:R-:W-:Y:S05]  /*0600*/  @!P0 BRA `(.L_x_21) ;  /* 0x00000000008c8947 */ /* 0x000fea0003800000 */
[CCC-:B------:R-:W-:Y:S01]  /*0610*/  FFMA.RZ R3, R10.reuse, R8.reuse, R7.reuse ;  /* 0x000000080a037223 */ /* 0x1c0fe2000000c007 */
[CCC-:B------:R-:W-:Y:S01]  /*0620*/  FFMA.RM R6, R10.reuse, R8.reuse, R7.reuse ;  /* 0x000000080a067223 */ /* 0x1c0fe20000004007 */
[C---:B------:R-:W-:Y:S02]  /*0630*/  ISETP.NE.AND P2, PT, R9.reuse, RZ, PT ;  /* 0x000000ff0900720c */ /* 0x040fe40003f45270 */
[----:B------:R-:W-:Y:S02]  /*0640*/  ISETP.NE.AND P1, PT, R9, RZ, PT ;  /* 0x000000ff0900720c */ /* 0x000fe40003f25270 */
[----:B------:R-:W-:Y:S01]  /*0650*/  LOP3.LUT R5, R3, 0x7fffff, RZ, 0xc0, !PT ;  /* 0x007fffff03057812 */ /* 0x000fe200078ec0ff */
[----:B------:R-:W-:Y:S01]  /*0660*/  FFMA.RP R3, R10, R8, R7 ;  /* 0x000000080a037223 */ /* 0x000fe20000008007 */
[----:B------:R-:W-:Y:S02]  /*0670*/  VIADD R8, R9, 0x20 ;  /* 0x0000002009087836 */ /* 0x000fe40000000000 */
[----:B------:R-:W-:Y:S01]  /*0680*/  LOP3.LUT R5, R5, 0x800000, RZ, 0xfc, !PT ;  /* 0x0080000005057812 */ /* 0x000fe200078efcff */
[----:B------:R-:W-:Y:S01]  /*0690*/  IMAD.MOV R7, RZ, RZ, -R9 ;  /* 0x000000ffff077224 */ /* 0x000fe200078e0a09 */
[----:B------:R-:W-:-:S02]  /*06a0*/  FSETP.NEU.FTZ.AND P0, PT, R3, R6, PT ;  /* 0x000000060300720b */ /* 0x000fc40003f1d000 */
[----:B------:R-:W-:Y:S02]  /*06b0*/  SHF.L.U32 R8, R5, R8, RZ ;  /* 0x0000000805087219 */ /* 0x000fe400000006ff */
[----:B------:R-:W-:Y:S02]  /*06c0*/  SEL R6, R7, RZ, P2 ;  /* 0x000000ff07067207 */ /* 0x000fe40001000000 */
[----:B------:R-:W-:Y:S02]  /*06d0*/  ISETP.NE.AND P1, PT, R8, RZ, P1 ;  /* 0x000000ff0800720c */ /* 0x000fe40000f25270 */
[----:B------:R-:W-:Y:S02]  /*06e0*/  SHF.R.U32.HI R6, RZ, R6, R5 ;  /* 0x00000006ff067219 */ /* 0x000fe40000011605 */
[----:B------:R-:W-:Y:S02]  /*06f0*/  PLOP3.LUT P0, PT, P0, P1, PT, 0xf8, 0x8f ;  /* 0x00000000008f781c */ /* 0x000fe40000703f70 */
[----:B------:R-:W-:-:S02]  /*0700*/  SHF.R.U32.HI R8, RZ, 0x1, R6 ;  /* 0x00000001ff087819 */ /* 0x000fc40000011606 */
[----:B------:R-:W-:-:S04]  /*0710*/  SEL R3, RZ, 0x1, !P0 ;  /* 0x00000001ff037807 */ /* 0x000fc80004000000 */
[----:B------:R-:W-:-:S04]  /*0720*/  LOP3.LUT R3, R3, 0x1, R8, 0xf8, !PT ;  /* 0x0000000103037812 */ /* 0x000fc800078ef808 */
[----:B------:R-:W-:-:S05]  /*0730*/  LOP3.LUT R3, R3, R6, RZ, 0xc0, !PT ;  /* 0x0000000603037212 */ /* 0x000fca00078ec0ff */
[----:B------:R-:W-:-:S05]  /*0740*/  IMAD.IADD R3, R8, 0x1, R3 ;  /* 0x0000000108037824 */ /* 0x000fca00078e0203 */
[----:B------:R-:W-:Y:S01]  /*0750*/  LOP3.LUT R0, R3, R0, RZ, 0xfc, !PT ;  /* 0x0000000003007212 */ /* 0x000fe200078efcff */
[----:B------:R-:W-:Y:S06]  /*0760*/  BRA `(.L_x_21) ;  /* 0x0000000000347947 */ /* 0x000fec0003800000 */
.L_x_20:
[----:B------:R-:W-:-:S04]  /*0770*/  LOP3.LUT R0, R0, 0x80000000, RZ, 0xc0, !PT ;  /* 0x8000000000007812 */ /* 0x000fc800078ec0ff */
[----:B------:R-:W-:Y:S01]  /*0780*/  LOP3.LUT R0, R0, 0x7f800000, RZ, 0xfc, !PT ;  /* 0x7f80000000007812 */ /* 0x000fe200078efcff */
[----:B------:R-:W-:Y:S06]  /*0790*/  BRA `(.L_x_21) ;  /* 0x0000000000287947 */ /* 0x000fec0003800000 */
.L_x_19:
[----:B------:R-:W-:Y:S01]  /*07a0*/  IMAD R0, R6, 0x800000, R0 ;  /* 0x0080000006007824 */ /* 0x000fe200078e0200 */
[----:B------:R-:W-:Y:S06]  /*07b0*/  BRA `(.L_x_21) ;  /* 0x0000000000207947 */ /* 0x000fec0003800000 */
.L_x_18:
[----:B------:R-:W-:-:S04]  /*07c0*/  LOP3.LUT R0, R8, 0x80000000, R7, 0x48, !PT ;  /* 0x8000000008007812 */ /* 0x000fc800078e4807 */
[----:B------:R-:W-:Y:S01]  /*07d0*/  LOP3.LUT R0, R0, 0x7f800000, RZ, 0xfc, !PT ;  /* 0x7f80000000007812 */ /* 0x000fe200078efcff */
[----:B------:R-:W-:Y:S06]  /*07e0*/  BRA `(.L_x_21) ;  /* 0x0000000000147947 */ /* 0x000fec0003800000 */
.L_x_17:
[----:B------:R-:W-:Y:S01]  /*07f0*/  LOP3.LUT R0, R8, 0x80000000, R7, 0x48, !PT ;  /* 0x8000000008007812 */ /* 0x000fe200078e4807 */
[----:B------:R-:W-:Y:S06]  /*0800*/  BRA `(.L_x_21) ;  /* 0x00000000000c7947 */ /* 0x000fec0003800000 */
.L_x_16:
[----:B------:R-:W0:Y:S01]  /*0810*/  MUFU.RSQ R0, -QNAN ;  /* 0xffc0000000007908 */ /* 0x000e220000001400 */
[----:B------:R-:W-:Y:S05]  /*0820*/  BRA `(.L_x_21) ;  /* 0x0000000000047947 */ /* 0x000fea0003800000 */
.L_x_15:
[----:B------:R-:W-:-:S07]  /*0830*/  FADD.FTZ R0, R0, R3 ;  /* 0x0000000300007221 */ /* 0x000fce0000010000 */
.L_x_21:
[----:B------:R-:W-:-:S04]  /*0840*/  IMAD.MOV.U32 R5, RZ, RZ, 0x0 ;  /* 0x00000000ff057424 */ /* 0x000fc800078e00ff */
[----:B0-----:R-:W-:Y:S05]  /*0850*/  RET.REL.NODEC R4 `(_Z17normalize_weightsPffii) ;  /* 0xfffffff404e87950 */ /* 0x001fea0003c3ffff */
.L_x_22:
        /* <DEDUP_REMOVED lines=10> */
.L_x_392:


//--------------------- .text._Z19array_sum_blockwisePfiS_ --------------------------
	.section	.text._Z19array_sum_blockwisePfiS_,"ax",@progbits
	.align	128
        .global         _Z19array_sum_blockwisePfiS_
        .type           _Z19array_sum_blockwisePfiS_,@function
        .size           _Z19array_sum_blockwisePfiS_,(.L_x_401 - _Z19array_sum_blockwisePfiS_)
        .other          _Z19array_sum_blockwisePfiS_,@"STO_CUDA_ENTRY STV_DEFAULT"
_Z19array_sum_blockwisePfiS_:
.text._Z19array_sum_blockwisePfiS_:
[----:B------:R-:W-:Y:S01]  /*0000*/  LDC R1, c[0x0][0x37c] ;  /* 0x0000df00ff017b82 */ /* 0x000fe20000000800 */
[----:B------:R-:W0:Y:S01]  /*0010*/  S2R R8, SR_TID.X ;  /* 0x0000000000087919 */ /* 0x000e220000002100 */
[----:B------:R-:W1:Y:S01]  /*0020*/  LDCU UR4, c[0x0][0x360] ;  /* 0x00006c00ff0477ac */ /* 0x000e620008000800 */
[----:B------:R-:W-:Y:S01]  /*0030*/  BSSY.RECONVERGENT B0, `(.L_x_23) ;  /* 0x0000013000007945 */ /* 0x000fe20003800200 */
[----:B------:R-:W-:Y:S01]  /*0040*/  IMAD.MOV.U32 R7, RZ, RZ, RZ ;  /* 0x000000ffff077224 */ /* 0x000fe200078e00ff */
[----:B------:R-:W0:Y:S01]  /*0050*/  S2R R9, SR_CTAID.X ;  /* 0x0000000000097919 */ /* 0x000e220000002500 */
[----:B------:R-:W2:Y:S01]  /*0060*/  LDCU UR5, c[0x0][0x388] ;  /* 0x00007100ff0577ac */ /* 0x000ea20008000800 */
[----:B------:R-:W3:Y:S01]  /*0070*/  LDCU.64 UR6, c[0x0][0x358] ;  /* 0x00006b00ff0677ac */ /* 0x000ee20008000a00 */
[----:B-1----:R-:W-:Y:S02]  /*0080*/  IMAD.U32 R6, RZ, RZ, UR4 ;  /* 0x00000004ff067e24 */ /* 0x002fe4000f8e00ff */
[----:B0-----:R-:W-:-:S05]  /*0090*/  IMAD R0, R9, UR4, R8 ;  /* 0x0000000409007c24 */ /* 0x001fca000f8e0208 */
[----:B--2---:R-:W-:-:S13]  /*00a0*/  ISETP.GE.AND P0, PT, R0, UR5, PT ;  /* 0x0000000500007c0c */ /* 0x004fda000bf06270 */
[----:B---3--:R-:W-:Y:S05]  /*00b0*/  @P0 BRA `(.L_x_24) ;  /* 0x0000000000280947 */ /* 0x008fea0003800000 */
[----:B------:R-:W0:Y:S01]  /*00c0*/  LDC.64 R4, c[0x0][0x380] ;  /* 0x0000e000ff047b82 */ /* 0x000e220000000a00 */
[----:B------:R-:W1:Y:S01]  /*00d0*/  LDCU UR4, c[0x0][0x370] ;  /* 0x00006e00ff0477ac */ /* 0x000e620008000800 */
[----:B------:R-:W-:Y:S02]  /*00e0*/  HFMA2 R7, -RZ, RZ, 0, 0 ;  /* 0x00000000ff077431 */ /* 0x000fe400000001ff */
[----:B-1----:R-:W-:-:S07]  /*00f0*/  IMAD R11, R6, UR4, RZ ;  /* 0x00000004060b7c24 */ /* 0x002fce000f8e02ff */
.L_x_25:
[----:B0-----:R-:W-:-:S06]  /*0100*/  IMAD.WIDE R2, R0, 0x4, R4 ;  /* 0x0000000400027825 */ /* 0x001fcc00078e0204 */
[----:B------:R-:W2:Y:S01]  /*0110*/  LDG.E R2, desc[UR6][R2.64] ;  /* 0x0000000602027981 */ /* 0x000ea2000c1e1900 */
[----:B------:R-:W-:-:S05]  /*0120*/  IMAD.IADD R0, R11, 0x1, R0 ;  /* 0x000000010b007824 */ /* 0x000fca00078e0200 */
[----:B------:R-:W-:Y:S01]  /*0130*/  ISETP.GE.AND P0, PT, R0, UR5, PT ;  /* 0x0000000500007c0c */ /* 0x000fe2000bf06270 */
[----:B--2---:R-:W-:-:S12]  /*0140*/  FADD R7, R2, R7 ;  /* 0x0000000702077221 */ /* 0x004fd80000000000 */
[----:B------:R-:W-:Y:S05]  /*0150*/  @!P0 BRA `(.L_x_25) ;  /* 0xfffffffc00e88947 */ /* 0x000fea000383ffff */
.L_x_24:
[----:B------:R-:W-:Y:S05]  /*0160*/  BSYNC.RECONVERGENT B0 ;  /* 0x0000000000007941 */ /* 0x000fea0003800200 */
.L_x_23:
[----:B------:R-:W0:Y:S01]  /*0170*/  S2UR UR5, SR_CgaCtaId ;  /* 0x00000000000579c3 */ /* 0x000e220000008800 */
[----:B------:R-:W-:Y:S01]  /*0180*/  UMOV UR4, 0x400 ;  /* 0x0000040000047882 */ /* 0x000fe20000000000 */
[----:B------:R-:W-:Y:S02]  /*0190*/  ISETP.GE.U32.AND P1, PT, R6, 0x2, PT ;  /* 0x000000020600780c */ /* 0x000fe40003f26070 */
[----:B------:R-:W-:Y:S01]  /*01a0*/  ISETP.NE.AND P0, PT, R8, RZ, PT ;  /* 0x000000ff0800720c */ /* 0x000fe20003f05270 */
[----:B0-----:R-:W-:-:S06]  /*01b0*/  ULEA UR4, UR5, UR4, 0x18 ;  /* 0x0000000405047291 */ /* 0x001fcc000f8ec0ff */
[----:B------:R-:W-:-:S05]  /*01c0*/  LEA R0, R8, UR4, 0x2 ;  /* 0x0000000408007c11 */ /* 0x000fca000f8e10ff */
[----:B------:R0:W-:Y:S01]  /*01d0*/  STS [R0], R7 ;  /* 0x0000000700007388 */ /* 0x0001e20000000800 */
[----:B------:R-:W-:Y:S06]  /*01e0*/  BAR.SYNC.DEFER_BLOCKING 0x0 ;  /* 0x0000000000007b1d */ /* 0x000fec0000010000 */
[----:B------:R-:W-:Y:S05]  /*01f0*/  @!P1 BRA `(.L_x_26) ;  /* 0x00000000002c9947 */ /* 0x000fea0003800000 */
.L_x_27:
[----:B------:R-:W-:-:S04]  /*0200*/  SHF.R.U32.HI R5, RZ, 0x1, R6 ;  /* 0x00000001ff057819 */ /* 0x000fc80000011606 */
[----:B------:R-:W-:-:S13]  /*0210*/  ISETP.GE.U32.AND P1, PT, R8, R5, PT ;  /* 0x000000050800720c */ /* 0x000fda0003f26070 */
[----:B------:R-:W-:Y:S01]  /*0220*/  @!P1 LEA R2, R5, R0, 0x2 ;  /* 0x0000000005029211 */ /* 0x000fe200078e10ff */
[----:B------:R-:W-:Y:S05]  /*0230*/  @!P1 LDS R3, [R0] ;  /* 0x0000000000039984 */ /* 0x000fea0000000800 */
[----:B------:R-:W1:Y:S02]  /*0240*/  @!P1 LDS R2, [R2] ;  /* 0x0000000002029984 */ /* 0x000e640000000800 */
[----:B-1----:R-:W-:-:S05]  /*0250*/  @!P1 FADD R3, R2, R3 ;  /* 0x0000000302039221 */ /* 0x002fca0000000000 */
[----:B------:R1:W-:Y:S01]  /*0260*/  @!P1 STS [R0], R3 ;  /* 0x0000000300009388 */ /* 0x0003e20000000800 */
[----:B------:R-:W-:Y:S01]  /*0270*/  BAR.SYNC.DEFER_BLOCKING 0x0 ;  /* 0x0000000000007b1d */ /* 0x000fe20000010000 */
[----:B------:R-:W-:Y:S01]  /*0280*/  ISETP.GT.U32.AND P1, PT, R6, 0x3, PT ;  /* 0x000000030600780c */ /* 0x000fe20003f24070 */
[----:B------:R-:W-:-:S12]  /*0290*/  IMAD.MOV.U32 R6, RZ, RZ, R5 ;  /* 0x000000ffff067224 */ /* 0x000fd800078e0005 */
[----:B-1----:R-:W-:Y:S05]  /*02a0*/  @P1 BRA `(.L_x_27) ;  /* 0xfffffffc00d41947 */ /* 0x002fea000383ffff */
.L_x_26:
[----:B------:R-:W-:Y:S05]  /*02b0*/  @P0 EXIT ;  /* 0x000000000000094d */ /* 0x000fea0003800000 */
[----:B------:R-:W1:Y:S01]  /*02c0*/  S2UR UR5, SR_CgaCtaId ;  /* 0x00000000000579c3 */ /* 0x000e620000008800 */
[----:B------:R-:W-:-:S07]  /*02d0*/  UMOV UR4, 0x400 ;  /* 0x0000040000047882 */ /* 0x000fce0000000000 */
[----:B------:R-:W2:Y:S01]  /*02e0*/  LDC.64 R2, c[0x0][0x390] ;  /* 0x0000e400ff027b82 */ /* 0x000ea20000000a00 */
[----:B-1----:R-:W-:Y:S01]  /*02f0*/  ULEA UR4, UR5, UR4, 0x18 ;  /* 0x0000000405047291 */ /* 0x002fe2000f8ec0ff */
[----:B--2---:R-:W-:-:S08]  /*0300*/  IMAD.WIDE.U32 R2, R9, 0x4, R2 ;  /* 0x0000000409027825 */ /* 0x004fd000078e0002 */
[----:B------:R-:W1:Y:S04]  /*0310*/  LDS R5, [UR4] ;  /* 0x00000004ff057984 */ /* 0x000e680008000800 */
[----:B-1----:R-:W-:Y:S01]  /*0320*/  STG.E desc[UR6][R2.64], R5 ;  /* 0x0000000502007986 */ /* 0x002fe2000c101906 */
[----:B------:R-:W-:Y:S05]  /*0330*/  EXIT ;  /* 0x000000000000794d */ /* 0x000fea0003800000 */
.L_x_28:
        /* <DEDUP_REMOVED lines=12> */
.L_x_401:


//--------------------- .text._Z13update_weightPiS_S_S_S_PfS0_fi --------------------------
	.section	.text._Z13update_weightPiS_S_S_S_PfS0_fi,"ax",@progbits
	.align	128
        .global         _Z13update_weightPiS_S_S_S_PfS0_fi
        .type           _Z13update_weightPiS_S_S_S_PfS0_fi,@function
        .size           _Z13update_weightPiS_S_S_S_PfS0_fi,(.L_x_402 - _Z13update_weightPiS_S_S_S_PfS0_fi)
        .other          _Z13update_weightPiS_S_S_S_PfS0_fi,@"STO_CUDA_ENTRY STV_DEFAULT"
_Z13update_weightPiS_S_S_S_PfS0_fi:
.text._Z13update_weightPiS_S_S_S_PfS0_fi:
        /* <DEDUP_REMOVED lines=8> */
[----:B------:R-:W0:Y:S01]  /*0080*/  LDCU UR5, c[0x0][0x370] ;  /* 0x00006e00ff0577ac */ /* 0x000e220008000800 */
[----:B------:R-:W1:Y:S01]  /*0090*/  LDCU.64 UR6, c[0x0][0x358] ;  /* 0x00006b00ff0677ac */ /* 0x000e620008000a00 */
[----:B0-----:R-:W-:-:S12]  /*00a0*/  UIMAD UR4, UR4, UR5, URZ ;  /* 0x00000005040472a4 */ /* 0x001fd8000f8e02ff */
.L_x_35:
[----:B0-----:R-:W0:Y:S08]  /*00b0*/  LDC.64 R4, c[0x0][0x398] ;  /* 0x0000e600ff047b82 */ /* 0x001e300000000a00 */
[----:B------:R-:W2:Y:S08]  /*00c0*/  LDC.64 R8, c[0x0][0x390] ;  /* 0x0000e400ff087b82 */ /* 0x000eb00000000a00 */
[----:B------:R-:W3:Y:S01]  /*00d0*/  LDC.64 R6, c[0x0][0x3a0] ;  /* 0x0000e800ff067b82 */ /* 0x000ee20000000a00 */
[----:B0-----:R-:W-:-:S05]  /*00e0*/  IMAD.WIDE R4, R0, 0x4, R4 ;  /* 0x0000000400047825 */ /* 0x001fca00078e0204 */
[----:B-1----:R-:W2:Y:S01]  /*00f0*/  LDG.E R3, desc[UR6][R4.64] ;  /* 0x0000000604037981 */ /* 0x002ea2000c1e1900 */
[----:B---3--:R-:W-:-:S05]  /*0100*/  IMAD.WIDE R6, R0, 0x4, R6 ;  /* 0x0000000400067825 */ /* 0x008fca00078e0206 */
[----:B------:R0:W5:Y:S01]  /*0110*/  LDG.E R11, desc[UR6][R6.64] ;  /* 0x00000006060b7981 */ /* 0x000162000c1e1900 */
[----:B--2---:R-:W-:-:S05]  /*0120*/  IMAD.WIDE R8, R3, 0x4, R8 ;  /* 0x0000000403087825 */ /* 0x004fca00078e0208 */
[----:B------:R-:W2:Y:S01]  /*0130*/  LDG.E R10, desc[UR6][R8.64] ;  /* 0x00000006080a7981 */ /* 0x000ea2000c1e1900 */
[----:B------:R-:W-:Y:S01]  /*0140*/  BSSY.RECONVERGENT B0, `(.L_x_29) ;  /* 0x0000012000007945 */ /* 0x000fe20003800200 */
[----:B--2---:R-:W-:-:S13]  /*0150*/  ISETP.GE.AND P0, PT, R10, 0x1, PT ;  /* 0x000000010a00780c */ /* 0x004fda0003f06270 */
[----:B0-----:R-:W-:Y:S05]  /*0160*/  @!P0 BRA `(.L_x_30) ;  /* 0x00000000003c8947 */ /* 0x001fea0003800000 */
[----:B------:R-:W0:Y:S08]  /*0170*/  LDC.64 R4, c[0x0][0x388] ;  /* 0x0000e200ff047b82 */ /* 0x000e300000000a00 */
[----:B------:R-:W1:Y:S01]  /*0180*/  LDC.64 R6, c[0x0][0x380] ;  /* 0x0000e000ff067b82 */ /* 0x000e620000000a00 */
[----:B0-----:R-:W-:-:S05]  /*0190*/  IMAD.WIDE R4, R3, 0x4, R4 ;  /* 0x0000000403047825 */ /* 0x001fca00078e0204 */
[----:B------:R0:W5:Y:S01]  /*01a0*/  LDG.E R12, desc[UR6][R4.64] ;  /* 0x00000006040c7981 */ /* 0x000162000c1e1900 */
[----:B------:R-:W-:Y:S01]  /*01b0*/  HFMA2 R9, -RZ, RZ, 0, 0 ;  /* 0x00000000ff097431 */ /* 0x000fe200000001ff */
[----:B------:R-:W-:-:S07]  /*01c0*/  MOV R8, R2 ;  /* 0x0000000200087202 */ /* 0x000fce0000000f00 */
.L_x_31:
[----:B-----5:R-:W-:-:S04]  /*01d0*/  IMAD.IADD R2, R12, 0x1, R9 ;  /* 0x000000010c027824 */ /* 0x020fc800078e0209 */
[----:B01----:R-:W-:-:S06]  /*01e0*/  IMAD.WIDE R4, R2, 0x4, R6 ;  /* 0x0000000402047825 */ /* 0x003fcc00078e0206 */
[----:B------:R-:W2:Y:S02]  /*01f0*/  LDG.E R4, desc[UR6][R4.64] ;  /* 0x0000000604047981 */ /* 0x000ea4000c1e1900 */
[----:B--2---:R-:W-:-:S13]  /*0200*/  ISETP.NE.AND P0, PT, R4, R11, PT ;  /* 0x0000000b0400720c */ /* 0x004fda0003f05270 */
[----:B------:R-:W-:Y:S05]  /*0210*/  @!P0 BRA `(.L_x_30) ;  /* 0x0000000000108947 */ /* 0x000fea0003800000 */
[----:B------:R-:W-:-:S04]  /*0220*/  IADD3 R9, PT, PT, R9, 0x1, RZ ;  /* 0x0000000109097810 */ /* 0x000fc80007ffe0ff */
[----:B------:R-:W-:-:S13]  /*0230*/  ISETP.GE.AND P0, PT, R9, R10, PT ;  /* 0x0000000a0900720c */ /* 0x000fda0003f06270 */
[----:B------:R-:W-:Y:S05]  /*0240*/  @!P0 BRA `(.L_x_31) ;  /* 0xfffffffc00e08947 */ /* 0x000fea000383ffff */
[----:B------:R-:W-:-:S07]  /*0250*/  IMAD.MOV.U32 R2, RZ, RZ, R8 ;  /* 0x000000ffff027224 */ /* 0x000fce00078e0008 */
.L_x_30:
[----:B------:R-:W-:Y:S05]  /*0260*/  BSYNC.RECONVERGENT B0 ;  /* 0x0000000000007941 */ /* 0x000fea0003800200 */
.L_x_29:
[----:B------:R-:W0:Y:S02]  /*0270*/  LDC.64 R6, c[0x0][0x390] ;  /* 0x0000e400ff067b82 */ /* 0x000e240000000a00 */
[----:B0----5:R-:W-:-:S05]  /*0280*/  IMAD.WIDE R6, R11, 0x4, R6 ;  /* 0x000000040b067825 */ /* 0x021fca00078e0206 */
[----:B------:R-:W2:Y:S01]  /*0290*/  LDG.E R13, desc[UR6][R6.64] ;  /* 0x00000006060d7981 */ /* 0x000ea2000c1e1900 */
[----:B------:R-:W-:Y:S01]  /*02a0*/  BSSY.RECONVERGENT B0, `(.L_x_32) ;  /* 0x0000015000007945 */ /* 0x000fe20003800200 */
[----:B------:R-:W-:Y:S01]  /*02b0*/  MOV R4, 0xffffffff ;  /* 0xffffffff00047802 */ /* 0x000fe20000000f00 */
[----:B------:R-:W-:Y:S01]  /*02c0*/  IMAD.MOV.U32 R5, RZ, RZ, -0x1 ;  /* 0xffffffffff057424 */ /* 0x000fe200078e00ff */
[----:B--2---:R-:W-:-:S13]  /*02d0*/  ISETP.GE.AND P0, PT, R13, 0x1, PT ;  /* 0x000000010d00780c */ /* 0x004fda0003f06270 */
[----:B------:R-:W-:Y:S05]  /*02e0*/  @!P0 BRA `(.L_x_33) ;  /* 0x0000000000408947 */ /* 0x000fea0003800000 */
[----:B------:R-:W0:Y:S08]  /*02f0*/  LDC.64 R4, c[0x0][0x388] ;  /* 0x0000e200ff047b82 */ /* 0x000e300000000a00 */
[----:B------:R-:W1:Y:S01]  /*0300*/  LDC.64 R8, c[0x0][0x380] ;  /* 0x0000e000ff087b82 */ /* 0x000e620000000a00 */
[----:B0-----:R-:W-:-:S05]  /*0310*/  IMAD.WIDE R4, R11, 0x4, R4 ;  /* 0x000000040b047825 */ /* 0x001fca00078e0204 */
[----:B------:R0:W5:Y:S01]  /*0320*/  LDG.E R11, desc[UR6][R4.64] ;  /* 0x00000006040b7981 */ /* 0x000162000c1e1900 */
[----:B------:R-:W-:-:S07]  /*0330*/  HFMA2 R10, -RZ, RZ, 0, 0 ;  /* 0x00000000ff0a7431 */ /* 0x000fce00000001ff */
.L_x_34:
[----:B0----5:R-:W-:-:S04]  /*0340*/  IMAD.IADD R4, R11, 0x1, R10 ;  /* 0x000000010b047824 */ /* 0x021fc800078e020a */
[----:B-1----:R-:W-:-:S06]  /*0350*/  IMAD.WIDE R6, R4, 0x4, R8 ;  /* 0x0000000404067825 */ /* 0x002fcc00078e0208 */
[----:B------:R-:W2:Y:S01]  /*0360*/  LDG.E R6, desc[UR6][R6.64] ;  /* 0x0000000606067981 */ /* 0x000ea2000c1e1900 */
[----:B------:R-:W-:Y:S02]  /*0370*/  SHF.R.S32.HI R5, RZ, 0x1f, R4 ;  /* 0x0000001fff057819 */ /* 0x000fe40000011404 */
[----:B--2---:R-:W-:-:S13]  /*0380*/  ISETP.NE.AND P0, PT, R6, R3, PT ;  /* 0x000000030600720c */ /* 0x004fda0003f05270 */
[----:B------:R-:W-:Y:S05]  /*0390*/  @!P0 BRA `(.L_x_33) ;  /* 0x0000000000148947 */ /* 0x000fea0003800000 */
[----:B------:R-:W-:-:S04]  /*03a0*/  IADD3 R10, PT, PT, R10, 0x1, RZ ;  /* 0x000000010a0a7810 */ /* 0x000fc80007ffe0ff */
[----:B------:R-:W-:-:S13]  /*03b0*/  ISETP.GE.AND P0, PT, R10, R13, PT ;  /* 0x0000000d0a00720c */ /* 0x000fda0003f06270 */
[----:B------:R-:W-:Y:S05]  /*03c0*/  @!P0 BRA `(.L_x_34) ;  /* 0xfffffffc00dc8947 */ /* 0x000fea000383ffff */
[----:B------:R-:W-:Y:S01]  /*03d0*/  IMAD.MOV.U32 R4, RZ, RZ, -0x1 ;  /* 0xffffffffff047424 */ /* 0x000fe200078e00ff */
[----:B------:R-:W-:-:S07]  /*03e0*/  MOV R5, 0xffffffff ;  /* 0xffffffff00057802 */ /* 0x000fce0000000f00 */
.L_x_33:
[----:B------:R-:W-:Y:S05]  /*03f0*/  BSYNC.RECONVERGENT B0 ;  /* 0x0000000000007941 */ /* 0x000fea0003800200 */
.L_x_32:
[----:B------:R-:W0:Y:S01]  /*0400*/  LDC.64 R6, c[0x0][0x3b0] ;  /* 0x0000ec00ff067b82 */ /* 0x000e220000000a00 */
[----:B------:R-:W1:Y:S07]  /*0410*/  LDCU.64 UR8, c[0x0][0x3a8] ;  /* 0x00007500ff0877ac */ /* 0x000e6e0008000a00 */
[----:B------:R-:W2:Y:S08]  /*0420*/  LDC.64 R8, c[0x0][0x3a8] ;  /* 0x0000ea00ff087b82 */ /* 0x000eb00000000a00 */
[----:B------:R-:W3:Y:S01]  /*0430*/  LDC.64 R14, c[0x0][0x3b8] ;  /* 0x0000ee00ff0e7b82 */ /* 0x000ee20000000a00 */
[----:B0-----:R-:W-:-:S06]  /*0440*/  IMAD.WIDE R6, R2, 0x4, R6 ;  /* 0x0000000402067825 */ /* 0x001fcc00078e0206 */
[----:B------:R-:W4:Y:S01]  /*0450*/  LDG.E R7, desc[UR6][R6.64] ;  /* 0x0000000606077981 */ /* 0x000f22000c1e1900 */
[----:B--2---:R-:W-:-:S05]  /*0460*/  IMAD.WIDE R8, R2, 0x4, R8 ;  /* 0x0000000402087825 */ /* 0x004fca00078e0208 */
[----:B------:R-:W2:Y:S01]  /*0470*/  LDG.E R12, desc[UR6][R8.64] ;  /* 0x00000006080c7981 */ /* 0x000ea2000c1e1900 */
[----:B-1----:R-:W-:-:S04]  /*0480*/  LEA R10, P0, R4, UR8, 0x2 ;  /* 0x00000008040a7c11 */ /* 0x002fc8000f8010ff */
[----:B------:R-:W-:Y:S01]  /*0490*/  LEA.HI.X R11, R4, UR9, R5, 0x2, P0 ;  /* 0x00000009040b7c11 */ /* 0x000fe200080f1405 */
[----:B------:R-:W-:-:S05]  /*04a0*/  VIADD R0, R0, UR4 ;  /* 0x0000000400007c36 */ /* 0x000fca0008000000 */
[----:B---3--:R-:W-:Y:S01]  /*04b0*/  ISETP.GE.AND P0, PT, R0, R15, PT ;  /* 0x0000000f0000720c */ /* 0x008fe20003f06270 */
[----:B----4-:R-:W-:-:S04]  /*04c0*/  FFMA R3, -R7, R14, 1 ;  /* 0x3f80000007037423 */ /* 0x010fc8000000010e */
[----:B--2---:R-:W-:-:S05]  /*04d0*/  FMUL R3, R3, R12 ;  /* 0x0000000c03037220 */ /* 0x004fca0000400000 */
[----:B------:R-:W-:-:S05]  /*04e0*/  FMNMX.NAN R3, R3, 9.9999997473787516356e-05, !PT ;  /* 0x38d1b71703037809 */ /* 0x000fca0007820000 */
[----:B------:R0:W-:Y:S04]  /*04f0*/  STG.E desc[UR6][R8.64], R3 ;  /* 0x0000000308007986 */ /* 0x0001e8000c101906 */
[----:B------:R0:W-:Y:S01]  /*0500*/  STG.E desc[UR6][R10.64], R3 ;  /* 0x000000030a007986 */ /* 0x0001e2000c101906 */
[----:B------:R-:W-:Y:S05]  /*0510*/  @!P0 BRA `(.L_x_35) ;  /* 0xfffffff800e48947 */ /* 0x000fea000383ffff */
[----:B------:R-:W-:Y:S05]  /*0520*/  EXIT ;  /* 0x000000000000794d */ /* 0x000fea0003800000 */
.L_x_36:
        /* <DEDUP_REMOVED lines=13> */
.L_x_402:


//--------------------- .text._Z37calc_augmented_forman_ricci_curvaturePiS_S_S_S_PcS_PfS1_i --------------------------
	.section	.text._Z37calc_augmented_forman_ricci_curvaturePiS_S_S_S_PcS_PfS1_i,"ax",@progbits
	.align	128
        .global         _Z37calc_augmented_forman_ricci_curvaturePiS_S_S_S_PcS_PfS1_i
        .type           _Z37calc_augmented_forman_ricci_curvaturePiS_S_S_S_PcS_PfS1_i,@function
        .size           _Z37calc_augmented_forman_ricci_curvaturePiS_S_S_S_PcS_PfS1_i,(.L_x_403 - _Z37calc_augmented_forman_ricci_curvaturePiS_S_S_S_PcS_PfS1_i)
        .other          _Z37calc_augmented_forman_ricci_curvaturePiS_S_S_S_PcS_PfS1_i,@"STO_CUDA_ENTRY STV_DEFAULT"
_Z37calc_augmented_forman_ricci_curvaturePiS_S_S_S_PcS_PfS1_i:
.text._Z37calc_augmented_forman_ricci_curvaturePiS_S_S_S_PcS_PfS1_i:
        /* <DEDUP_REMOVED lines=11> */
.L_x_71:
[----:B0-2---:R-:W0:Y:S08]  /*00b0*/  LDC.64 R4, c[0x0][0x398] ;  /* 0x0000e600ff047b82 */ /* 0x005e300000000a00 */
[----:B------:R-:W2:Y:S08]  /*00c0*/  LDC.64 R14, c[0x0][0x390] ;  /* 0x0000e400ff0e7b82 */ /* 0x000eb00000000a00 */
[----:B------:R-:W3:Y:S01]  /*00d0*/  LDC.64 R6, c[0x0][0x3a0] ;  /* 0x0000e800ff067b82 */ /* 0x000ee20000000a00 */
[----:B0-----:R-:W-:-:S07]  /*00e0*/  IMAD.WIDE R4, R2, 0x4, R4 ;  /* 0x0000000402047825 */ /* 0x001fce00078e0204 */
[----:B------:R-:W0:Y:S01]  /*00f0*/  LDC.64 R10, c[0x0][0x388] ;  /* 0x0000e200ff0a7b82 */ /* 0x000e220000000a00 */
[----:B-1----:R-:W2:Y:S01]  /*0100*/  LDG.E R0, desc[UR6][R4.64] ;  /* 0x0000000604007981 */ /* 0x002ea2000c1e1900 */
[----:B---3--:R-:W-:-:S06]  /*0110*/  IMAD.WIDE R6, R2, 0x4, R6 ;  /* 0x0000000402067825 */ /* 0x008fcc00078e0206 */
[----:B------:R1:W5:Y:S01]  /*0120*/  LDG.E R6, desc[UR6][R6.64] ;  /* 0x0000000606067981 */ /* 0x000362000c1e1900 */
[----:B--2---:R-:W-:-:S06]  /*0130*/  IMAD.WIDE R14, R0, 0x4, R14 ;  /* 0x00000004000e7825 */ /* 0x004fcc00078e020e */
[----:B------:R-:W2:Y:S01]  /*0140*/  LDG.E R14, desc[UR6][R14.64] ;  /* 0x000000060e0e7981 */ /* 0x000ea2000c1e1900 */
[----:B------:R-:W-:Y:S01]  /*0150*/  BSSY.RECONVERGENT B0, `(.L_x_37) ;  /* 0x0000014000007945 */ /* 0x000fe20003800200 */
[----:B------:R-:W-:Y:S02]  /*0160*/  IMAD.MOV.U32 R20, RZ, RZ, -0x1 ;  /* 0xffffffffff147424 */ /* 0x000fe400078e00ff */
[----:B------:R-:W-:Y:S02]  /*0170*/  IMAD.MOV.U32 R21, RZ, RZ, -0x1 ;  /* 0xffffffffff157424 */ /* 0x000fe400078e00ff */
[----:B0-----:R-:W-:Y:S01]  /*0180*/  IMAD.WIDE R10, R0, 0x4, R10 ;  /* 0x00000004000a7825 */ /* 0x001fe200078e020a */
[----:B--2---:R-:W-:-:S13]  /*0190*/  ISETP.GE.AND P0, PT, R14, 0x1, PT ;  /* 0x000000010e00780c */ /* 0x004fda0003f06270 */
[----:B-1----:R-:W-:Y:S05]  /*01a0*/  @!P0 BRA `(.L_x_38) ;  /* 0x0000000000388947 */ /* 0x002fea0003800000 */
[----:B------:R0:W5:Y:S01]  /*01b0*/  LDG.E R12, desc[UR6][R10.64] ;  /* 0x000000060a0c7981 */ /* 0x000162000c1e1900 */
[----:B------:R-:W1:Y:S01]  /*01c0*/  LDC.64 R8, c[0x0][0x380] ;  /* 0x0000e000ff087b82 */ /* 0x000e620000000a00 */
[----:B------:R-:W-:-:S07]  /*01d0*/  IMAD.MOV.U32 R3, RZ, RZ, RZ ;  /* 0x000000ffff037224 */ /* 0x000fce00078e00ff */
.L_x_39:
[----:B-----5:R-:W-:-:S04]  /*01e0*/  IMAD.IADD R20, R12, 0x1, R3 ;  /* 0x000000010c147824 */ /* 0x020fc800078e0203 */
[----:B-1----:R-:W-:-:S06]  /*01f0*/  IMAD.WIDE R4, R20, 0x4, R8 ;  /* 0x0000000414047825 */ /* 0x002fcc00078e0208 */
[----:B------:R-:W2:Y:S01]  /*0200*/  LDG.E R5, desc[UR6][R4.64] ;  /* 0x0000000604057981 */ /* 0x000ea2000c1e1900 */
[----:B------:R-:W-:Y:S02]  /*0210*/  SHF.R.S32.HI R21, RZ, 0x1f, R20 ;  /* 0x0000001fff157819 */ /* 0x000fe40000011414 */
[----:B--2---:R-:W-:-:S13]  /*0220*/  ISETP.NE.AND P0, PT, R5, R6, PT ;  /* 0x000000060500720c */ /* 0x004fda0003f05270 */
[----:B------:R-:W-:Y:S05]  /*0230*/  @!P0 BRA `(.L_x_38) ;  /* 0x0000000000148947 */ /* 0x000fea0003800000 */
[----:B------:R-:W-:-:S05]  /*0240*/  VIADD R3, R3, 0x1 ;  /* 0x0000000103037836 */ /* 0x000fca0000000000 */
[----:B------:R-:W-:-:S13]  /*0250*/  ISETP.GE.AND P0, PT, R3, R14, PT ;  /* 0x0000000e0300720c */ /* 0x000fda0003f06270 */
[----:B------:R-:W-:Y:S05]  /*0260*/  @!P0 BRA `(.L_x_39) ;  /* 0xfffffffc00dc8947 */ /* 0x000fea000383ffff */
[----:B------:R-:W-:Y:S02]  /*0270*/  IMAD.MOV.U32 R20, RZ, RZ, -0x1 ;  /* 0xffffffffff147424 */ /* 0x000fe400078e00ff */
[----:B------:R-:W-:-:S07]  /*0280*/  IMAD.MOV.U32 R21, RZ, RZ, -0x1 ;  /* 0xffffffffff157424 */ /* 0x000fce00078e00ff */
.L_x_38:
[----:B------:R-:W-:Y:S05]  /*0290*/  BSYNC.RECONVERGENT B0 ;  /* 0x0000000000007941 */ /* 0x000fea0003800200 */
.L_x_37:
[----:B------:R-:W1:Y:S08]  /*02a0*/  LDC.64 R4, c[0x0][0x390] ;  /* 0x0000e400ff047b82 */ /* 0x000e700000000a00 */
[----:B------:R-:W2:Y:S01]  /*02b0*/  LDC.64 R8, c[0x0][0x388] ;  /* 0x0000e200ff087b82 */ /* 0x000ea20000000a00 */
[----:B-1---5:R-:W-:-:S05]  /*02c0*/  IMAD.WIDE R4, R6, 0x4, R4 ;  /* 0x0000000406047825 */ /* 0x022fca00078e0204 */
[----:B------:R-:W3:Y:S01]  /*02d0*/  LDG.E R3, desc[UR6][R4.64] ;  /* 0x0000000604037981 */ /* 0x000ee2000c1e1900 */
[----:B------:R-:W-:Y:S01]  /*02e0*/  BSSY.RECONVERGENT B0, `(.L_x_40) ;  /* 0x0000014000007945 */ /* 0x000fe20003800200 */
[----:B------:R-:W-:Y:S02]  /*02f0*/  IMAD.MOV.U32 R12, RZ, RZ, -0x1 ;  /* 0xffffffffff0c7424 */ /* 0x000fe400078e00ff */
[----:B------:R-:W-:Y:S02]  /*0300*/  IMAD.MOV.U32 R13, RZ, RZ, -0x1 ;  /* 0xffffffffff0d7424 */ /* 0x000fe400078e00ff */
[----:B--2---:R-:W-:Y:S01]  /*0310*/  IMAD.WIDE R8, R6, 0x4, R8 ;  /* 0x0000000406087825 */ /* 0x004fe200078e0208 */
[----:B---3--:R-:W-:-:S13]  /*0320*/  ISETP.GE.AND P0, PT, R3, 0x1, PT ;  /* 0x000000010300780c */ /* 0x008fda0003f06270 */
[----:B------:R-:W-:Y:S05]  /*0330*/  @!P0 BRA `(.L_x_41) ;  /* 0x0000000000388947 */ /* 0x000fea0003800000 */
[----:B------:R1:W5:Y:S01]  /*0340*/  LDG.E R7, desc[UR6][R8.64] ;  /* 0x0000000608077981 */ /* 0x000362000c1e1900 */
[----:B------:R-:W2:Y:S01]  /*0350*/  LDC.64 R4, c[0x0][0x380] ;  /* 0x0000e000ff047b82 */ /* 0x000ea20000000a00 */
[----:B------:R-:W-:-:S07]  /*0360*/  IMAD.MOV.U32 R18, RZ, RZ, RZ ;  /* 0x000000ffff127224 */ /* 0x000fce00078e00ff */
.L_x_42:
[----:B-----5:R-:W-:-:S04]  /*0370*/  IMAD.IADD R12, R7, 0x1, R18 ;  /* 0x00000001070c7824 */ /* 0x020fc800078e0212 */
[----:B--2---:R-:W-:-:S06]  /*0380*/  IMAD.WIDE R16, R12, 0x4, R4 ;  /* 0x000000040c107825 */ /* 0x004fcc00078e0204 */
[----:B------:R-:W2:Y:S01]  /*0390*/  LDG.E R17, desc[UR6][R16.64] ;  /* 0x0000000610117981 */ /* 0x000ea2000c1e1900 */
[----:B------:R-:W-:Y:S02]  /*03a0*/  SHF.R.S32.HI R13, RZ, 0x1f, R12 ;  /* 0x0000001fff0d7819 */ /* 0x000fe4000001140c */
[----:B--2---:R-:W-:-:S13]  /*03b0*/  ISETP.NE.AND P1, PT, R17, R0, PT ;  /* 0x000000001100720c */ /* 0x004fda0003f25270 */
[----:B------:R-:W-:Y:S05]  /*03c0*/  @!P1 BRA `(.L_x_41) ;  /* 0x0000000000149947 */ /* 0x000fea0003800000 */
[----:B------:R-:W-:-:S04]  /*03d0*/  IADD3 R18, PT, PT, R18, 0x1, RZ ;  /* 0x0000000112127810 */ /* 0x000fc80007ffe0ff */
[----:B------:R-:W-:-:S13]  /*03e0*/  ISETP.GE.AND P1, PT, R18, R3, PT ;  /* 0x000000031200720c */ /* 0x000fda0003f26270 */
[----:B------:R-:W-:Y:S05]  /*03f0*/  @!P1 BRA `(.L_x_42) ;  /* 0xfffffffc00dc9947 */ /* 0x000fea000383ffff */
[----:B------:R-:W-:Y:S02]  /*0400*/  IMAD.MOV.U32 R12, RZ, RZ, -0x1 ;  /* 0xffffffffff0c7424 */ /* 0x000fe400078e00ff */
[----:B------:R-:W-:-:S07]  /*0410*/  IMAD.MOV.U32 R13, RZ, RZ, -0x1 ;  /* 0xffffffffff0d7424 */ /* 0x000fce00078e00ff */
.L_x_41:
[----:B------:R-:W-:Y:S05]  /*0420*/  BSYNC.RECONVERGENT B0 ;  /* 0x0000000000007941 */ /* 0x000fea0003800200 */
.L_x_40:
[----:B------:R-:W-:Y:S01]  /*0430*/  ISETP.GE.AND P1, PT, R14, 0x1, PT ;  /* 0x000000010e00780c */ /* 0x000fe20003f26270 */
[----:B------:R-:W-:Y:S01]  /*0440*/  BSSY.RECONVERGENT B0, `(.L_x_43) ;  /* 0x0000098000007945 */ /* 0x000fe20003800200 */
[----:B------:R-:W-:Y:S02]  /*0450*/  IMAD.MOV.U32 R4, RZ, RZ, RZ ;  /* 0x000000ffff047224 */ /* 0x000fe400078e00ff */
[----:B------:R-:W-:-:S09]  /*0460*/  IMAD.MOV.U32 R5, RZ, RZ, 0x2 ;  /* 0x00000002ff057424 */ /* 0x000fd200078e00ff */
[----:B------:R-:W-:Y:S05]  /*0470*/  @!P1 BRA `(.L_x_44) ;  /* 0x0000000800509947 */ /* 0x000fea0003800000 */
[----:B------:R2:W5:Y:S01]  /*0480*/  LDG.E R5, desc[UR6][R10.64] ;  /* 0x000000060a057981 */ /* 0x000562000c1e1900 */
[C---:B------:R-:W-:Y:S01]  /*0490*/  ISETP.GE.U32.AND P1, PT, R14.reuse, 0x4, PT ;  /* 0x000000040e00780c */ /* 0x040fe20003f26070 */
[----:B------:R-:W-:Y:S01]  /*04a0*/  BSSY.RECONVERGENT B1, `(.L_x_45) ;  /* 0x0000054000017945 */ /* 0x000fe20003800200 */
[----:B------:R-:W-:Y:S02]  /*04b0*/  LOP3.LUT R7, R14, 0x3, RZ, 0xc0, !PT ;  /* 0x000000030e077812 */ /* 0x000fe400078ec0ff */
[----:B------:R-:W-:Y:S01]  /*04c0*/  CS2R R22, SRZ ;  /* 0x0000000000167805 */ /* 0x000fe2000001ff00 */
[----:B------:R-:W-:-:S08]  /*04d0*/  IMAD.MOV.U32 R4, RZ, RZ, RZ ;  /* 0x000000ffff047224 */ /* 0x000fd000078e00ff */
[----:B--2---:R-:W-:Y:S05]  /*04e0*/  @!P1 BRA `(.L_x_46) ;  /* 0x00000004003c9947 */ /* 0x004fea0003800000 */
[----:B0-----:R-:W0:Y:S01]  /*04f0*/  LDC.64 R10, c[0x0][0x380] ;  /* 0x0000e000ff0a7b82 */ /* 0x001e220000000a00 */
[----:B------:R-:W-:Y:S01]  /*0500*/  LOP3.LUT R22, R14, 0x7ffffffc, RZ, 0xc0, !PT ;  /* 0x7ffffffc0e167812 */ /* 0x000fe200078ec0ff */
[----:B------:R-:W-:Y:S02]  /*0510*/  IMAD.MOV.U32 R4, RZ, RZ, RZ ;  /* 0x000000ffff047224 */ /* 0x000fe400078e00ff */
[----:B-----5:R-:W-:Y:S02]  /*0520*/  IMAD.MOV.U32 R24, RZ, RZ, R5 ;  /* 0x000000ffff187224 */ /* 0x020fe400078e0005 */
[----:B------:R-:W-:Y:S02]  /*0530*/  IMAD.MOV.U32 R23, RZ, RZ, RZ ;  /* 0x000000ffff177224 */ /* 0x000fe400078e00ff */
[----:B------:R-:W-:-:S07]  /*0540*/  IMAD.MOV R25, RZ, RZ, -R22 ;  /* 0x000000ffff197224 */ /* 0x000fce00078e0a16 */
.L_x_55:
[----:B0-----:R-:W-:-:S05]  /*0550*/  IMAD.WIDE R18, R24, 0x4, R10 ;  /* 0x0000000418127825 */ /* 0x001fca00078e020a */
[----:B------:R-:W2:Y:S01]  /*0560*/  LDG.E R14, desc[UR6][R18.64] ;  /* 0x00000006120e7981 */ /* 0x000ea2000c1e1900 */
[----:B------:R-:W-:Y:S01]  /*0570*/  BSSY.RECONVERGENT B2, `(.L_x_47) ;  /* 0x000000f000027945 */ /* 0x000fe20003800200 */
[----:B--2---:R-:W-:-:S13]  /*0580*/  ISETP.NE.AND P1, PT, R14, R6, PT ;  /* 0x000000060e00720c */ /* 0x004fda0003f25270 */
[----:B------:R-:W-:Y:S05]  /*0590*/  @!P1 BRA `(.L_x_48) ;  /* 0x0000000000309947 */ /* 0x000fea0003800000 */
[----:B------:R-:W0:Y:S01]  /*05a0*/  LDCU.64 UR8, c[0x0][0x3a8] ;  /* 0x00007500ff0877ac */ /* 0x000e220008000a00 */
[----:B------:R-:W-:-:S03]  /*05b0*/  SHF.R.S32.HI R15, RZ, 0x1f, R14 ;  /* 0x0000001fff0f7819 */ /* 0x000fc6000001140e */
[----:B------:R-:W-:-:S03]  /*05c0*/  IMAD.WIDE R14, R2, 0x2710, R14 ;  /* 0x00002710020e7825 */ /* 0x000fc600078e020e */
[----:B0-----:R-:W-:-:S04]  /*05d0*/  IADD3 R14, P1, PT, R14, UR8, RZ ;  /* 0x000000080e0e7c10 */ /* 0x001fc8000ff3e0ff */
[----:B------:R-:W-:-:S05]  /*05e0*/  IADD3.X R15, PT, PT, R15, UR9, RZ, P1, !PT ;  /* 0x000000090f0f7c10 */ /* 0x000fca0008ffe4ff */
[----:B------:R-:W2:Y:S02]  /*05f0*/  LDG.E.U8 R14, desc[UR6][R14.64] ;  /* 0x000000060e0e7981 */ /* 0x000ea4000c1e1100 */
[----:B--2---:R-:W-:-:S04]  /*0600*/  ISETP.NE.AND P1, PT, R14, 0x1, PT ;  /* 0x000000010e00780c */ /* 0x004fc80003f25270 */
[----:B------:R-:W-:-:S09]  /*0610*/  ISETP.NE.AND P2, PT, R14, 0x2, P1 ;  /* 0x000000020e00780c */ /* 0x000fd20000f45270 */
[C---:B------:R-:W-:Y:S02]  /*0620*/  @P1 VIADD R16, R4.reuse, 0x1 ;  /* 0x0000000104101836 */ /* 0x040fe40000000000 */
[----:B------:R-:W-:Y:S02]  /*0630*/  @!P1 VIADD R23, R23, 0x1 ;  /* 0x0000000117179836 */ /* 0x000fe40000000000 */
[----:B------:R-:W-:-:S05]  /*0640*/  @P2 IADD3 R16, PT, PT, R4, RZ, RZ ;  /* 0x000000ff04102210 */ /* 0x000fca0007ffe0ff */
[----:B------:R-:W-:-:S07]  /*0650*/  @P1 IMAD.MOV.U32 R4, RZ, RZ, R16 ;  /* 0x000000ffff041224 */ /* 0x000fce00078e0010 */
.L_x_48:
[----:B------:R-:W-:Y:S05]  /*0660*/  BSYNC.RECONVERGENT B2 ;  /* 0x0000000000027941 */ /* 0x000fea0003800200 */
.L_x_47:
[----:B------:R-:W2:Y:S04]  /*0670*/  LDG.E R14, desc[UR6][R18.64+0x4] ;  /* 0x00000406120e7981 */ /* 0x000ea8000c1e1900 */
[----:B------:R-:W3:Y:S04]  /*0680*/  LDG.E R16, desc[UR6][R18.64+0x8] ;  /* 0x0000080612107981 */ /* 0x000ee8000c1e1900 */
[----:B------:R-:W4:Y:S01]  /*0690*/  LDG.E R18, desc[UR6][R18.64+0xc] ;  /* 0x00000c0612127981 */ /* 0x000f22000c1e1900 */
[----:B------:R-:W-:Y:S01]  /*06a0*/  VIADD R25, R25, 0x4 ;  /* 0x0000000419197836 */ /* 0x000fe20000000000 */
[----:B------:R-:W-:Y:S04]  /*06b0*/  BSSY.RECONVERGENT B2, `(.L_x_49) ;  /* 0x0000012000027945 */ /* 0x000fe80003800200 */
[----:B------:R-:W-:-:S02]  /*06c0*/  ISETP.NE.AND P1, PT, R25, RZ, PT ;  /* 0x000000ff1900720c */ /* 0x000fc40003f25270 */
[-C--:B--2---:R-:W-:Y:S02]  /*06d0*/  ISETP.NE.AND P4, PT, R14, R6.reuse, PT ;  /* 0x000000060e00720c */ /* 0x084fe40003f85270 */
[-C--:B---3--:R-:W-:Y:S02]  /*06e0*/  ISETP.NE.AND P3, PT, R16, R6.reuse, PT ;  /* 0x000000061000720c */ /* 0x088fe40003f65270 */
[----:B----4-:R-:W-:-:S09]  /*06f0*/  ISETP.NE.AND P2, PT, R18, R6, PT ;  /* 0x000000061200720c */ /* 0x010fd20003f45270 */
        /* <DEDUP_REMOVED lines=9> */
[----:B------:R-:W-:Y:S02]  /*0790*/  @P4 VIADD R26, R4, 0x1 ;  /* 0x00000001041a4836 */ /* 0x000fe40000000000 */
[----:B------:R-:W-:Y:S02]  /*07a0*/  @!P4 VIADD R23, R23, 0x1 ;  /* 0x000000011717c836 */ /* 0x000fe40000000000 */
[----:B------:R-:W-:-:S04]  /*07b0*/  @P5 IMAD.MOV R26, RZ, RZ, R4 ;  /* 0x000000ffff1a5224 */ /* 0x000fc800078e0204 */
[----:B------:R-:W-:-:S07]  /*07c0*/  @P4 IMAD.MOV.U32 R4, RZ, RZ, R26 ;  /* 0x000000ffff044224 */ /* 0x000fce00078e001a */
.L_x_50:
[----:B------:R-:W-:Y:S05]  /*07d0*/  BSYNC.RECONVERGENT B2 ;  /* 0x0000000000027941 */ /* 0x000fea0003800200 */
.L_x_49:
[----:B------:R-:W-:Y:S04]  /*07e0*/  BSSY.RECONVERGENT B2, `(.L_x_51) ;  /* 0x000000e000027945 */ /* 0x000fe80003800200 */
        /* <DEDUP_REMOVED lines=11> */
[----:B------:R-:W-:-:S05]  /*08a0*/  @P4 IMAD.MOV R16, RZ, RZ, R4 ;  /* 0x000000ffff104224 */ /* 0x000fca00078e0204 */
[----:B------:R-:W-:-:S07]  /*08b0*/  @P3 MOV R4, R16 ;  /* 0x0000001000043202 */ /* 0x000fce0000000f00 */
.L_x_52:
[----:B------:R-:W-:Y:S05]  /*08c0*/  BSYNC.RECONVERGENT B2 ;  /* 0x0000000000027941 */ /* 0x000fea0003800200 */
.L_x_51:
        /* <DEDUP_REMOVED lines=14> */
.L_x_54:
[----:B------:R-:W-:Y:S05]  /*09b0*/  BSYNC.RECONVERGENT B2 ;  /* 0x0000000000027941 */ /* 0x000fea0003800200 */
.L_x_53:
[----:B------:R-:W-:Y:S01]  /*09c0*/  VIADD R24, R24, 0x4 ;  /* 0x0000000418187836 */ /* 0x000fe20000000000 */
[----:B------:R-:W-:Y:S06]  /*09d0*/  @P1 BRA `(.L_x_55) ;  /* 0xfffffff800dc1947 */ /* 0x000fec000383ffff */
.L_x_46:
[----:B------:R-:W-:Y:S05]  /*09e0*/  BSYNC.RECONVERGENT B1 ;  /* 0x0000000000017941 */ /* 0x000fea0003800200 */
.L_x_45:
[----:B------:R-:W-:Y:S01]  /*09f0*/  ISETP.NE.AND P1, PT, R7, RZ, PT ;  /* 0x000000ff0700720c */ /* 0x000fe20003f25270 */
[----:B------:R-:W-:-:S12]  /*0a00*/  BSSY.RECONVERGENT B1, `(.L_x_56) ;  /* 0x000003a000017945 */ /* 0x000fd80003800200 */
[----:B------:R-:W-:Y:S05]  /*0a10*/  @!P1 BRA `(.L_x_57) ;  /* 0x0000000000e09947 */ /* 0x000fea0003800000 */
[----:B0-----:R-:W0:Y:S01]  /*0a20*/  LDC.64 R10, c[0x0][0x380] ;  /* 0x0000e000ff0a7b82 */ /* 0x001e220000000a00 */
[----:B-----5:R-:W-:-:S04]  /*0a30*/  IMAD.IADD R5, R5, 0x1, R22 ;  /* 0x0000000105057824 */ /* 0x020fc800078e0216 */
[----:B0-----:R-:W-:-:S05]  /*0a40*/  IMAD.WIDE R10, R5, 0x4, R10 ;  /* 0x00000004050a7825 */ /* 0x001fca00078e020a */
[----:B------:R-:W2:Y:S01]  /*0a50*/  LDG.E R14, desc[UR6][R10.64] ;  /* 0x000000060a0e7981 */ /* 0x000ea2000c1e1900 */
[----:B------:R-:W-:Y:S01]  /*0a60*/  BSSY.RECONVERGENT B2, `(.L_x_58) ;  /* 0x0000010000027945 */ /* 0x000fe20003800200 */
[----:B------:R-:W-:Y:S02]  /*0a70*/  ISETP.NE.AND P2, PT, R7, 0x1, PT ;  /* 0x000000010700780c */ /* 0x000fe40003f45270 */
        /* <DEDUP_REMOVED lines=14> */
.L_x_59:
[----:B------:R-:W-:Y:S05]  /*0b60*/  BSYNC.RECONVERGENT B2 ;  /* 0x0000000000027941 */ /* 0x000fea0003800200 */
.L_x_58:
[----:B------:R-:W-:Y:S05]  /*0b70*/  @!P2 BRA `(.L_x_57) ;  /* 0x000000000088a947 */ /* 0x000fea0003800000 */
        /* <DEDUP_REMOVED lines=13> */
[----:B------:R-:W-:Y:S01]  /*0c50*/  @P1 IADD3 R5, PT, PT, R4, 0x1, RZ ;  /* 0x0000000104051810 */ /* 0x000fe20007ffe0ff */
[----:B------:R-:W-:-:S03]  /*0c60*/  @!P1 VIADD R23, R23, 0x1 ;  /* 0x0000000117179836 */ /* 0x000fc60000000000 */
[----:B------:R-:W-:-:S04]  /*0c70*/  @P3 IMAD.MOV R5, RZ, RZ, R4 ;  /* 0x000000ffff053224 */ /* 0x000fc800078e0204 */
[----:B------:R-:W-:-:S07]  /*0c80*/  @P1 IMAD.MOV.U32 R4, RZ, RZ, R5 ;  /* 0x000000ffff041224 */ /* 0x000fce00078e0005 */
.L_x_61:
[----:B------:R-:W-:Y:S05]  /*0c90*/  BSYNC.RECONVERGENT B2 ;  /* 0x0000000000027941 */ /* 0x000fea0003800200 */
.L_x_60:
[----:B------:R-:W-:Y:S05]  /*0ca0*/  @!P2 BRA `(.L_x_57) ;  /* 0x00000000003ca947 */ /* 0x000fea0003800000 */
[----:B------:R-:W2:Y:S02]  /*0cb0*/  LDG.E R10, desc[UR6][R10.64+0x8] ;  /* 0x000008060a0a7981 */ /* 0x000ea4000c1e1900 */
        /* <DEDUP_REMOVED lines=14> */
.L_x_57:
[----:B------:R-:W-:Y:S05]  /*0da0*/  BSYNC.RECONVERGENT B1 ;  /* 0x0000000000017941 */ /* 0x000fea0003800200 */
.L_x_56:
[----:B-----5:R-:W-:-:S07]  /*0db0*/  VIADD R5, R23, 0x2 ;  /* 0x0000000217057836 */ /* 0x020fce0000000000 */
.L_x_44:
[----:B------:R-:W-:Y:S05]  /*0dc0*/  BSYNC.RECONVERGENT B0 ;  /* 0x0000000000007941 */ /* 0x000fea0003800200 */
.L_x_43:
[----:B------:R-:W-:Y:S04]  /*0dd0*/  BSSY.RECONVERGENT B0, `(.L_x_62) ;  /* 0x00000e3000007945 */ /* 0x000fe80003800200 */
[----:B------:R-:W-:Y:S05]  /*0de0*/  @!P0 BRA `(.L_x_63) ;  /* 0x0000000c00848947 */ /* 0x000fea0003800000 */
[C---:B------:R-:W-:Y:S01]  /*0df0*/  ISETP.GE.U32.AND P0, PT, R3.reuse, 0x8, PT ;  /* 0x000000080300780c */ /* 0x040fe20003f06070 */
[----:B------:R1:W5:Y:S01]  /*0e00*/  LDG.E R6, desc[UR6][R8.64] ;  /* 0x0000000608067981 */ /* 0x000362000c1e1900 */
[----:B------:R-:W-:Y:S01]  /*0e10*/  LOP3.LUT R7, R3, 0x7, RZ, 0xc0, !PT ;  /* 0x0000000703077812 */ /* 0x000fe200078ec0ff */
[----:B------:R-:W-:Y:S03]  /*0e20*/  BSSY.RECONVERGENT B1, `(.L_x_64) ;  /* 0x000006d000017945 */ /* 0x000fe60003800200 */
[----:B------:R-:W-:-:S04]  /*0e30*/  ISETP.NE.AND P1, PT, R7, RZ, PT ;  /* 0x000000ff0700720c */ /* 0x000fc80003f25270 */
[----:B0-----:R-:W-:Y:S01]  /*0e40*/  P2R R10, PR, RZ, 0x2 ;  /* 0x00000002ff0a7803 */ /* 0x001fe20000000000 */
[----:B-1----:R-:W-:Y:S02]  /*0e50*/  IMAD.MOV.U32 R8, RZ, RZ, RZ ;  /* 0x000000ffff087224 */ /* 0x002fe400078e00ff */
[----:B------:R-:W-:Y:S06]  /*0e60*/  @!P0 BRA `(.L_x_65) ;  /* 0x0000000400a08947 */ /* 0x000fec0003800000 */
[----:B------:R-:W0:Y:S01]  /*0e70*/  LDC.64 R14, c[0x0][0x380] ;  /* 0x0000e000ff0e7b82 */ /* 0x000e220000000a00 */
[----:B------:R-:W-:Y:S01]  /*0e80*/  HFMA2 R9, -RZ, RZ, 0, 0 ;  /* 0x00000000ff097431 */ /* 0x000fe200000001ff */
[----:B------:R-:W-:-:S07]  /*0e90*/  LOP3.LUT R8, R3, 0x7ffffff8, RZ, 0xc0, !PT ;  /* 0x7ffffff803087812 */ /* 0x000fce00078ec0ff */
.L_x_66:
[----:B-----5:R-:W-:-:S04]  /*0ea0*/  IMAD.IADD R17, R6, 0x1, R9 ;  /* 0x0000000106117824 */ /* 0x020fc800078e0209 */
[----:B0-----:R-:W-:-:S05]  /*0eb0*/  IMAD.WIDE R16, R17, 0x4, R14 ;  /* 0x0000000411107825 */ /* 0x001fca00078e020e */
[----:B------:R-:W2:Y:S04]  /*0ec0*/  LDG.E R22, desc[UR6][R16.64] ;  /* 0x0000000610167981 */ /* 0x000ea8000c1e1900 */
[----:B------:R-:W3:Y:S04]  /*0ed0*/  LDG.E R26, desc[UR6][R16.64+0x4] ;  /* 0x00000406101a7981 */ /* 0x000ee8000c1e1900 */
[----:B------:R-:W4:Y:S04]  /*0ee0*/  LDG.E R24, desc[UR6][R16.64+0x8] ;  /* 0x0000080610187981 */ /* 0x000f28000c1e1900 */
[----:B------:R-:W4:Y:S04]  /*0ef0*/  LDG.E R30, desc[UR6][R16.64+0xc] ;  /* 0x00000c06101e7981 */ /* 0x000f28000c1e1900 */
[----:B------:R-:W4:Y:S01]  /*0f00*/  LDG.E R28, desc[UR6][R16.64+0x10] ;  /* 0x00001006101c7981 */ /* 0x000f22000c1e1900 */
[----:B--2---:R-:W-:-:S13]  /*0f10*/  ISETP.NE.AND P2, PT, R22, R0, PT ;  /* 0x000000001600720c */ /* 0x004fda0003f45270 */
[----:B------:R-:W0:Y:S01]  /*0f20*/  @P2 LDC.64 R18, c[0x0][0x3a8] ;  /* 0x0000ea00ff122b82 */ /* 0x000e220000000a00 */
[--C-:B------:R-:W-:Y:S02]  /*0f30*/  @P2 SHF.R.S32.HI R23, RZ, 0x1f, R22.reuse ;  /* 0x0000001fff172819 */ /* 0x100fe40000011416 */
[----:B---3--:R-:W-:Y:S01]  /*0f40*/  ISETP.NE.AND P1, PT, R26, R0, PT ;  /* 0x000000001a00720c */ /* 0x008fe20003f25270 */
[----:B------:R-:W-:-:S03]  /*0f50*/  @P2 IMAD.WIDE R22, R2, 0x2710, R22 ;  /* 0x0000271002162825 */ /* 0x000fc600078e0216 */
[----:B0-----:R-:W-:-:S05]  /*0f60*/  @P2 IADD3 R22, P0, PT, R22, R18, RZ ;  /* 0x0000001216162210 */ /* 0x001fca0007f1e0ff */
[----:B------:R-:W-:-:S04]  /*0f70*/  @P2 IMAD.X R23, R23, 0x1, R19, P0 ;  /* 0x0000000117172824 */ /* 0x000fc800000e0613 */
[----:B------:R-:W0:Y:S01]  /*0f80*/  @P1 LDC.64 R18, c[0x0][0x3a8] ;  /* 0x0000ea00ff121b82 */ /* 0x000e220000000a00 */
[----:B------:R-:W2:Y:S01]  /*0f90*/  @P2 LDG.E.U8 R22, desc[UR6][R22.64] ;  /* 0x0000000616162981 */ /* 0x000ea2000c1e1100 */
[----:B------:R-:W-:-:S03]  /*0fa0*/  @P1 SHF.R.S32.HI R27, RZ, 0x1f, R26 ;  /* 0x0000001fff1b1819 */ /* 0x000fc6000001141a */
[----:B------:R-:W-:-:S03]  /*0fb0*/  @P1 IMAD.WIDE R26, R2, 0x2710, R26 ;  /* 0x00002710021a1825 */ /* 0x000fc600078e021a */
[----:B0-----:R-:W-:-:S03]  /*0fc0*/  @P1 IADD3 R18, P0, PT, R26, R18, RZ ;  /* 0x000000121a121210 */ /* 0x001fc60007f1e0ff */
[----:B------:R-:W3:Y:S02]  /*0fd0*/  LDG.E R26, desc[UR6][R16.64+0x14] ;  /* 0x00001406101a7981 */ /* 0x000ee4000c1e1900 */
[----:B------:R-:W-:-:S05]  /*0fe0*/  @P1 IMAD.X R19, R27, 0x1, R19, P0 ;  /* 0x000000011b131824 */ /* 0x000fca00000e0613 */
[----:B------:R0:W3:Y:S01]  /*0ff0*/  @P1 LDG.E.U8 R11, desc[UR6][R18.64] ;  /* 0x00000006120b1981 */ /* 0x0000e2000c1e1100 */
[----:B----4-:R-:W-:-:S13]  /*1000*/  ISETP.NE.AND P5, PT, R24, R0, PT ;  /* 0x000000001800720c */ /* 0x010fda0003fa5270 */
[----:B0-----:R-:W0:Y:S01]  /*1010*/  @P5 LDC.64 R18, c[0x0][0x3a8] ;  /* 0x0000ea00ff125b82 */ /* 0x001e220000000a00 */
[--C-:B------:R-:W-:Y:S02]  /*1020*/  @P5 SHF.R.S32.HI R25, RZ, 0x1f, R24.reuse ;  /* 0x0000001fff195819 */ /* 0x100fe40000011418 */
[----:B------:R-:W-:Y:S01]  /*1030*/  ISETP.NE.AND P0, PT, R30, R0, PT ;  /* 0x000000001e00720c */ /* 0x000fe20003f05270 */
[----:B------:R-:W-:-:S03]  /*1040*/  @P5 IMAD.WIDE R24, R2, 0x2710, R24 ;  /* 0x0000271002185825 */ /* 0x000fc600078e0218 */
[----:B0-----:R-:W-:-:S05]  /*1050*/  @P5 IADD3 R24, P3, PT, R24, R18, RZ ;  /* 0x0000001218185210 */ /* 0x001fca0007f7e0ff */
[----:B------:R-:W-:-:S04]  /*1060*/  @P5 IMAD.X R25, R25, 0x1, R19, P3 ;  /* 0x0000000119195824 */ /* 0x000fc800018e0613 */
[----:B------:R-:W0:Y:S01]  /*1070*/  @P0 LDC.64 R18, c[0x0][0x3a8] ;  /* 0x0000ea00ff120b82 */ /* 0x000e220000000a00 */
[--C-:B------:R-:W-:Y:S01]  /*1080*/  @P0 SHF.R.S32.HI R31, RZ, 0x1f, R30.reuse ;  /* 0x0000001fff1f0819 */ /* 0x100fe2000001141e */
[----:B------:R-:W4:Y:S02]  /*1090*/  @P5 LDG.E.U8 R24, desc[UR6][R24.64] ;  /* 0x0000000618185981 */ /* 0x000f24000c1e1100 */
[----:B------:R-:W-:Y:S01]  /*10a0*/  @P0 IMAD.WIDE R30, R2, 0x2710, R30 ;  /* 0x00002710021e0825 */ /* 0x000fe200078e021e */
[----:B--2---:R-:W-:Y:S02]  /*10b0*/  ISETP.NE.AND P4, PT, R22, 0x3, P2 ;  /* 0x000000031600780c */ /* 0x004fe40001785270 */
[----:B0-----:R-:W-:Y:S01]  /*10c0*/  @P0 IADD3 R22, P3, PT, R30, R18, RZ ;  /* 0x000000121e160210 */ /* 0x001fe20007f7e0ff */
[----:B------:R-:W-:Y:S02]  /*10d0*/  @P2 VIADD R18, R4, 0x1 ;  /* 0x0000000104122836 */ /* 0x000fe40000000000 */
[----:B------:R0:W2:Y:S08]  /*10e0*/  LDG.E R30, desc[UR6][R16.64+0x1c] ;  /* 0x00001c06101e7981 */ /* 0x0000b0000c1e1900 */
[----:B------:R-:W-:Y:S01]  /*10f0*/  @P4 IMAD.MOV R18, RZ, RZ, R4 ;  /* 0x000000ffff124224 */ /* 0x000fe200078e0204 */
[----:B------:R-:W-:Y:S01]  /*1100*/  ISETP.NE.AND P4, PT, R28, R0, PT ;  /* 0x000000001c00720c */ /* 0x000fe20003f85270 */
[----:B------:R-:W-:-:S02]  /*1110*/  @P0 IMAD.X R23, R31, 0x1, R19, P3 ;  /* 0x000000011f170824 */ /* 0x000fc400018e0613 */
[----:B------:R-:W-:-:S03]  /*1120*/  @P2 IMAD.MOV.U32 R4, RZ, RZ, R18 ;  /* 0x000000ffff042224 */ /* 0x000fc600078e0012 */
[----:B------:R-:W4:Y:S07]  /*1130*/  @P0 LDG.E.U8 R22, desc[UR6][R22.64] ;  /* 0x0000000616160981 */ /* 0x000f2e000c1e1100 */
[----:B------:R-:W1:Y:S01]  /*1140*/  @P4 LDC.64 R18, c[0x0][0x3a8] ;  /* 0x0000ea00ff124b82 */ /* 0x000e620000000a00 */
[----:B---3--:R-:W-:Y:S02]  /*1150*/  ISETP.NE.AND P3, PT, R11, 0x3, P1 ;  /* 0x000000030b00780c */ /* 0x008fe40000f65270 */
[----:B------:R-:W-:-:S02]  /*1160*/  @P4 SHF.R.S32.HI R29, RZ, 0x1f, R28 ;  /* 0x0000001fff1d4819 */ /* 0x000fc4000001141c */
[----:B------:R-:W-:Y:S01]  /*1170*/  @P1 IADD3 R11, PT, PT, R4, 0x1, RZ ;  /* 0x00000001040b1810 */ /* 0x000fe20007ffe0ff */
[----:B------:R-:W-:-:S08]  /*1180*/  @P4 IMAD.WIDE R28, R2, 0x2710, R28 ;  /* 0x00002710021c4825 */ /* 0x000fd000078e021c */
[----:B------:R-:W-:Y:S01]  /*1190*/  @P3 IMAD.MOV R11, RZ, RZ, R4 ;  /* 0x000000ffff0b3224 */ /* 0x000fe200078e0204 */
[----:B------:R-:W-:Y:S02]  /*11a0*/  ISETP.NE.AND P3, PT, R26, R0, PT ;  /* 0x000000001a00720c */ /* 0x000fe40003f65270 */
[----:B-1----:R-:W-:-:S05]  /*11b0*/  @P4 IADD3 R28, P2, PT, R28, R18, RZ ;  /* 0x000000121c1c4210 */ /* 0x002fca0007f5e0ff */
[----:B------:R-:W-:-:S06]  /*11c0*/  @P4 IMAD.X R29, R29, 0x1, R19, P2 ;  /* 0x000000011d1d4824 */ /* 0x000fcc00010e0613 */
[----:B------:R-:W1:Y:S01]  /*11d0*/  @P3 LDC.64 R18, c[0x0][0x3a8] ;  /* 0x0000ea00ff123b82 */ /* 0x000e620000000a00 */
[--C-:B------:R-:W-:Y:S01]  /*11e0*/  @P3 SHF.R.S32.HI R27, RZ, 0x1f, R26.reuse ;  /* 0x0000001fff1b3819 */ /* 0x100fe2000001141a */
[----:B------:R-:W-:Y:S01]  /*11f0*/  @P1 IMAD.MOV.U32 R4, RZ, RZ, R11 ;  /* 0x000000ffff041224 */ /* 0x000fe200078e000b */
[----:B------:R-:W3:Y:S01]  /*1200*/  @P4 LDG.E.U8 R28, desc[UR6][R28.64] ;  /* 0x000000061c1c4981 */ /* 0x000ee2000c1e1100 */
[----:B------:R-:W-:-:S03]  /*1210*/  @P3 IMAD.WIDE R26, R2, 0x2710, R26 ;  /* 0x00002710021a3825 */ /* 0x000fc600078e021a */
[----:B-1----:R-:W-:-:S03]  /*1220*/  @P3 IADD3 R18, P1, PT, R26, R18, RZ ;  /* 0x000000121a123210 */ /* 0x002fc60007f3e0ff */
[----:B------:R-:W2:Y:S02]  /*1230*/  LDG.E R26, desc[UR6][R16.64+0x18] ;  /* 0x00001806101a7981 */ /* 0x000ea4000c1e1900 */
[----:B------:R-:W-:-:S05]  /*1240*/  @P3 IMAD.X R19, R27, 0x1, R19, P1 ;  /* 0x000000011b133824 */ /* 0x000fca00008e0613 */
[----:B------:R-:W3:Y:S01]  /*1250*/  @P3 LDG.E.U8 R18, desc[UR6][R18.64] ;  /* 0x0000000612123981 */ /* 0x000ee2000c1e1100 */
[----:B--2---:R-:W-:-:S13]  /*1260*/  ISETP.NE.AND P2, PT, R26, R0, PT ;  /* 0x000000001a00720c */ /* 0x004fda0003f45270 */
[----:B0-----:R-:W0:Y:S01]  /*1270*/  @P2 LDC.64 R16, c[0x0][0x3a8] ;  /* 0x0000ea00ff102b82 */ /* 0x001e220000000a00 */
[----:B------:R-:W-:-:S03]  /*1280*/  @P2 SHF.R.S32.HI R27, RZ, 0x1f, R26 ;  /* 0x0000001fff1b2819 */ /* 0x000fc6000001141a */
[----:B------:R-:W-:-:S03]  /*1290*/  @P2 IMAD.WIDE R26, R2, 0x2710, R26 ;  /* 0x00002710021a2825 */ /* 0x000fc600078e021a */
[----:B0-----:R-:W-:-:S05]  /*12a0*/  @P2 IADD3 R26, P1, PT, R26, R16, RZ ;  /* 0x000000101a1a2210 */ /* 0x001fca0007f3e0ff */
[----:B------:R-:W-:Y:S01]  /*12b0*/  @P2 IMAD.X R27, R27, 0x1, R17, P1 ;  /* 0x000000011b1b2824 */ /* 0x000fe200008e0611 */
[----:B------:R-:W-:-:S04]  /*12c0*/  ISETP.NE.AND P1, PT, R30, R0, PT ;  /* 0x000000001e00720c */ /* 0x000fc80003f25270 */
[----:B------:R-:W2:Y:S09]  /*12d0*/  @P2 LDG.E.U8 R26, desc[UR6][R26.64] ;  /* 0x000000061a1a2981 */ /* 0x000eb2000c1e1100 */
[----:B------:R-:W0:Y:S01]  /*12e0*/  @P1 LDC.64 R16, c[0x0][0x3a8] ;  /* 0x0000ea00ff101b82 */ /* 0x000e220000000a00 */
[----:B------:R-:W-:-:S03]  /*12f0*/  @P1 SHF.R.S32.HI R31, RZ, 0x1f, R30 ;  /* 0x0000001fff1f1819 */ /* 0x000fc6000001141e */
[----:B------:R-:W-:-:S03]  /*1300*/  @P1 IMAD.WIDE R30, R2, 0x2710, R30 ;  /* 0x00002710021e1825 */ /* 0x000fc600078e021e */
[----:B0-----:R-:W-:-:S05]  /*1310*/  @P1 IADD3 R16, P6, PT, R30, R16, RZ ;  /* 0x000000101e101210 */ /* 0x001fca0007fde0ff */
[----:B------:R-:W-:-:S05]  /*1320*/  @P1 IMAD.X R17, R31, 0x1, R17, P6 ;  /* 0x000000011f111824 */ /* 0x000fca00030e0611 */
[----:B------:R-:W2:Y:S01]  /*1330*/  @P1 LDG.E.U8 R16, desc[UR6][R16.64] ;  /* 0x0000000610101981 */ /* 0x000ea2000c1e1100 */
[----:B----4-:R-:W-:Y:S01]  /*1340*/  ISETP.NE.AND P6, PT, R24, 0x3, P5 ;  /* 0x000000031800780c */ /* 0x010fe20002fc5270 */
[----:B------:R-:W-:-:S12]  /*1350*/  @P5 VIADD R11, R4, 0x1 ;  /* 0x00000001040b5836 */ /* 0x000fd80000000000 */
[----:B------:R-:W-:-:S04]  /*1360*/  @P6 IMAD.MOV R11, RZ, RZ, R4 ;  /* 0x000000ffff0b6224 */ /* 0x000fc800078e0204 */
[----:B------:R-:W-:Y:S01]  /*1370*/  @P5 IMAD.MOV.U32 R4, RZ, RZ, R11 ;  /* 0x000000ffff045224 */ /* 0x000fe200078e000b */
[----:B------:R-:W-:-:S03]  /*1380*/  ISETP.NE.AND P5, PT, R22, 0x3, P0 ;  /* 0x000000031600780c */ /* 0x000fc600007a5270 */
[----:B------:R-:W-:-:S10]  /*1390*/  @P0 VIADD R11, R4, 0x1 ;  /* 0x00000001040b0836 */ /* 0x000fd40000000000 */
[----:B------:R-:W-:Y:S02]  /*13a0*/  @P5 IADD3 R11, PT, PT, R4, RZ, RZ ;  /* 0x000000ff040b5210 */ /* 0x000fe40007ffe0ff */
[----:B---3--:R-:W-:-:S03]  /*13b0*/  ISETP.NE.AND P5, PT, R28, 0x3, P4 ;  /* 0x000000031c00780c */ /* 0x008fc600027a5270 */
[----:B------:R-:W-:Y:S01]  /*13c0*/  @P0 IMAD.MOV.U32 R4, RZ, RZ, R11 ;  /* 0x000000ffff040224 */ /* 0x000fe200078e000b */
[----:B------:R-:W-:-:S03]  /*13d0*/  ISETP.NE.AND P0, PT, R18, 0x3, P3 ;  /* 0x000000031200780c */ /* 0x000fc60001f05270 */
[----:B------:R-:W-:-:S06]  /*13e0*/  @P4 VIADD R11, R4, 0x1 ;  /* 0x00000001040b4836 */ /* 0x000fcc0000000000 */
[----:B------:R-:W-:-:S04]  /*13f0*/  @P5 IMAD.MOV R11, RZ, RZ, R4 ;  /* 0x000000ffff0b5224 */ /* 0x000fc800078e0204 */
[----:B------:R-:W-:-:S04]  /*1400*/  @P4 IMAD.MOV.U32 R4, RZ, RZ, R11 ;  /* 0x000000ffff044224 */ /* 0x000fc800078e000b */
[----:B------:R-:W-:Y:S02]  /*1410*/  @P3 VIADD R11, R4, 0x1 ;  /* 0x00000001040b3836 */ /* 0x000fe40000000000 */
[----:B------:R-:W-:Y:S02]  /*1420*/  @P0 IMAD.MOV R11, RZ, RZ, R4 ;  /* 0x000000ffff0b0224 */ /* 0x000fe400078e0204 */
[----:B------:R-:W-:Y:S02]  /*1430*/  VIADD R9, R9, 0x8 ;  /* 0x0000000809097836 */ /* 0x000fe40000000000 */
[----:B------:R-:W-:-:S03]  /*1440*/  @P3 IMAD.MOV.U32 R4, RZ, RZ, R11 ;  /* 0x000000ffff043224 */ /* 0x000fc600078e000b */
[----:B------:R-:W-:Y:S01]  /*1450*/  ISETP.NE.AND P0, PT, R9, R8, PT ;  /* 0x000000080900720c */ /* 0x000fe20003f05270 */
[----:B------:R-:W-:Y:S01]  /*1460*/  @P2 VIADD R11, R4, 0x1 ;  /* 0x00000001040b2836 */ /* 0x000fe20000000000 */
[----:B--2---:R-:W-:-:S13]  /*1470*/  ISETP.NE.AND P4, PT, R26, 0x3, P2 ;  /* 0x000000031a00780c */ /* 0x004fda0001785270 */
[----:B------:R-:W-:-:S05]  /*1480*/  @P4 IMAD.MOV R11, RZ, RZ, R4 ;  /* 0x000000ffff0b4224 */ /* 0x000fca00078e0204 */
[----:B------:R-:W-:-:S05]  /*1490*/  @P2 MOV R4, R11 ;  /* 0x0000000b00042202 */ /* 0x000fca0000000f00 */
[----:B------:R-:W-:Y:S01]  /*14a0*/  @P1 VIADD R11, R4, 0x1 ;  /* 0x00000001040b1836 */ /* 0x000fe20000000000 */
[----:B------:R-:W-:-:S13]  /*14b0*/  ISETP.NE.AND P3, PT, R16, 0x3, P1 ;  /* 0x000000031000780c */ /* 0x000fda0000f65270 */
[----:B------:R-:W-:-:S04]  /*14c0*/  @P3 IMAD.MOV R11, RZ, RZ, R4 ;  /* 0x000000ffff0b3224 */ /* 0x000fc800078e0204 */
[----:B------:R-:W-:Y:S01]  /*14d0*/  @P1 IMAD.MOV.U32 R4, RZ, RZ, R11 ;  /* 0x000000ffff041224 */ /* 0x000fe200078e000b */
[----:B------:R-:W-:Y:S06]  /*14e0*/  @P0 BRA `(.L_x_66) ;  /* 0xfffffff8006c0947 */ /* 0x000fec000383ffff */
.L_x_65:
[----:B------:R-:W-:Y:S05]  /*14f0*/  BSYNC.RECONVERGENT B1 ;  /* 0x0000000000017941 */ /* 0x000fea0003800200 */
.L_x_64:
[----:B------:R-:W-:-:S13]  /*1500*/  ISETP.NE.AND P0, PT, R10, RZ, PT ;  /* 0x000000ff0a00720c */ /* 0x000fda0003f05270 */
[----:B------:R-:W-:Y:S05]  /*1510*/  @!P0 BRA `(.L_x_63) ;  /* 0x0000000400b88947 */ /* 0x000fea0003800000 */
[----:B------:R-:W-:Y:S01]  /*1520*/  ISETP.GE.U32.AND P1, PT, R7, 0x4, PT ;  /* 0x000000040700780c */ /* 0x000fe20003f26070 */
[----:B------:R-:W-:Y:S01]  /*1530*/  BSSY.RECONVERGENT B1, `(.L_x_67) ;  /* 0x0000038000017945 */ /* 0x000fe20003800200 */
[----:B------:R-:W-:-:S04]  /*1540*/  LOP3.LUT R9, R3, 0x3, RZ, 0xc0, !PT ;  /* 0x0000000303097812 */ /* 0x000fc800078ec0ff */
[----:B------:R-:W-:-:S07]  /*1550*/  ISETP.NE.AND P0, PT, R9, RZ, PT ;  /* 0x000000ff0900720c */ /* 0x000fce0003f05270 */
[----:B------:R-:W-:Y:S06]  /*1560*/  @!P1 BRA `(.L_x_68) ;  /* 0x0000000000d09947 */ /* 0x000fec0003800000 */
[----:B------:R-:W0:Y:S01]  /*1570*/  LDC.64 R28, c[0x0][0x380] ;  /* 0x0000e000ff1c7b82 */ /* 0x000e220000000a00 */
[----:B-----5:R-:W-:-:S04]  /*1580*/  IMAD.IADD R7, R6, 0x1, R8 ;  /* 0x0000000106077824 */ /* 0x020fc800078e0208 */
[----:B0-----:R-:W-:-:S05]  /*1590*/  IMAD.WIDE R28, R7, 0x4, R28 ;  /* 0x00000004071c7825 */ /* 0x001fca00078e021c */
[----:B------:R-:W2:Y:S04]  /*15a0*/  LDG.E R26, desc[UR6][R28.64] ;  /* 0x000000061c1a7981 */ /* 0x000ea8000c1e1900 */
[----:B------:R-:W3:Y:S04]  /*15b0*/  LDG.E R24, desc[UR6][R28.64+0x4] ;  /* 0x000004061c187981 */ /* 0x000ee8000c1e1900 */
[----:B------:R-:W4:Y:S04]  /*15c0*/  LDG.E R22, desc[UR6][R28.64+0x8] ;  /* 0x000008061c167981 */ /* 0x000f28000c1e1900 */
[----:B------:R-:W4:Y:S01]  /*15d0*/  LDG.E R10, desc[UR6][R28.64+0xc] ;  /* 0x00000c061c0a7981 */ /* 0x000f22000c1e1900 */
[----:B--2---:R-:W-:-:S02]  /*15e0*/  ISETP.NE.AND P2, PT, R26, R0, PT ;  /* 0x000000001a00720c */ /* 0x004fc40003f45270 */
[-C--:B---3--:R-:W-:Y:S02]  /*15f0*/  ISETP.NE.AND P4, PT, R24, R0.reuse, PT ;  /* 0x000000001800720c */ /* 0x088fe40003f85270 */
[-C--:B----4-:R-:W-:Y:S02]  /*1600*/  ISETP.NE.AND P3, PT, R22, R0.reuse, PT ;  /* 0x000000001600720c */ /* 0x090fe40003f65270 */
[----:B------:R-:W-:-:S07]  /*1610*/  ISETP.NE.AND P1, PT, R10, R0, PT ;  /* 0x000000000a00720c */ /* 0x000fce0003f25270 */
[----:B------:R-:W0:Y:S01]  /*1620*/  @P2 LDC.64 R14, c[0x0][0x3a8] ;  /* 0x0000ea00ff0e2b82 */ /* 0x000e220000000a00 */
[----:B------:R-:W-:Y:S02]  /*1630*/  @P2 SHF.R.S32.HI R27, RZ, 0x1f, R26 ;  /* 0x0000001fff1b2819 */ /* 0x000fe4000001141a */
[----:B------:R-:W-:Y:S01]  /*1640*/  @P4 SHF.R.S32.HI R25, RZ, 0x1f, R24 ;  /* 0x0000001fff194819 */ /* 0x000fe20000011418 */
[----:B------:R-:W-:-:S04]  /*1650*/  @P2 IMAD.WIDE R26, R2, 0x2710, R26 ;  /* 0x00002710021a2825 */ /* 0x000fc800078e021a */
[----:B------:R-:W1:Y:S01]  /*1660*/  @P4 LDC.64 R16, c[0x0][0x3a8] ;  /* 0x0000ea00ff104b82 */ /* 0x000e620000000a00 */
[----:B------:R-:W-:-:S07]  /*1670*/  @P4 IMAD.WIDE R24, R2, 0x2710, R24 ;  /* 0x0000271002184825 */ /* 0x000fce00078e0218 */
[----:B------:R-:W2:Y:S01]  /*1680*/  @P3 LDC.64 R18, c[0x0][0x3a8] ;  /* 0x0000ea00ff123b82 */ /* 0x000ea20000000a00 */
[----:B0-----:R-:W-:-:S05]  /*1690*/  @P2 IADD3 R14, P5, PT, R26, R14, RZ ;  /* 0x0000000e1a0e2210 */ /* 0x001fca0007fbe0ff */
[----:B------:R-:W-:-:S05]  /*16a0*/  @P2 IMAD.X R15, R27, 0x1, R15, P5 ;  /* 0x000000011b0f2824 */ /* 0x000fca00028e060f */
[----:B------:R0:W3:Y:S01]  /*16b0*/  @P2 LDG.E.U8 R7, desc[UR6][R14.64] ;  /* 0x000000060e072981 */ /* 0x0000e2000c1e1100 */
[--C-:B------:R-:W-:Y:S02]  /*16c0*/  @P3 SHF.R.S32.HI R23, RZ, 0x1f, R22.reuse ;  /* 0x0000001fff173819 */ /* 0x100fe40000011416 */
[----:B-1----:R-:W-:Y:S01]  /*16d0*/  @P4 IADD3 R16, P5, PT, R24, R16, RZ ;  /* 0x0000001018104210 */ /* 0x002fe20007fbe0ff */
[----:B------:R-:W-:Y:S01]  /*16e0*/  @P3 IMAD.WIDE R22, R2, 0x2710, R22 ;  /* 0x0000271002163825 */ /* 0x000fe200078e0216 */
[----:B0-----:R-:W0:Y:S03]  /*16f0*/  @P1 LDC.64 R14, c[0x0][0x3a8] ;  /* 0x0000ea00ff0e1b82 */ /* 0x001e260000000a00 */
[----:B------:R-:W-:Y:S01]  /*1700*/  @P4 IMAD.X R17, R25, 0x1, R17, P5 ;  /* 0x0000000119114824 */ /* 0x000fe200028e0611 */
[----:B------:R-:W-:Y:S02]  /*1710*/  @P1 SHF.R.S32.HI R11, RZ, 0x1f, R10 ;  /* 0x0000001fff0b1819 */ /* 0x000fe4000001140a */
[----:B--2---:R-:W-:-:S02]  /*1720*/  @P3 IADD3 R18, P5, PT, R22, R18, RZ ;  /* 0x0000001216123210 */ /* 0x004fc40007fbe0ff */
[----:B------:R-:W2:Y:S01]  /*1730*/  @P4 LDG.E.U8 R16, desc[UR6][R16.64] ;  /* 0x0000000610104981 */ /* 0x000ea2000c1e1100 */
[----:B------:R-:W-:-:S04]  /*1740*/  @P1 IMAD.WIDE R10, R2, 0x2710, R10 ;  /* 0x00002710020a1825 */ /* 0x000fc800078e020a */
[----:B------:R-:W-:-:S05]  /*1750*/  @P3 IMAD.X R19, R23, 0x1, R19, P5 ;  /* 0x0000000117133824 */ /* 0x000fca00028e0613 */
[----:B------:R-:W4:Y:S01]  /*1760*/  @P3 LDG.E.U8 R18, desc[UR6][R18.64] ;  /* 0x0000000612123981 */ /* 0x000f22000c1e1100 */
[----:B0-----:R-:W-:-:S05]  /*1770*/  @P1 IADD3 R14, P5, PT, R10, R14, RZ ;  /* 0x0000000e0a0e1210 */ /* 0x001fca0007fbe0ff */
[----:B------:R-:W-:-:S05]  /*1780*/  @P1 IMAD.X R15, R11, 0x1, R15, P5 ;  /* 0x000000010b0f1824 */ /* 0x000fca00028e060f */
[----:B------:R-:W4:Y:S01]  /*1790*/  @P1 LDG.E.U8 R14, desc[UR6][R14.64] ;  /* 0x000000060e0e1981 */ /* 0x000f22000c1e1100 */
[----:B------:R-:W-:Y:S01]  /*17a0*/  VIADD R8, R8, 0x4 ;  /* 0x0000000408087836 */ /* 0x000fe20000000000 */
[----:B---3--:R-:W-:Y:S02]  /*17b0*/  ISETP.NE.AND P6, PT, R7, 0x3, P2 ;  /* 0x000000030700780c */ /* 0x008fe400017c5270 */
[----:B------:R-:W-:-:S11]  /*17c0*/  @P2 IADD3 R7, PT, PT, R4, 0x1, RZ ;  /* 0x0000000104072810 */ /* 0x000fd60007ffe0ff */
[----:B------:R-:W-:Y:S01]  /*17d0*/  @P6 IMAD.MOV R7, RZ, RZ, R4 ;  /* 0x000000ffff076224 */ /* 0x000fe200078e0204 */
[----:B--2---:R-:W-:-:S03]  /*17e0*/  ISETP.NE.AND P5, PT, R16, 0x3, P4 ;  /* 0x000000031000780c */ /* 0x004fc600027a5270 */
[----:B------:R-:W-:-:S04]  /*17f0*/  @P2 IMAD.MOV.U32 R4, RZ, RZ, R7 ;  /* 0x000000ffff042224 */ /* 0x000fc800078e0007 */
[----:B------:R-:W-:Y:S01]  /*1800*/  @P4 VIADD R7, R4, 0x1 ;  /* 0x0000000104074836 */ /* 0x000fe20000000000 */
[----:B----4-:R-:W-:-:S05]  /*1810*/  ISETP.NE.AND P2, PT, R18, 0x3, P3 ;  /* 0x000000031200780c */ /* 0x010fca0001f45270 */
[----:B------:R-:W-:-:S04]  /*1820*/  @P5 IMAD.MOV R7, RZ, RZ, R4 ;  /* 0x000000ffff075224 */ /* 0x000fc800078e0204 */
[----:B------:R-:W-:-:S04]  /*1830*/  @P4 IMAD.MOV.U32 R4, RZ, RZ, R7 ;  /* 0x000000ffff044224 */ /* 0x000fc800078e0007 */
[----:B------:R-:W-:Y:S02]  /*1840*/  @P3 VIADD R7, R4, 0x1 ;  /* 0x0000000104073836 */ /* 0x000fe40000000000 */
[----:B------:R-:W-:-:S04]  /*1850*/  @P2 IMAD.MOV R7, RZ, RZ, R4 ;  /* 0x000000ffff072224 */ /* 0x000fc800078e0204 */
[----:B------:R-:W-:Y:S01]  /*1860*/  @P3 IMAD.MOV.U32 R4, RZ, RZ, R7 ;  /* 0x000000ffff043224 */ /* 0x000fe200078e0007 */
[----:B------:R-:W-:-:S03]  /*1870*/  ISETP.NE.AND P4, PT, R14, 0x3, P1 ;  /* 0x000000030e00780c */ /* 0x000fc60000f85270 */
[----:B------:R-:W-:-:S10]  /*1880*/  @P1 VIADD R7, R4, 0x1 ;  /* 0x0000000104071836 */ /* 0x000fd40000000000 */
[----:B------:R-:W-:-:S05]  /*1890*/  @P4 IADD3 R7, PT, PT, R4, RZ, RZ ;  /* 0x000000ff04074210 */ /* 0x000fca0007ffe0ff */
[----:B------:R-:W-:-:S07]  /*18a0*/  @P1 IMAD.MOV.U32 R4, RZ, RZ, R7 ;  /* 0x000000ffff041224 */ /* 0x000fce00078e0007 */
.L_x_68:
[----:B------:R-:W-:Y:S05]  /*18b0*/  BSYNC.RECONVERGENT B1 ;  /* 0x0000000000017941 */ /* 0x000fea0003800200 */
.L_x_67:
[----:B------:R-:W-:Y:S05]  /*18c0*/  @!P0 BRA `(.L_x_63) ;  /* 0x0000000000cc8947 */ /* 0x000fea0003800000 */
[----:B------:R-:W-:Y:S01]  /*18d0*/  ISETP.NE.AND P1, PT, R9, 0x1, PT ;  /* 0x000000010900780c */ /* 0x000fe20003f25270 */
[----:B------:R-:W-:Y:S01]  /*18e0*/  BSSY.RECONVERGENT B1, `(.L_x_69) ;  /* 0x0000020000017945 */ /* 0x000fe20003800200 */
[----:B------:R-:W-:-:S04]  /*18f0*/  LOP3.LUT R3, R3, 0x1, RZ, 0xc0, !PT ;  /* 0x0000000103037812 */ /* 0x000fc800078ec0ff */
[----:B------:R-:W-:-:S07]  /*1900*/  ISETP.NE.U32.AND P0, PT, R3, 0x1, PT ;  /* 0x000000010300780c */ /* 0x000fce0003f05070 */
[----:B------:R-:W-:Y:S06]  /*1910*/  @!P1 BRA `(.L_x_70) ;  /* 0x0000000000709947 */ /* 0x000fec0003800000 */
[----:B------:R-:W0:Y:S01]  /*1920*/  LDC.64 R10, c[0x0][0x380] ;  /* 0x0000e000ff0a7b82 */ /* 0x000e220000000a00 */
[----:B-----5:R-:W-:-:S04]  /*1930*/  IMAD.IADD R19, R6, 0x1, R8 ;  /* 0x0000000106137824 */ /* 0x020fc800078e0208 */
[----:B0-----:R-:W-:-:S05]  /*1940*/  IMAD.WIDE R18, R19, 0x4, R10 ;  /* 0x0000000413127825 */ /* 0x001fca00078e020a */
[----:B------:R-:W2:Y:S04]  /*1950*/  LDG.E R14, desc[UR6][R18.64] ;  /* 0x00000006120e7981 */ /* 0x000ea8000c1e1900 */
[----:B------:R-:W3:Y:S01]  /*1960*/  LDG.E R16, desc[UR6][R18.64+0x4] ;  /* 0x0000040612107981 */ /* 0x000ee2000c1e1900 */
[-C--:B--2---:R-:W-:Y:S02]  /*1970*/  ISETP.NE.AND P1, PT, R14, R0.reuse, PT ;  /* 0x000000000e00720c */ /* 0x084fe40003f25270 */
[----:B---3--:R-:W-:-:S11]  /*1980*/  ISETP.NE.AND P2, PT, R16, R0, PT ;  /* 0x000000001000720c */ /* 0x008fd60003f45270 */
[----:B------:R-:W0:Y:S01]  /*1990*/  @P1 LDC.64 R22, c[0x0][0x3a8] ;  /* 0x0000ea00ff161b82 */ /* 0x000e220000000a00 */
[----:B------:R-:W-:Y:S02]  /*19a0*/  @P1 SHF.R.S32.HI R15, RZ, 0x1f, R14 ;  /* 0x0000001fff0f1819 */ /* 0x000fe4000001140e */
[----:B------:R-:W-:Y:S01]  /*19b0*/  @P2 SHF.R.S32.HI R17, RZ, 0x1f, R16 ;  /* 0x0000001fff112819 */ /* 0x000fe20000011410 */
[----:B------:R-:W-:-:S04]  /*19c0*/  @P1 IMAD.WIDE R14, R2, 0x2710, R14 ;  /* 0x00002710020e1825 */ /* 0x000fc800078e020e */
[----:B------:R-:W1:Y:S01]  /*19d0*/  @P2 LDC.64 R10, c[0x0][0x3a8] ;  /* 0x0000ea00ff0a2b82 */ /* 0x000e620000000a00 */
[----:B------:R-:W-:Y:S01]  /*19e0*/  @P2 IMAD.WIDE R16, R2, 0x2710, R16 ;  /* 0x0000271002102825 */ /* 0x000fe200078e0210 */
[----:B0-----:R-:W-:-:S05]  /*19f0*/  @P1 IADD3 R14, P3, PT, R14, R22, RZ ;  /* 0x000000160e0e1210 */ /* 0x001fca0007f7e0ff */
[----:B------:R-:W-:Y:S01]  /*1a00*/  @P1 IMAD.X R15, R15, 0x1, R23, P3 ;  /* 0x000000010f0f1824 */ /* 0x000fe200018e0617 */
[----:B-1----:R-:W-:-:S04]  /*1a10*/  @P2 IADD3 R10, P3, PT, R16, R10, RZ ;  /* 0x0000000a100a2210 */ /* 0x002fc80007f7e0ff */
[----:B------:R-:W2:Y:S01]  /*1a20*/  @P1 LDG.E.U8 R14, desc[UR6][R14.64] ;  /* 0x000000060e0e1981 */ /* 0x000ea2000c1e1100 */
[----:B------:R-:W-:-:S05]  /*1a30*/  @P2 IMAD.X R11, R17, 0x1, R11, P3 ;  /* 0x00000001110b2824 */ /* 0x000fca00018e060b */
[----:B------:R-:W3:Y:S01]  /*1a40*/  @P2 LDG.E.U8 R10, desc[UR6][R10.64] ;  /* 0x000000060a0a2981 */ /* 0x000ee2000c1e1100 */
[----:B------:R-:W-:Y:S02]  /*1a50*/  @P1 VIADD R3, R4, 0x1 ;  /* 0x0000000104031836 */ /* 0x000fe40000000000 */
[----:B------:R-:W-:Y:S01]  /*1a60*/  VIADD R8, R8, 0x2 ;  /* 0x0000000208087836 */ /* 0x000fe20000000000 */
[----:B--2---:R-:W-:Y:S02]  /*1a70*/  ISETP.NE.AND P3, PT, R14, 0x3, P1 ;  /* 0x000000030e00780c */ /* 0x004fe40000f65270 */
[----:B---3--:R-:W-:-:S11]  /*1a80*/  ISETP.NE.AND P4, PT, R10, 0x3, P2 ;  /* 0x000000030a00780c */ /* 0x008fd60001785270 */
[----:B------:R-:W-:-:S04]  /*1a90*/  @P3 IMAD.MOV R3, RZ, RZ, R4 ;  /* 0x000000ffff033224 */ /* 0x000fc800078e0204 */
[----:B------:R-:W-:-:S04]  /*1aa0*/  @P1 IMAD.MOV.U32 R4, RZ, RZ, R3 ;  /* 0x000000ffff041224 */ /* 0x000fc800078e0003 */
[C---:B------:R-:W-:Y:S01]  /*1ab0*/  @P2 VIADD R3, R4.reuse, 0x1 ;  /* 0x0000000104032836 */ /* 0x040fe20000000000 */
[----:B------:R-:W-:-:S05]  /*1ac0*/  @P4 IADD3 R3, PT, PT, R4, RZ, RZ ;  /* 0x000000ff04034210 */ /* 0x000fca0007ffe0ff */
[----:B------:R-:W-:-:S07]  /*1ad0*/  @P2 IMAD.MOV.U32 R4, RZ, RZ, R3 ;  /* 0x000000ffff042224 */ /* 0x000fce00078e0003 */
.L_x_70:
[----:B------:R-:W-:Y:S05]  /*1ae0*/  BSYNC.RECONVERGENT B1 ;  /* 0x0000000000017941 */ /* 0x000fea0003800200 */
.L_x_69:
[----:B------:R-:W-:Y:S05]  /*1af0*/  @P0 BRA `(.L_x_63) ;  /* 0x0000000000400947 */ /* 0x000fea0003800000 */
[----:B------:R-:W0:Y:S01]  /*1b00*/  LDC.64 R10, c[0x0][0x380] ;  /* 0x0000e000ff0a7b82 */ /* 0x000e220000000a00 */
[----:B-----5:R-:W-:-:S04]  /*1b10*/  IMAD.IADD R7, R6, 0x1, R8 ;  /* 0x0000000106077824 */ /* 0x020fc800078e0208 */
[----:B0-----:R-:W-:-:S06]  /*1b20*/  IMAD.WIDE R6, R7, 0x4, R10 ;  /* 0x0000000407067825 */ /* 0x001fcc00078e020a */
        /* <DEDUP_REMOVED lines=8> */
[----:B------:R-:W2:Y:S01]  /*1bb0*/  LDG.E.U8 R6, desc[UR6][R6.64] ;  /* 0x0000000606067981 */ /* 0x000ea2000c1e1100 */
[----:B------:R-:W-:Y:S01]  /*1bc0*/  VIADD R0, R4, 0x1 ;  /* 0x0000000104007836 */ /* 0x000fe20000000000 */
[----:B--2---:R-:W-:-:S13]  /*1bd0*/  ISETP.NE.AND P0, PT, R6, 0x3, PT ;  /* 0x000000030600780c */ /* 0x004fda0003f05270 */
[----:B------:R-:W-:-:S04]  /*1be0*/  @P0 IMAD.MOV R0, RZ, RZ, R4 ;  /* 0x000000ffff000224 */ /* 0x000fc800078e0204 */
[----:B------:R-:W-:-:S07]  /*1bf0*/  IMAD.MOV.U32 R4, RZ, RZ, R0 ;  /* 0x000000ffff047224 */ /* 0x000fce00078e0000 */
.L_x_63:
[----:B------:R-:W-:Y:S05]  /*1c00*/  BSYNC.RECONVERGENT B0 ;  /* 0x0000000000007941 */ /* 0x000fea0003800200 */
.L_x_62:
[----:B------:R-:W2:Y:S01]  /*1c10*/  LDCU.64 UR8, c[0x0][0x3c0] ;  /* 0x00007800ff0877ac */ /* 0x000ea20008000a00 */
[----:B------:R-:W-:Y:S02]  /*1c20*/  IMAD.IADD R5, R5, 0x1, -R4 ;  /* 0x0000000105057824 */ /* 0x000fe400078e0a04 */
[----:B------:R-:W-:Y:S01]  /*1c30*/  VIADD R2, R2, UR4 ;  /* 0x0000000402027c36 */ /* 0x000fe20008000000 */
[----:B------:R-:W3:Y:S02]  /*1c40*/  LDCU UR5, c[0x0][0x3c8] ;  /* 0x00007900ff0577ac */ /* 0x000ee40008000800 */
[----:B------:R-:W-:Y:S02]  /*1c50*/  I2FP.F32.S32 R5, R5 ;  /* 0x0000000500057245 */ /* 0x000fe40000201400 */
[----:B--2--5:R-:W-:Y:S02]  /*1c60*/  LEA R6, P0, R20, UR8, 0x2 ;  /* 0x0000000814067c11 */ /* 0x024fe4000f8010ff */
[----:B-1----:R-:W-:-:S02]  /*1c70*/  LEA R8, P1, R12, UR8, 0x2 ;  /* 0x000000080c087c11 */ /* 0x002fc4000f8210ff */
[----:B------:R-:W-:Y:S02]  /*1c80*/  LEA.HI.X R7, R20, UR9, R21, 0x2, P0 ;  /* 0x0000000914077c11 */ /* 0x000fe400080f1415 */
[----:B------:R-:W-:Y:S02]  /*1c90*/  LEA.HI.X R9, R12, UR9, R13, 0x2, P1 ;  /* 0x000000090c097c11 */ /* 0x000fe400088f140d */
[----:B---3--:R-:W-:Y:S01]  /*1ca0*/  ISETP.GE.AND P0, PT, R2, UR5, PT ;  /* 0x0000000502007c0c */ /* 0x008fe2000bf06270 */
[----:B------:R2:W-:Y:S04]  /*1cb0*/  STG.E desc[UR6][R6.64], R5 ;  /* 0x0000000506007986 */ /* 0x0005e8000c101906 */
[----:B------:R2:W-:Y:S08]  /*1cc0*/  STG.E desc[UR6][R8.64], R5 ;  /* 0x0000000508007986 */ /* 0x0005f0000c101906 */
[----:B------:R-:W-:Y:S05]  /*1cd0*/  @!P0 BRA `(.L_x_71) ;  /* 0xffffffe000f48947 */ /* 0x000fea000383ffff */
[----:B------:R-:W-:Y:S05]  /*1ce0*/  EXIT ;  /* 0x000000000000794d */ /* 0x000fea0003800000 */
.L_x_72:
        /* <DEDUP_REMOVED lines=9> */
.L_x_403:


//--------------------- .text._Z19find_faces_in_graphPiS_S_S_S_PcS_i --------------------------
	.section	.text._Z19find_faces_in_graphPiS_S_S_S_PcS_i,"ax",@progbits
	.align	128
        .global         _Z19find_faces_in_graphPiS_S_S_S_PcS_i
        .type           _Z19find_faces_in_graphPiS_S_S_S_PcS_i,@function
        .size           _Z19find_faces_in_graphPiS_S_S_S_PcS_i,(.L_x_404 - _Z19find_faces_in_graphPiS_S_S_S_PcS_i)
        .other          _Z19find_faces_in_graphPiS_S_S_S_PcS_i,@"STO_CUDA_ENTRY STV_DEFAULT"
_Z19find_faces_in_graphPiS_S_S_S_PcS_i:
.text._Z19find_faces_in_graphPiS_S_S_S_PcS_i:
        /* <DEDUP_REMOVED lines=10> */
[----:B------:R-:W2:Y:S01]  /*00a0*/  LDCU.64 UR8, c[0x0][0x3a8] ;  /* 0x00007500ff0877ac */ /* 0x000ea20008000a00 */
[----:B------:R-:W3:Y:S01]  /*00b0*/  LDCU.64 UR10, c[0x0][0x3a8] ;  /* 0x00007500ff0a77ac */ /* 0x000ee20008000a00 */
[----:B0-----:R-:W-:-:S12]  /*00c0*/  UIMAD UR4, UR4, UR5, URZ ;  /* 0x00000005040472a4 */ /* 0x001fd8000f8e02ff */
.L_x_84:
[----:B------:R-:W0:Y:S08]  /*00d0*/  LDC.64 R6, c[0x0][0x398] ;  /* 0x0000e600ff067b82 */ /* 0x000e300000000a00 */
[----:B------:R-:W4:Y:S08]  /*00e0*/  LDC.64 R4, c[0x0][0x390] ;  /* 0x0000e400ff047b82 */ /* 0x000f300000000a00 */
[----:B------:R-:W2:Y:S01]  /*00f0*/  LDC.64 R8, c[0x0][0x3a0] ;  /* 0x0000e800ff087b82 */ /* 0x000ea20000000a00 */
[----:B0-----:R-:W-:-:S05]  /*0100*/  IMAD.WIDE R6, R0, 0x4, R6 ;  /* 0x0000000400067825 */ /* 0x001fca00078e0206 */
[----:B-1----:R-:W4:Y:S01]  /*0110*/  LDG.E R2, desc[UR6][R6.64] ;  /* 0x0000000606027981 */ /* 0x002f22000c1e1900 */
[----:B--2---:R-:W-:-:S05]  /*0120*/  IMAD.WIDE R8, R0, 0x4, R8 ;  /* 0x0000000400087825 */ /* 0x004fca00078e0208 */
[----:B------:R0:W5:Y:S01]  /*0130*/  LDG.E R3, desc[UR6][R8.64] ;  /* 0x0000000608037981 */ /* 0x000162000c1e1900 */
[----:B----4-:R-:W-:-:S05]  /*0140*/  IMAD.WIDE R4, R2, 0x4, R4 ;  /* 0x0000000402047825 */ /* 0x010fca00078e0204 */
[----:B------:R-:W2:Y:S01]  /*0150*/  LDG.E R10, desc[UR6][R4.64] ;  /* 0x00000006040a7981 */ /* 0x000ea2000c1e1900 */
[----:B------:R-:W-:Y:S01]  /*0160*/  BSSY.RECONVERGENT B0, `(.L_x_73) ;  /* 0x000001d000007945 */ /* 0x000fe20003800200 */
[----:B--2---:R-:W-:-:S13]  /*0170*/  ISETP.GE.AND P0, PT, R10, 0x1, PT ;  /* 0x000000010a00780c */ /* 0x004fda0003f06270 */
[----:B0-----:R-:W-:Y:S05]  /*0180*/  @!P0 BRA `(.L_x_74) ;  /* 0x0000000000688947 */ /* 0x001fea0003800000 */
[----:B------:R-:W0:Y:S01]  /*0190*/  LDC.64 R8, c[0x0][0x388] ;  /* 0x0000e200ff087b82 */ /* 0x000e220000000a00 */
[----:B------:R-:W-:Y:S02]  /*01a0*/  IMAD.MOV.U32 R12, RZ, RZ, R10 ;  /* 0x000000ffff0c7224 */ /* 0x000fe400078e000a */
[----:B------:R-:W-:-:S05]  /*01b0*/  IMAD.MOV.U32 R13, RZ, RZ, RZ ;  /* 0x000000ffff0d7224 */ /* 0x000fca00078e00ff */
[----:B------:R-:W1:Y:S01]  /*01c0*/  LDC.64 R6, c[0x0][0x380] ;  /* 0x0000e000ff067b82 */ /* 0x000e620000000a00 */
[----:B0-----:R-:W-:-:S07]  /*01d0*/  IMAD.WIDE R8, R2, 0x4, R8 ;  /* 0x0000000402087825 */ /* 0x001fce00078e0208 */
.L_x_77:
[----:B0-----:R-:W2:Y:S02]  /*01e0*/  LDG.E R10, desc[UR6][R8.64] ;  /* 0x00000006080a7981 */ /* 0x001ea4000c1e1900 */
[----:B--2---:R-:W-:-:S05]  /*01f0*/  IADD3 R11, PT, PT, R10, R13, RZ ;  /* 0x0000000d0a0b7210 */ /* 0x004fca0007ffe0ff */
[----:B-1----:R-:W-:-:S06]  /*0200*/  IMAD.WIDE R10, R11, 0x4, R6 ;  /* 0x000000040b0a7825 */ /* 0x002fcc00078e0206 */
[----:B------:R-:W2:Y:S01]  /*0210*/  LDG.E R10, desc[UR6][R10.64] ;  /* 0x000000060a0a7981 */ /* 0x000ea2000c1e1900 */
[----:B------:R-:W-:Y:S01]  /*0220*/  BSSY.RECONVERGENT B1, `(.L_x_75) ;  /* 0x000000e000017945 */ /* 0x000fe20003800200 */
[----:B------:R-:W-:Y:S01]  /*0230*/  VIADD R13, R13, 0x1 ;  /* 0x000000010d0d7836 */ /* 0x000fe20000000000 */
[----:B--2--5:R-:W-:-:S13]  /*0240*/  ISETP.NE.AND P0, PT, R10, R3, PT ;  /* 0x000000030a00720c */ /* 0x024fda0003f05270 */
[----:B------:R-:W-:Y:S05]  /*0250*/  @!P0 BRA `(.L_x_76) ;  /* 0x0000000000288947 */ /* 0x000fea0003800000 */
[----:B------:R-:W-:-:S03]  /*0260*/  SHF.R.S32.HI R11, RZ, 0x1f, R10 ;  /* 0x0000001fff0b7819 */ /* 0x000fc6000001140a */
[----:B------:R-:W-:-:S03]  /*0270*/  IMAD.WIDE R10, R0, 0x2710, R10 ;  /* 0x00002710000a7825 */ /* 0x000fc600078e020a */
[----:B------:R-:W-:-:S04]  /*0280*/  IADD3 R10, P0, PT, R10, UR8, RZ ;  /* 0x000000080a0a7c10 */ /* 0x000fc8000ff1e0ff */
[----:B------:R-:W-:-:S05]  /*0290*/  IADD3.X R11, PT, PT, R11, UR9, RZ, P0, !PT ;  /* 0x000000090b0b7c10 */ /* 0x000fca00087fe4ff */
[----:B------:R-:W2:Y:S02]  /*02a0*/  LDG.E.U8 R14, desc[UR6][R10.64] ;  /* 0x000000060a0e7981 */ /* 0x000ea4000c1e1100 */
[----:B--2---:R-:W-:-:S13]  /*02b0*/  ISETP.NE.AND P0, PT, R14, RZ, PT ;  /* 0x000000ff0e00720c */ /* 0x004fda0003f05270 */
[----:B------:R-:W-:Y:S05]  /*02c0*/  @P0 BRA `(.L_x_76) ;  /* 0x00000000000c0947 */ /* 0x000fea0003800000 */
[----:B------:R-:W-:-:S05]  /*02d0*/  IMAD.MOV.U32 R14, RZ, RZ, 0x2 ;  /* 0x00000002ff0e7424 */ /* 0x000fca00078e00ff */
[----:B------:R0:W-:Y:S04]  /*02e0*/  STG.E.U8 desc[UR6][R10.64], R14 ;  /* 0x0000000e0a007986 */ /* 0x0001e8000c101106 */
[----:B------:R0:W5:Y:S02]  /*02f0*/  LDG.E R12, desc[UR6][R4.64] ;  /* 0x00000006040c7981 */ /* 0x000164000c1e1900 */
.L_x_76:
[----:B---3--:R-:W-:Y:S05]  /*0300*/  BSYNC.RECONVERGENT B1 ;  /* 0x0000000000017941 */ /* 0x008fea0003800200 */
.L_x_75:
[----:B-----5:R-:W-:-:S13]  /*0310*/  ISETP.GE.AND P0, PT, R13, R12, PT ;  /* 0x0000000c0d00720c */ /* 0x020fda0003f06270 */
[----:B------:R-:W-:Y:S05]  /*0320*/  @!P0 BRA `(.L_x_77) ;  /* 0xfffffffc00ac8947 */ /* 0x000fea000383ffff */
.L_x_74:
[----:B---3--:R-:W-:Y:S05]  /*0330*/  BSYNC.RECONVERGENT B0 ;  /* 0x0000000000007941 */ /* 0x008fea0003800200 */
.L_x_73:
[----:B0-----:R-:W0:Y:S02]  /*0340*/  LDC.64 R4, c[0x0][0x390] ;  /* 0x0000e400ff047b82 */ /* 0x001e240000000a00 */
[----:B0----5:R-:W-:-:S05]  /*0350*/  IMAD.WIDE R4, R3, 0x4, R4 ;  /* 0x0000000403047825 */ /* 0x021fca00078e0204 */
[----:B------:R-:W2:Y:S01]  /*0360*/  LDG.E R6, desc[UR6][R4.64] ;  /* 0x0000000604067981 */ /* 0x000ea2000c1e1900 */
[----:B------:R-:W-:Y:S01]  /*0370*/  BSSY.RECONVERGENT B0, `(.L_x_78) ;  /* 0x0000026000007945 */ /* 0x000fe20003800200 */
[----:B--2---:R-:W-:-:S13]  /*0380*/  ISETP.GE.AND P0, PT, R6, 0x1, PT ;  /* 0x000000010600780c */ /* 0x004fda0003f06270 */
[----:B------:R-:W-:Y:S05]  /*0390*/  @!P0 BRA `(.L_x_79) ;  /* 0x00000000008c8947 */ /* 0x000fea0003800000 */
[----:B------:R-:W0:Y:S08]  /*03a0*/  LDC.64 R8, c[0x0][0x388] ;  /* 0x0000e200ff087b82 */ /* 0x000e300000000a00 */
[----:B------:R-:W1:Y:S08]  /*03b0*/  LDC.64 R10, c[0x0][0x3b0] ;  /* 0x0000ec00ff0a7b82 */ /* 0x000e700000000a00 */
[----:B------:R-:W2:Y:S01]  /*03c0*/  LDC.64 R6, c[0x0][0x380] ;  /* 0x0000e000ff067b82 */ /* 0x000ea20000000a00 */
[----:B0-----:R-:W-:-:S04]  /*03d0*/  IMAD.WIDE R8, R3, 0x4, R8 ;  /* 0x0000000403087825 */ /* 0x001fc800078e0208 */
[----:B------:R-:W-:Y:S02]  /*03e0*/  HFMA2 R3, -RZ, RZ, 0, 0 ;  /* 0x00000000ff037431 */ /* 0x000fe400000001ff */
[----:B-1----:R-:W-:-:S07]  /*03f0*/  IMAD.WIDE R10, R0, 0x4, R10 ;  /* 0x00000004000a7825 */ /* 0x002fce00078e020a */
.L_x_83:
[----:B------:R-:W3:Y:S02]  /*0400*/  LDG.E R12, desc[UR6][R8.64] ;  /* 0x00000006080c7981 */ /* 0x000ee4000c1e1900 */
[----:B---3--:R-:W-:-:S04]  /*0410*/  IMAD.IADD R13, R12, 0x1, R3 ;  /* 0x000000010c0d7824 */ /* 0x008fc800078e0203 */
[----:B--2---:R-:W-:-:S06]  /*0420*/  IMAD.WIDE R12, R13, 0x4, R6 ;  /* 0x000000040d0c7825 */ /* 0x004fcc00078e0206 */
[----:B------:R-:W2:Y:S01]  /*0430*/  LDG.E R12, desc[UR6][R12.64] ;  /* 0x000000060c0c7981 */ /* 0x000ea2000c1e1900 */
[----:B------:R-:W-:Y:S01]  /*0440*/  BSSY.RECONVERGENT B1, `(.L_x_80) ;  /* 0x0000014000017945 */ /* 0x000fe20003800200 */
[----:B--2---:R-:W-:-:S13]  /*0450*/  ISETP.NE.AND P0, PT, R12, R2, PT ;  /* 0x000000020c00720c */ /* 0x004fda0003f05270 */
[----:B------:R-:W-:Y:S05]  /*0460*/  @!P0 BRA `(.L_x_81) ;  /* 0x0000000000448947 */ /* 0x000fea0003800000 */
[----:B------:R-:W-:-:S03]  /*0470*/  SHF.R.S32.HI R13, RZ, 0x1f, R12 ;  /* 0x0000001fff0d7819 */ /* 0x000fc6000001140c */
[----:B------:R-:W-:-:S03]  /*0480*/  IMAD.WIDE R12, R0, 0x2710, R12 ;  /* 0x00002710000c7825 */ /* 0x000fc600078e020c */
[----:B------:R-:W-:-:S04]  /*0490*/  IADD3 R12, P0, PT, R12, UR10, RZ ;  /* 0x0000000a0c0c7c10 */ /* 0x000fc8000ff1e0ff */
[----:B------:R-:W-:-:S05]  /*04a0*/  IADD3.X R13, PT, PT, R13, UR11, RZ, P0, !PT ;  /* 0x0000000b0d0d7c10 */ /* 0x000fca00087fe4ff */
[----:B------:R-:W2:Y:S02]  /*04b0*/  LDG.E.U8 R14, desc[UR6][R12.64] ;  /* 0x000000060c0e7981 */ /* 0x000ea4000c1e1100 */
[----:B--2---:R-:W-:-:S13]  /*04c0*/  ISETP.NE.AND P0, PT, R14, 0x2, PT ;  /* 0x000000020e00780c */ /* 0x004fda0003f05270 */
[----:B------:R-:W-:Y:S05]  /*04d0*/  @!P0 BRA `(.L_x_82) ;  /* 0x0000000000148947 */ /* 0x000fea0003800000 */
[----:B------:R-:W-:-:S13]  /*04e0*/  ISETP.NE.AND P0, PT, R14, RZ, PT ;  /* 0x000000ff0e00720c */ /* 0x000fda0003f05270 */
[----:B------:R-:W-:Y:S05]  /*04f0*/  @P0 BRA `(.L_x_81) ;  /* 0x0000000000200947 */ /* 0x000fea0003800000 */
[----:B------:R-:W-:-:S05]  /*0500*/  MOV R14, 0x3 ;  /* 0x00000003000e7802 */ /* 0x000fca0000000f00 */
[----:B------:R1:W-:Y:S01]  /*0510*/  STG.E.U8 desc[UR6][R12.64], R14 ;  /* 0x0000000e0c007986 */ /* 0x0003e2000c101106 */
[----:B------:R-:W-:Y:S05]  /*0520*/  BRA `(.L_x_81) ;  /* 0x0000000000147947 */ /* 0x000fea0003800000 */
.L_x_82:
[----:B------:R-:W-:-:S05]  /*0530*/  IMAD.MOV.U32 R16, RZ, RZ, 0x1 ;  /* 0x00000001ff107424 */ /* 0x000fca00078e00ff */
[----:B------:R0:W-:Y:S04]  /*0540*/  STG.E.U8 desc[UR6][R12.64], R16 ;  /* 0x000000100c007986 */ /* 0x0001e8000c101106 */
[----:B------:R-:W2:Y:S02]  /*0550*/  LDG.E R14, desc[UR6][R10.64] ;  /* 0x000000060a0e7981 */ /* 0x000ea4000c1e1900 */
[----:B--2---:R-:W-:-:S05]  /*0560*/  IADD3 R15, PT, PT, R14, 0x1, RZ ;  /* 0x000000010e0f7810 */ /* 0x004fca0007ffe0ff */
[----:B------:R0:W-:Y:S02]  /*0570*/  STG.E desc[UR6][R10.64], R15 ;  /* 0x0000000f0a007986 */ /* 0x0001e4000c101906 */
.L_x_81:
[----:B------:R-:W-:Y:S05]  /*0580*/  BSYNC.RECONVERGENT B1 ;  /* 0x0000000000017941 */ /* 0x000fea0003800200 */
.L_x_80:
[----:B01----:R-:W2:Y:S01]  /*0590*/  LDG.E R12, desc[UR6][R4.64] ;  /* 0x00000006040c7981 */ /* 0x003ea2000c1e1900 */
[----:B------:R-:W-:-:S05]  /*05a0*/  VIADD R3, R3, 0x1 ;  /* 0x0000000103037836 */ /* 0x000fca0000000000 */
[----:B--2---:R-:W-:-:S13]  /*05b0*/  ISETP.GE.AND P0, PT, R3, R12, PT ;  /* 0x0000000c0300720c */ /* 0x004fda0003f06270 */
[----:B------:R-:W-:Y:S05]  /*05c0*/  @!P0 BRA `(.L_x_83) ;  /* 0xfffffffc008c8947 */ /* 0x000fea000383ffff */
.L_x_79:
[----:B------:R-:W-:Y:S05]  /*05d0*/  BSYNC.RECONVERGENT B0 ;  /* 0x0000000000007941 */ /* 0x000fea0003800200 */
.L_x_78:
[----:B------:R-:W0:Y:S01]  /*05e0*/  LDCU UR5, c[0x0][0x3b8] ;  /* 0x00007700ff0577ac */ /* 0x000e220008000800 */
[----:B------:R-:W-:-:S04]  /*05f0*/  IADD3 R0, PT, PT, R0, UR4, RZ ;  /* 0x0000000400007c10 */ /* 0x000fc8000fffe0ff */
[----:B0-----:R-:W-:-:S13]  /*0600*/  ISETP.GE.AND P0, PT, R0, UR5, PT ;  /* 0x0000000500007c0c */ /* 0x001fda000bf06270 */
[----:B------:R-:W-:Y:S05]  /*0610*/  @!P0 BRA `(.L_x_84) ;  /* 0xfffffff800ac8947 */ /* 0x000fea000383ffff */
[----:B------:R-:W-:Y:S05]  /*0620*/  EXIT ;  /* 0x000000000000794d */ /* 0x000fea0003800000 */
.L_x_85:
        /* <DEDUP_REMOVED lines=13> */
.L_x_404:


//--------------------- .text._Z27calc_forman_ricci_curvaturePiS_S_S_S_PfS0_i --------------------------
	.section	.text._Z27calc_forman_ricci_curvaturePiS_S_S_S_PfS0_i,"ax",@progbits
	.align	128
        .global         _Z27calc_forman_ricci_curvaturePiS_S_S_S_PfS0_i
        .type           _Z27calc_forman_ricci_curvaturePiS_S_S_S_PfS0_i,@function
        .size           _Z27calc_forman_ricci_curvaturePiS_S_S_S_PfS0_i,(.L_x_394 - _Z27calc_forman_ricci_curvaturePiS_S_S_S_PfS0_i)
        .other          _Z27calc_forman_ricci_curvaturePiS_S_S_S_PfS0_i,@"STO_CUDA_ENTRY STV_DEFAULT"
_Z27calc_forman_ricci_curvaturePiS_S_S_S_PfS0_i:
.text._Z27calc_forman_ricci_curvaturePiS_S_S_S_PfS0_i:
        /* <DEDUP_REMOVED lines=11> */
.L_x_349:
[----:B0-2---:R-:W0:Y:S08]  /*00b0*/  LDC.64 R6, c[0x0][0x398] ;  /* 0x0000e600ff067b82 */ /* 0x005e300000000a00 */
[----:B------:R-:W2:Y:S08]  /*00c0*/  LDC.64 R12, c[0x0][0x390] ;  /* 0x0000e400ff0c7b82 */ /* 0x000eb00000000a00 */
[----:B------:R-:W3:Y:S01]  /*00d0*/  LDC.64 R10, c[0x0][0x3a0] ;  /* 0x0000e800ff0a7b82 */ /* 0x000ee20000000a00 */
[----:B0-----:R-:W-:-:S07]  /*00e0*/  IMAD.WIDE R6, R2, 0x4, R6 ;  /* 0x0000000402067825 */ /* 0x001fce00078e0206 */
[----:B------:R-:W0:Y:S01]  /*00f0*/  LDC.64 R14, c[0x0][0x388] ;  /* 0x0000e200ff0e7b82 */ /* 0x000e220000000a00 */
[----:B-1----:R-:W2:Y:S01]  /*0100*/  LDG.E R3, desc[UR6][R6.64] ;  /* 0x0000000606037981 */ /* 0x002ea2000c1e1900 */
[----:B---3--:R-:W-:-:S05]  /*0110*/  IMAD.WIDE R10, R2, 0x4, R10 ;  /* 0x00000004020a7825 */ /* 0x008fca00078e020a */
[----:B-----5:R1:W5:Y:S01]  /*0120*/  LDG.E R9, desc[UR6][R10.64] ;  /* 0x000000060a097981 */ /* 0x020362000c1e1900 */
[----:B--2---:R-:W-:-:S05]  /*0130*/  IMAD.WIDE R12, R3, 0x4, R12 ;  /* 0x00000004030c7825 */ /* 0x004fca00078e020c */
[----:B------:R-:W2:Y:S01]  /*0140*/  LDG.E R8, desc[UR6][R12.64] ;  /* 0x000000060c087981 */ /* 0x000ea2000c1e1900 */
[----:B------:R-:W-:Y:S01]  /*0150*/  BSSY.RECONVERGENT B0, `(.L_x_86) ;  /* 0x0000011000007945 */ /* 0x000fe20003800200 */
[----:B0-----:R-:W-:Y:S01]  /*0160*/  IMAD.WIDE R14, R3, 0x4, R14 ;  /* 0x00000004030e7825 */ /* 0x001fe200078e020e */
[----:B--2---:R-:W-:-:S13]  /*0170*/  ISETP.GE.AND P0, PT, R8, 0x1, PT ;  /* 0x000000010800780c */ /* 0x004fda0003f06270 */
[----:B-1----:R-:W-:Y:S05]  /*0180*/  @!P0 BRA `(.L_x_87) ;  /* 0x0000000000348947 */ /* 0x002fea0003800000 */
[----:B------:R0:W5:Y:S01]  /*0190*/  LDG.E R12, desc[UR6][R14.64] ;  /* 0x000000060e0c7981 */ /* 0x000162000c1e1900 */
[----:B------:R-:W1:Y:S01]  /*01a0*/  LDC.64 R10, c[0x0][0x380] ;  /* 0x0000e000ff0a7b82 */ /* 0x000e620000000a00 */
[----:B------:R-:W-:Y:S01]  /*01b0*/  HFMA2 R5, -RZ, RZ, 0, 0 ;  /* 0x00000000ff057431 */ /* 0x000fe200000001ff */
[----:B------:R-:W-:-:S07]  /*01c0*/  MOV R0, R4 ;  /* 0x0000000400007202 */ /* 0x000fce0000000f00 */
.L_x_88:
[----:B-----5:R-:W-:-:S04]  /*01d0*/  IMAD.IADD R4, R12, 0x1, R5 ;  /* 0x000000010c047824 */ /* 0x020fc800078e0205 */
[----:B-1----:R-:W-:-:S06]  /*01e0*/  IMAD.WIDE R6, R4, 0x4, R10 ;  /* 0x0000000404067825 */ /* 0x002fcc00078e020a */
[----:B------:R-:W2:Y:S02]  /*01f0*/  LDG.E R6, desc[UR6][R6.64] ;  /* 0x0000000606067981 */ /* 0x000ea4000c1e1900 */
[----:B--2---:R-:W-:-:S13]  /*0200*/  ISETP.NE.AND P0, PT, R6, R9, PT ;  /* 0x000000090600720c */ /* 0x004fda0003f05270 */
[----:B------:R-:W-:Y:S05]  /*0210*/  @!P0 BRA `(.L_x_87) ;  /* 0x0000000000108947 */ /* 0x000fea0003800000 */
[----:B------:R-:W-:-:S04]  /*0220*/  IADD3 R5, PT, PT, R5, 0x1, RZ ;  /* 0x0000000105057810 */ /* 0x000fc80007ffe0ff */
[----:B------:R-:W-:-:S13]  /*0230*/  ISETP.GE.AND P0, PT, R5, R8, PT ;  /* 0x000000080500720c */ /* 0x000fda0003f06270 */
[----:B------:R-:W-:Y:S05]  /*0240*/  @!P0 BRA `(.L_x_88) ;  /* 0xfffffffc00e08947 */ /* 0x000fea000383ffff */
[----:B------:R-:W-:-:S07]  /*0250*/  MOV R4, R0 ;  /* 0x0000000000047202 */ /* 0x000fce0000000f00 */
.L_x_87:
[----:B------:R-:W-:Y:S05]  /*0260*/  BSYNC.RECONVERGENT B0 ;  /* 0x0000000000007941 */ /* 0x000fea0003800200 */
.L_x_86:
[----:B------:R-:W1:Y:S08]  /*0270*/  LDC.64 R6, c[0x0][0x390] ;  /* 0x0000e400ff067b82 */ /* 0x000e700000000a00 */
[----:B------:R-:W2:Y:S01]  /*0280*/  LDC.64 R16, c[0x0][0x388] ;  /* 0x0000e200ff107b82 */ /* 0x000ea20000000a00 */
[----:B-1---5:R-:W-:-:S05]  /*0290*/  IMAD.WIDE R6, R9, 0x4, R6 ;  /* 0x0000000409067825 */ /* 0x022fca00078e0206 */
[----:B------:R-:W3:Y:S01]  /*02a0*/  LDG.E R5, desc[UR6][R6.64] ;  /* 0x0000000606057981 */ /* 0x000ee2000c1e1900 */
[----:B------:R-:W-:Y:S01]  /*02b0*/  BSSY.RECONVERGENT B0, `(.L_x_89) ;  /* 0x0000014000007945 */ /* 0x000fe20003800200 */
[----:B------:R-:W-:Y:S01]  /*02c0*/  IMAD.MOV.U32 R18, RZ, RZ, -0x1 ;  /* 0xffffffffff127424 */ /* 0x000fe200078e00ff */
[----:B------:R-:W-:Y:S01]  /*02d0*/  MOV R19, 0xffffffff ;  /* 0xffffffff00137802 */ /* 0x000fe20000000f00 */
[----:B--2---:R-:W-:Y:S01]  /*02e0*/  IMAD.WIDE R16, R9, 0x4, R16 ;  /* 0x0000000409107825 */ /* 0x004fe200078e0210 */
[----:B---3--:R-:W-:-:S13]  /*02f0*/  ISETP.GE.AND P3, PT, R5, 0x1, PT ;  /* 0x000000010500780c */ /* 0x008fda0003f66270 */
[----:B------:R-:W-:Y:S05]  /*0300*/  @!P3 BRA `(.L_x_90) ;  /* 0x000000000038b947 */ /* 0x000fea0003800000 */
[----:B------:R1:W5:Y:S01]  /*0310*/  LDG.E R13, desc[UR6][R16.64] ;  /* 0x00000006100d7981 */ /* 0x000362000c1e1900 */
[----:B------:R-:W2:Y:S01]  /*0320*/  LDC.64 R10, c[0x0][0x380] ;  /* 0x0000e000ff0a7b82 */ /* 0x000ea20000000a00 */
[----:B------:R-:W-:-:S07]  /*0330*/  HFMA2 R0, -RZ, RZ, 0, 0 ;  /* 0x00000000ff007431 */ /* 0x000fce00000001ff */
.L_x_91:
        /* <DEDUP_REMOVED lines=9> */
[----:B------:R-:W-:Y:S01]  /*03d0*/  MOV R18, 0xffffffff ;  /* 0xffffffff00127802 */ /* 0x000fe20000000f00 */
[----:B------:R-:W-:-:S07]  /*03e0*/  IMAD.MOV.U32 R19, RZ, RZ, -0x1 ;  /* 0xffffffffff137424 */ /* 0x000fce00078e00ff */
.L_x_90:
[----:B------:R-:W-:Y:S05]  /*03f0*/  BSYNC.RECONVERGENT B0 ;  /* 0x0000000000007941 */ /* 0x000fea0003800200 */
.L_x_89:
[----:B------:R-:W2:Y:S02]  /*0400*/  LDC.64 R10, c[0x0][0x3a8] ;  /* 0x0000ea00ff0a7b82 */ /* 0x000ea40000000a00 */
[----:B--2---:R-:W-:-:S05]  /*0410*/  IMAD.WIDE R10, R4, 0x4, R10 ;  /* 0x00000004040a7825 */ /* 0x004fca00078e020a */
[----:B------:R2:W5:Y:S01]  /*0420*/  LDG.E R6, desc[UR6][R10.64] ;  /* 0x000000060a067981 */ /* 0x000562000c1e1900 */
[----:B------:R-:W-:Y:S01]  /*0430*/  ISETP.GE.AND P0, PT, R8, 0x1, PT ;  /* 0x000000010800780c */ /* 0x000fe20003f06270 */
[----:B------:R-:W-:Y:S01]  /*0440*/  BSSY.RECONVERGENT B0, `(.L_x_92) ;  /* 0x0000252000007945 */ /* 0x000fe20003800200 */
[----:B------:R-:W-:-:S11]  /*0450*/  HFMA2 R7, -RZ, RZ, 0, 0 ;  /* 0x00000000ff077431 */ /* 0x000fd600000001ff */
[----:B--2---:R-:W-:Y:S05]  /*0460*/  @!P0 BRA `(.L_x_93) ;  /* 0x00000024003c8947 */ /* 0x004fea0003800000 */
[----:B------:R2:W5:Y:S01]  /*0470*/  LDG.E R10, desc[UR6][R14.64] ;  /* 0x000000060e0a7981 */ /* 0x000562000c1e1900 */
[C---:B------:R-:W-:Y:S01]  /*0480*/  ISETP.GE.U32.AND P0, PT, R8.reuse, 0x8, PT ;  /* 0x000000080800780c */ /* 0x040fe20003f06070 */
[----:B------:R-:W-:Y:S01]  /*0490*/  BSSY.RECONVERGENT B2, `(.L_x_94) ;  /* 0x0000131000027945 */ /* 0x000fe20003800200 */
[----:B------:R-:W-:Y:S01]  /*04a0*/  LOP3.LUT R11, R8, 0x7, RZ, 0xc0, !PT ;  /* 0x00000007080b7812 */ /* 0x000fe200078ec0ff */
[----:B------:R-:W-:Y:S01]  /*04b0*/  IMAD.MOV.U32 R7, RZ, RZ, RZ ;  /* 0x000000ffff077224 */ /* 0x000fe200078e00ff */
[----:B------:R-:W-:-:S09]  /*04c0*/  MOV R13, RZ ;  /* 0x000000ff000d7202 */ /* 0x000fd20000000f00 */
[----:B--2---:R-:W-:Y:S05]  /*04d0*/  @!P0 BRA `(.L_x_95) ;  /* 0x0000001000b08947 */ /* 0x004fea0003800000 */
[----:B0-----:R-:W0:Y:S01]  /*04e0*/  LDC.64 R14, c[0x0][0x380] ;  /* 0x0000e000ff0e7b82 */ /* 0x001e220000000a00 */
[----:B------:R-:W-:Y:S02]  /*04f0*/  LOP3.LUT R13, R8, 0x7ffffff8, RZ, 0xc0, !PT ;  /* 0x7ffffff8080d7812 */ /* 0x000fe400078ec0ff */
[----:B------:R-:W-:Y:S02]  /*0500*/  MOV R7, RZ ;  /* 0x000000ff00077202 */ /* 0x000fe40000000f00 */
[----:B-----5:R-:W-:Y:S01]  /*0510*/  MOV R25, R10 ;  /* 0x0000000a00197202 */ /* 0x020fe20000000f00 */
[----:B------:R-:W-:-:S07]  /*0520*/  IMAD.MOV R12, RZ, RZ, -R13 ;  /* 0x000000ffff0c7224 */ /* 0x000fce00078e0a0d */
.L_x_160:
[C---:B0-----:R-:W-:Y:S01]  /*0530*/  IMAD.WIDE R20, R25.reuse, 0x4, R14 ;  /* 0x0000000419147825 */ /* 0x041fe200078e020e */
[----:B------:R-:W0:Y:S04]  /*0540*/  LDC.64 R22, c[0x0][0x3a8] ;  /* 0x0000ea00ff167b82 */ /* 0x000e280000000a00 */
[----:B------:R-:W2:Y:S01]  /*0550*/  LDG.E R0, desc[UR6][R20.64] ;  /* 0x0000000614007981 */ /* 0x000ea2000c1e1900 */
[----:B------:R-:W-:Y:S01]  /*0560*/  BSSY.RECONVERGENT B3, `(.L_x_96) ;  /* 0x0000023000037945 */ /* 0x000fe20003800200 */
[----:B0-----:R-:W-:Y:S01]  /*0570*/  IMAD.WIDE R22, R25, 0x4, R22 ;  /* 0x0000000419167825 */ /* 0x001fe200078e0216 */
[----:B--2---:R-:W-:-:S13]  /*0580*/  ISETP.NE.AND P0, PT, R0, R9, PT ;  /* 0x000000090000720c */ /* 0x004fda0003f05270 */
[----:B------:R-:W-:Y:S05]  /*0590*/  @!P0 BRA `(.L_x_97) ;  /* 0x00000000007c8947 */ /* 0x000fea0003800000 */
[----:B------:R-:W2:Y:S01]  /*05a0*/  LDG.E R27, desc[UR6][R22.64] ;  /* 0x00000006161b7981 */ /* 0x000ea2000c1e1900 */
[----:B------:R-:W-:Y:S01]  /*05b0*/  BSSY.RECONVERGENT B1, `(.L_x_98) ;  /* 0x000000f000017945 */ /* 0x000fe20003800200 */
[----:B--2---:R-:W-:-:S04]  /*05c0*/  FMUL R27, R6, R27 ;  /* 0x0000001b061b7220 */ /* 0x004fc80000400000 */
[----:B------:R0:W2:Y:S01]  /*05d0*/  MUFU.RSQ R24, R27 ;  /* 0x0000001b00187308 */ /* 0x0000a20000001400 */
[----:B------:R-:W-:-:S04]  /*05e0*/  IADD3 R0, PT, PT, R27, -0xd000000, RZ ;  /* 0xf30000001b007810 */ /* 0x000fc80007ffe0ff */
[----:B------:R-:W-:-:S13]  /*05f0*/  ISETP.GT.U32.AND P0, PT, R0, 0x727fffff, PT ;  /* 0x727fffff0000780c */ /* 0x000fda0003f04070 */
[----:B0-2---:R-:W-:Y:S05]  /*0600*/  @!P0 BRA `(.L_x_99) ;  /* 0x0000000000148947 */ /* 0x005fea0003800000 */
[----:B------:R-:W-:Y:S02]  /*0610*/  MOV R0, R27 ;  /* 0x0000001b00007202 */ /* 0x000fe40000000f00 */
[----:B------:R-:W-:-:S07]  /*0620*/  MOV R24, 0x640 ;  /* 0x0000064000187802 */ /* 0x000fce0000000f00 */
[----:B-1----:R-:W-:Y:S05]  /*0630*/  CALL.REL.NOINC `($__internal_2_$__cuda_sm20_sqrt_rn_f32_slowpath) ;  /* 0x0000004c00607944 */ /* 0x002fea0003c00000 */
[----:B------:R-:W-:Y:S01]  /*0640*/  IMAD.MOV.U32 R0, RZ, RZ, R28 ;  /* 0x000000ffff007224 */ /* 0x000fe200078e001c */
[----:B------:R-:W-:Y:S06]  /*0650*/  BRA `(.L_x_100) ;  /* 0x0000000000107947 */ /* 0x000fec0003800000 */
.L_x_99:
[----:B------:R-:W-:Y:S01]  /*0660*/  FMUL.FTZ R0, R27, R24 ;  /* 0x000000181b007220 */ /* 0x000fe20000410000 */
[----:B------:R-:W-:-:S03]  /*0670*/  FMUL.FTZ R24, R24, 0.5 ;  /* 0x3f00000018187820 */ /* 0x000fc60000410000 */
[----:B------:R-:W-:-:S04]  /*0680*/  FFMA R27, -R0, R0, R27 ;  /* 0x00000000001b7223 */ /* 0x000fc8000000011b */
[----:B------:R-:W-:-:S07]  /*0690*/  FFMA R0, R27, R24, R0 ;  /* 0x000000181b007223 */ /* 0x000fce0000000000 */
.L_x_100:
[----:B------:R-:W-:Y:S05]  /*06a0*/  BSYNC.RECONVERGENT B1 ;  /* 0x0000000000017941 */ /* 0x000fea0003800200 */
.L_x_98:
[----:B------:R-:W-:Y:S01]  /*06b0*/  IADD3 R24, PT, PT, R0, 0x1800000, RZ ;  /* 0x0180000000187810 */ /* 0x000fe20007ffe0ff */
[----:B------:R-:W-:Y:S03]  /*06c0*/  BSSY.RECONVERGENT B4, `(.L_x_101) ;  /* 0x000000b000047945 */ /* 0x000fe60003800200 */
[----:B------:R-:W-:-:S04]  /*06d0*/  LOP3.LUT R24, R24, 0x7f800000, RZ, 0xc0, !PT ;  /* 0x7f80000018187812 */ /* 0x000fc800078ec0ff */
[----:B------:R-:W-:-:S13]  /*06e0*/  ISETP.GT.U32.AND P0, PT, R24, 0x1ffffff, PT ;  /* 0x01ffffff1800780c */ /* 0x000fda0003f04070 */
[----:B------:R-:W-:Y:S05]  /*06f0*/  @P0 BRA `(.L_x_102) ;  /* 0x00000000000c0947 */ /* 0x000fea0003800000 */
[----:B------:R-:W-:-:S07]  /*0700*/  MOV R24, 0x720 ;  /* 0x0000072000187802 */ /* 0x000fce0000000f00 */
[----:B-1----:R-:W-:Y:S05]  /*0710*/  CALL.REL.NOINC `($__internal_1_$__cuda_sm20_rcp_rn_f32_slowpath) ;  /* 0x0000004800547944 */ /* 0x002fea0003c00000 */
[----:B------:R-:W-:Y:S05]  /*0720*/  BRA `(.L_x_103) ;  /* 0x0000000000107947 */ /* 0x000fea0003800000 */
.L_x_102:
[----:B------:R-:W0:Y:S02]  /*0730*/  MUFU.RCP R27, R0 ;  /* 0x00000000001b7308 */ /* 0x000e240000001000 */
[----:B0-----:R-:W-:-:S04]  /*0740*/  FFMA R24, R27, R0, -1 ;  /* 0xbf8000001b187423 */ /* 0x001fc80000000000 */
[----:B------:R-:W-:-:S04]  /*0750*/  FADD.FTZ R24, -R24, -RZ ;  /* 0x800000ff18187221 */ /* 0x000fc80000010100 */
[----:B------:R-:W-:-:S07]  /*0760*/  FFMA R28, R27, R24, R27 ;  /* 0x000000181b1c7223 */ /* 0x000fce000000001b */
.L_x_103:
[----:B------:R-:W-:Y:S05]  /*0770*/  BSYNC.RECONVERGENT B4 ;  /* 0x0000000000047941 */ /* 0x000fea0003800200 */
.L_x_101:
[----:B------:R-:W-:-:S07]  /*0780*/  FADD R7, R7, R28 ;  /* 0x0000001c07077221 */ /* 0x000fce0000000000 */
.L_x_97:
[----:B------:R-:W-:Y:S05]  /*0790*/  BSYNC.RECONVERGENT B3 ;  /* 0x0000000000037941 */ /* 0x000fea0003800200 */
.L_x_96:
[----:B------:R-:W2:Y:S01]  /*07a0*/  LDG.E R0, desc[UR6][R20.64+0x4] ;  /* 0x0000040614007981 */ /* 0x000ea2000c1e1900 */
[----:B------:R-:W-:Y:S01]  /*07b0*/  BSSY.RECONVERGENT B3, `(.L_x_104) ;  /* 0x0000022000037945 */ /* 0x000fe20003800200 */
        /* <DEDUP_REMOVED lines=9> */
[----:B------:R-:W-:Y:S01]  /*0850*/  IMAD.MOV.U32 R0, RZ, RZ, R27 ;  /* 0x000000ffff007224 */ /* 0x000fe200078e001b */
[----:B------:R-:W-:-:S07]  /*0860*/  MOV R24, 0x880 ;  /* 0x0000088000187802 */ /* 0x000fce0000000f00 */
[----:B-1----:R-:W-:Y:S05]  /*0870*/  CALL.REL.NOINC `($__internal_2_$__cuda_sm20_sqrt_rn_f32_slowpath) ;  /* 0x0000004800d07944 */ /* 0x002fea0003c00000 */
[----:B------:R-:W-:Y:S01]  /*0880*/  MOV R0, R28 ;  /* 0x0000001c00007202 */ /* 0x000fe20000000f00 */
[----:B------:R-:W-:Y:S06]  /*0890*/  BRA `(.L_x_108) ;  /* 0x0000000000107947 */ /* 0x000fec0003800000 */
.L_x_107:
[----:B------:R-:W-:Y:S01]  /*08a0*/  FMUL.FTZ R0, R27, R24 ;  /* 0x000000181b007220 */ /* 0x000fe20000410000 */
[----:B------:R-:W-:-:S03]  /*08b0*/  FMUL.FTZ R24, R24, 0.5 ;  /* 0x3f00000018187820 */ /* 0x000fc60000410000 */
[----:B------:R-:W-:-:S04]  /*08c0*/  FFMA R27, -R0, R0, R27 ;  /* 0x00000000001b7223 */ /* 0x000fc8000000011b */
[----:B------:R-:W-:-:S07]  /*08d0*/  FFMA R0, R27, R24, R0 ;  /* 0x000000181b007223 */ /* 0x000fce0000000000 */
.L_x_108:
[----:B------:R-:W-:Y:S05]  /*08e0*/  BSYNC.RECONVERGENT B1 ;  /* 0x0000000000017941 */ /* 0x000fea0003800200 */
.L_x_106:
        /* <DEDUP_REMOVED lines=8> */
.L_x_110:
[----:B------:R-:W0:Y:S02]  /*0970*/  MUFU.RCP R27, R0 ;  /* 0x00000000001b7308 */ /* 0x000e240000001000 */
[----:B0-----:R-:W-:-:S04]  /*0980*/  FFMA R24, R27, R0, -1 ;  /* 0xbf8000001b187423 */ /* 0x001fc80000000000 */
[----:B------:R-:W-:-:S04]  /*0990*/  FADD.FTZ R24, -R24, -RZ ;  /* 0x800000ff18187221 */ /* 0x000fc80000010100 */
[----:B------:R-:W-:-:S07]  /*09a0*/  FFMA R28, R27, R24, R27 ;  /* 0x000000181b1c7223 */ /* 0x000fce000000001b */
.L_x_111:
[----:B------:R-:W-:Y:S05]  /*09b0*/  BSYNC.RECONVERGENT B4 ;  /* 0x0000000000047941 */ /* 0x000fea0003800200 */
.L_x_109:
[----:B------:R-:W-:-:S07]  /*09c0*/  FADD R7, R7, R28 ;  /* 0x0000001c07077221 */ /* 0x000fce0000000000 */
.L_x_105:
[----:B------:R-:W-:Y:S05]  /*09d0*/  BSYNC.RECONVERGENT B3 ;  /* 0x0000000000037941 */ /* 0x000fea0003800200 */
.L_x_104:
[----:B------:R-:W2:Y:S01]  /*09e0*/  LDG.E R0, desc[UR6][R20.64+0x8] ;  /* 0x0000080614007981 */ /* 0x000ea2000c1e1900 */
[----:B------:R-:W-:Y:S01]  /*09f0*/  BSSY.RECONVERGENT B3, `(.L_x_112) ;  /* 0x0000022000037945 */ /* 0x000fe20003800200 */
[----:B--2---:R-:W-:-:S13]  /*0a00*/  ISETP.NE.AND P0, PT, R0, R9, PT ;  /* 0x000000090000720c */ /* 0x004fda0003f05270 */
[----:B------:R-:W-:Y:S05]  /*0a10*/  @!P0 BRA `(.L_x_113) ;  /* 0x00000000007c8947 */ /* 0x000fea0003800000 */
[----:B------:R-:W2:Y:S01]  /*0a20*/  LDG.E R27, desc[UR6][R22.64+0x8] ;  /* 0x00000806161b7981 */ /* 0x000ea2000c1e1900 */
[----:B------:R-:W-:Y:S01]  /*0a30*/  BSSY.RECONVERGENT B1, `(.L_x_114) ;  /* 0x000000f000017945 */ /* 0x000fe20003800200 */
[----:B--2---:R-:W-:-:S04]  /*0a40*/  FMUL R27, R6, R27 ;  /* 0x0000001b061b7220 */ /* 0x004fc80000400000 */
[----:B------:R-:W-:Y:S01]  /*0a50*/  VIADD R0, R27, 0xf3000000 ;  /* 0xf30000001b007836 */ /* 0x000fe20000000000 */
[----:B------:R0:W2:Y:S04]  /*0a60*/  MUFU.RSQ R24, R27 ;  /* 0x0000001b00187308 */ /* 0x0000a80000001400 */
[----:B------:R-:W-:-:S13]  /*0a70*/  ISETP.GT.U32.AND P0, PT, R0, 0x727fffff, PT ;  /* 0x727fffff0000780c */ /* 0x000fda0003f04070 */
[----:B0-2---:R-:W-:Y:S05]  /*0a80*/  @!P0 BRA `(.L_x_115) ;  /* 0x0000000000148947 */ /* 0x005fea0003800000 */
[----:B------:R-:W-:Y:S02]  /*0a90*/  MOV R0, R27 ;  /* 0x0000001b00007202 */ /* 0x000fe40000000f00 */
[----:B------:R-:W-:-:S07]  /*0aa0*/  MOV R24, 0xac0 ;  /* 0x00000ac000187802 */ /* 0x000fce0000000f00 */
[----:B-1----:R-:W-:Y:S05]  /*0ab0*/  CALL.REL.NOINC `($__internal_2_$__cuda_sm20_sqrt_rn_f32_slowpath) ;  /* 0x0000004800407944 */ /* 0x002fea0003c00000 */
[----:B------:R-:W-:Y:S01]  /*0ac0*/  MOV R0, R28 ;  /* 0x0000001c00007202 */ /* 0x000fe20000000f00 */
[----:B------:R-:W-:Y:S06]  /*0ad0*/  BRA `(.L_x_116) ;  /* 0x0000000000107947 */ /* 0x000fec0003800000 */
.L_x_115:
[----:B------:R-:W-:Y:S01]  /*0ae0*/  FMUL.FTZ R0, R27, R24 ;  /* 0x000000181b007220 */ /* 0x000fe20000410000 */
[----:B------:R-:W-:-:S03]  /*0af0*/  FMUL.FTZ R24, R24, 0.5 ;  /* 0x3f00000018187820 */ /* 0x000fc60000410000 */
[----:B------:R-:W-:-:S04]  /*0b00*/  FFMA R27, -R0, R0, R27 ;  /* 0x00000000001b7223 */ /* 0x000fc8000000011b */
[----:B------:R-:W-:-:S07]  /*0b10*/  FFMA R0, R27, R24, R0 ;  /* 0x000000181b007223 */ /* 0x000fce0000000000 */
.L_x_116:
[----:B------:R-:W-:Y:S05]  /*0b20*/  BSYNC.RECONVERGENT B1 ;  /* 0x0000000000017941 */ /* 0x000fea0003800200 */
.L_x_114:
[----:B------:R-:W-:Y:S01]  /*0b30*/  VIADD R24, R0, 0x1800000 ;  /* 0x0180000000187836 */ /* 0x000fe20000000000 */
[----:B------:R-:W-:Y:S04]  /*0b40*/  BSSY.RECONVERGENT B4, `(.L_x_117) ;  /* 0x000000b000047945 */ /* 0x000fe80003800200 */
[----:B------:R-:W-:-:S04]  /*0b50*/  LOP3.LUT R24, R24, 0x7f800000, RZ, 0xc0, !PT ;  /* 0x7f80000018187812 */ /* 0x000fc800078ec0ff */
[----:B------:R-:W-:-:S13]  /*0b60*/  ISETP.GT.U32.AND P0, PT, R24, 0x1ffffff, PT ;  /* 0x01ffffff1800780c */ /* 0x000fda0003f04070 */
[----:B------:R-:W-:Y:S05]  /*0b70*/  @P0 BRA `(.L_x_118) ;  /* 0x00000000000c0947 */ /* 0x000fea0003800000 */
[----:B------:R-:W-:-:S07]  /*0b80*/  MOV R24, 0xba0 ;  /* 0x00000ba000187802 */ /* 0x000fce0000000f00 */
[----:B-1----:R-:W-:Y:S05]  /*0b90*/  CALL.REL.NOINC `($__internal_1_$__cuda_sm20_rcp_rn_f32_slowpath) ;  /* 0x0000004400347944 */ /* 0x002fea0003c00000 */
[----:B------:R-:W-:Y:S05]  /*0ba0*/  BRA `(.L_x_119) ;  /* 0x0000000000107947 */ /* 0x000fea0003800000 */
.L_x_118:
[----:B------:R-:W0:Y:S02]  /*0bb0*/  MUFU.RCP R27, R0 ;  /* 0x00000000001b7308 */ /* 0x000e240000001000 */
[----:B0-----:R-:W-:-:S04]  /*0bc0*/  FFMA R24, R27, R0, -1 ;  /* 0xbf8000001b187423 */ /* 0x001fc80000000000 */
[----:B------:R-:W-:-:S04]  /*0bd0*/  FADD.FTZ R24, -R24, -RZ ;  /* 0x800000ff18187221 */ /* 0x000fc80000010100 */
[----:B------:R-:W-:-:S07]  /*0be0*/  FFMA R28, R27, R24, R27 ;  /* 0x000000181b1c7223 */ /* 0x000fce000000001b */
.L_x_119:
[----:B------:R-:W-:Y:S05]  /*0bf0*/  BSYNC.RECONVERGENT B4 ;  /* 0x0000000000047941 */ /* 0x000fea0003800200 */
.L_x_117:
[----:B------:R-:W-:-:S07]  /*0c00*/  FADD R7, R7, R28 ;  /* 0x0000001c07077221 */ /* 0x000fce0000000000 */
.L_x_113:
[----:B------:R-:W-:Y:S05]  /*0c10*/  BSYNC.RECONVERGENT B3 ;  /* 0x0000000000037941 */ /* 0x000fea0003800200 */
.L_x_112:
        /* <DEDUP_REMOVED lines=16> */
.L_x_123:
[----:B------:R-:W-:Y:S01]  /*0d20*/  FMUL.FTZ R0, R27, R24 ;  /* 0x000000181b007220 */ /* 0x000fe20000410000 */
[----:B------:R-:W-:-:S03]  /*0d30*/  FMUL.FTZ R24, R24, 0.5 ;  /* 0x3f00000018187820 */ /* 0x000fc60000410000 */
[----:B------:R-:W-:-:S04]  /*0d40*/  FFMA R27, -R0, R0, R27 ;  /* 0x00000000001b7223 */ /* 0x000fc8000000011b */
[----:B------:R-:W-:-:S07]  /*0d50*/  FFMA R0, R27, R24, R0 ;  /* 0x000000181b007223 */ /* 0x000fce0000000000 */
.L_x_124:
[----:B------:R-:W-:Y:S05]  /*0d60*/  BSYNC.RECONVERGENT B1 ;  /* 0x0000000000017941 */ /* 0x000fea0003800200 */
.L_x_122:
        /* <DEDUP_REMOVED lines=8> */
.L_x_126:
[----:B------:R-:W0:Y:S02]  /*0df0*/  MUFU.RCP R27, R0 ;  /* 0x00000000001b7308 */ /* 0x000e240000001000 */
[----:B0-----:R-:W-:-:S04]  /*0e00*/  FFMA R24, R27, R0, -1 ;  /* 0xbf8000001b187423 */ /* 0x001fc80000000000 */
[----:B------:R-:W-:-:S04]  /*0e10*/  FADD.FTZ R24, -R24, -RZ ;  /* 0x800000ff18187221 */ /* 0x000fc80000010100 */
[----:B------:R-:W-:-:S07]  /*0e20*/  FFMA R28, R27, R24, R27 ;  /* 0x000000181b1c7223 */ /* 0x000fce000000001b */
.L_x_127:
[----:B------:R-:W-:Y:S05]  /*0e30*/  BSYNC.RECONVERGENT B4 ;  /* 0x0000000000047941 */ /* 0x000fea0003800200 */
.L_x_125:
[----:B------:R-:W-:-:S07]  /*0e40*/  FADD R7, R7, R28 ;  /* 0x0000001c07077221 */ /* 0x000fce0000000000 */
.L_x_121:
[----:B------:R-:W-:Y:S05]  /*0e50*/  BSYNC.RECONVERGENT B3 ;  /* 0x0000000000037941 */ /* 0x000fea0003800200 */
.L_x_120:
        /* <DEDUP_REMOVED lines=16> */
.L_x_131:
[----:B------:R-:W-:Y:S01]  /*0f60*/  FMUL.FTZ R0, R27, R24 ;  /* 0x000000181b007220 */ /* 0x000fe20000410000 */
[----:B------:R-:W-:-:S03]  /*0f70*/  FMUL.FTZ R24, R24, 0.5 ;  /* 0x3f00000018187820 */ /* 0x000fc60000410000 */
[----:B------:R-:W-:-:S04]  /*0f80*/  FFMA R27, -R0, R0, R27 ;  /* 0x00000000001b7223 */ /* 0x000fc8000000011b */
[----:B------:R-:W-:-:S07]  /*0f90*/  FFMA R0, R27, R24, R0 ;  /* 0x000000181b007223 */ /* 0x000fce0000000000 */
.L_x_132:
[----:B------:R-:W-:Y:S05]  /*0fa0*/  BSYNC.RECONVERGENT B1 ;  /* 0x0000000000017941 */ /* 0x000fea0003800200 */
.L_x_130:
        /* <DEDUP_REMOVED lines=8> */
.L_x_134:
[----:B------:R-:W0:Y:S02]  /*1030*/  MUFU.RCP R27, R0 ;  /* 0x00000000001b7308 */ /* 0x000e240000001000 */
[----:B0-----:R-:W-:-:S04]  /*1040*/  FFMA R24, R27, R0, -1 ;  /* 0xbf8000001b187423 */ /* 0x001fc80000000000 */
[----:B------:R-:W-:-:S04]  /*1050*/  FADD.FTZ R24, -R24, -RZ ;  /* 0x800000ff18187221 */ /* 0x000fc80000010100 */
[----:B------:R-:W-:-:S07]  /*1060*/  FFMA R28, R27, R24, R27 ;  /* 0x000000181b1c7223 */ /* 0x000fce000000001b */
.L_x_135:
[----:B------:R-:W-:Y:S05]  /*1070*/  BSYNC.RECONVERGENT B4 ;  /* 0x0000000000047941 */ /* 0x000fea0003800200 */
.L_x_133:
[----:B------:R-:W-:-:S07]  /*1080*/  FADD R7, R7, R28 ;  /* 0x0000001c07077221 */ /* 0x000fce0000000000 */
.L_x_129:
[----:B------:R-:W-:Y:S05]  /*1090*/  BSYNC.RECONVERGENT B3 ;  /* 0x0000000000037941 */ /* 0x000fea0003800200 */
.L_x_128:
        /* <DEDUP_REMOVED lines=16> */
.L_x_139:
[----:B------:R-:W-:Y:S01]  /*11a0*/  FMUL.FTZ R0, R27, R24 ;  /* 0x000000181b007220 */ /* 0x000fe20000410000 */
[----:B------:R-:W-:-:S03]  /*11b0*/  FMUL.FTZ R24, R24, 0.5 ;  /* 0x3f00000018187820 */ /* 0x000fc60000410000 */
[----:B------:R-:W-:-:S04]  /*11c0*/  FFMA R27, -R0, R0, R27 ;  /* 0x00000000001b7223 */ /* 0x000fc8000000011b */
[----:B------:R-:W-:-:S07]  /*11d0*/  FFMA R0, R27, R24, R0 ;  /* 0x000000181b007223 */ /* 0x000fce0000000000 */
.L_x_140:
[----:B------:R-:W-:Y:S05]  /*11e0*/  BSYNC.RECONVERGENT B1 ;  /* 0x0000000000017941 */ /* 0x000fea0003800200 */
.L_x_138:
        /* <DEDUP_REMOVED lines=8> */
.L_x_142:
[----:B------:R-:W0:Y:S02]  /*1270*/  MUFU.RCP R27, R0 ;  /* 0x00000000001b7308 */ /* 0x000e240000001000 */
[----:B0-----:R-:W-:-:S04]  /*1280*/  FFMA R24, R27, R0, -1 ;  /* 0xbf8000001b187423 */ /* 0x001fc80000000000 */
[----:B------:R-:W-:-:S04]  /*1290*/  FADD.FTZ R24, -R24, -RZ ;  /* 0x800000ff18187221 */ /* 0x000fc80000010100 */
[----:B------:R-:W-:-:S07]  /*12a0*/  FFMA R28, R27, R24, R27 ;  /* 0x000000181b1c7223 */ /* 0x000fce000000001b */
.L_x_143:
[----:B------:R-:W-:Y:S05]  /*12b0*/  BSYNC.RECONVERGENT B4 ;  /* 0x0000000000047941 */ /* 0x000fea0003800200 */
.L_x_141:
[----:B------:R-:W-:-:S07]  /*12c0*/  FADD R7, R7, R28 ;  /* 0x0000001c07077221 */ /* 0x000fce0000000000 */
.L_x_137:
[----:B------:R-:W-:Y:S05]  /*12d0*/  BSYNC.RECONVERGENT B3 ;  /* 0x0000000000037941 */ /* 0x000fea0003800200 */
.L_x_136:
        /* <DEDUP_REMOVED lines=16> */
.L_x_147:
[----:B------:R-:W-:Y:S01]  /*13e0*/  FMUL.FTZ R0, R27, R24 ;  /* 0x000000181b007220 */ /* 0x000fe20000410000 */
[----:B------:R-:W-:-:S03]  /*13f0*/  FMUL.FTZ R24, R24, 0.5 ;  /* 0x3f00000018187820 */ /* 0x000fc60000410000 */
[----:B------:R-:W-:-:S04]  /*1400*/  FFMA R27, -R0, R0, R27 ;  /* 0x00000000001b7223 */ /* 0x000fc8000000011b */
[----:B------:R-:W-:-:S07]  /*1410*/  FFMA R0, R27, R24, R0 ;  /* 0x000000181b007223 */ /* 0x000fce0000000000 */
.L_x_148:
[----:B------:R-:W-:Y:S05]  /*1420*/  BSYNC.RECONVERGENT B1 ;  /* 0x0000000000017941 */ /* 0x000fea0003800200 */
.L_x_146:
        /* <DEDUP_REMOVED lines=8> */
.L_x_150:
[----:B------:R-:W0:Y:S02]  /*14b0*/  MUFU.RCP R27, R0 ;  /* 0x00000000001b7308 */ /* 0x000e240000001000 */
[----:B0-----:R-:W-:-:S04]  /*14c0*/  FFMA R24, R27, R0, -1 ;  /* 0xbf8000001b187423 */ /* 0x001fc80000000000 */
[----:B------:R-:W-:-:S04]  /*14d0*/  FADD.FTZ R24, -R24, -RZ ;  /* 0x800000ff18187221 */ /* 0x000fc80000010100 */
[----:B------:R-:W-:-:S07]  /*14e0*/  FFMA R28, R27, R24, R27 ;  /* 0x000000181b1c7223 */ /* 0x000fce000000001b */
.L_x_151:
[----:B------:R-:W-:Y:S05]  /*14f0*/  BSYNC.RECONVERGENT B4 ;  /* 0x0000000000047941 */ /* 0x000fea0003800200 */
.L_x_149:
[----:B------:R-:W-:-:S07]  /*1500*/  FADD R7, R7, R28 ;  /* 0x0000001c07077221 */ /* 0x000fce0000000000 */
.L_x_145:
[----:B------:R-:W-:Y:S05]  /*1510*/  BSYNC.RECONVERGENT B3 ;  /* 0x0000000000037941 */ /* 0x000fea0003800200 */
.L_x_144:
        /* <DEDUP_REMOVED lines=16> */
.L_x_155:
[----:B------:R-:W-:Y:S01]  /*1620*/  FMUL.FTZ R0, R21, R20 ;  /* 0x0000001415007220 */ /* 0x000fe20000410000 */
[----:B------:R-:W-:-:S03]  /*1630*/  FMUL.FTZ R20, R20, 0.5 ;  /* 0x3f00000014147820 */ /* 0x000fc60000410000 */
[----:B------:R-:W-:-:S04]  /*1640*/  FFMA R21, -R0, R0, R21 ;  /* 0x0000000000157223 */ /* 0x000fc80000000115 */
[----:B------:R-:W-:-:S07]  /*1650*/  FFMA R0, R21, R20, R0 ;  /* 0x0000001415007223 */ /* 0x000fce0000000000 */
.L_x_156:
[----:B------:R-:W-:Y:S05]  /*1660*/  BSYNC.RECONVERGENT B1 ;  /* 0x0000000000017941 */ /* 0x000fea0003800200 */
.L_x_154:
        /* <DEDUP_REMOVED lines=8> */
.L_x_158:
[----:B------:R-:W0:Y:S02]  /*16f0*/  MUFU.RCP R21, R0 ;  /* 0x0000000000157308 */ /* 0x000e240000001000 */
[----:B0-----:R-:W-:-:S04]  /*1700*/  FFMA R20, R21, R0, -1 ;  /* 0xbf80000015147423 */ /* 0x001fc80000000000 */
[----:B------:R-:W-:-:S04]  /*1710*/  FADD.FTZ R20, -R20, -RZ ;  /* 0x800000ff14147221 */ /* 0x000fc80000010100 */
[----:B------:R-:W-:-:S07]  /*1720*/  FFMA R28, R21, R20, R21 ;  /* 0x00000014151c7223 */ /* 0x000fce0000000015 */
.L_x_159:
[----:B------:R-:W-:Y:S05]  /*1730*/  BSYNC.RECONVERGENT B4 ;  /* 0x0000000000047941 */ /* 0x000fea0003800200 */
.L_x_157:
[----:B------:R-:W-:-:S07]  /*1740*/  FADD R7, R7, R28 ;  /* 0x0000001c07077221 */ /* 0x000fce0000000000 */
.L_x_153:
[----:B------:R-:W-:Y:S05]  /*1750*/  BSYNC.RECONVERGENT B3 ;  /* 0x0000000000037941 */ /* 0x000fea0003800200 */
.L_x_152:
[----:B------:R-:W-:Y:S01]  /*1760*/  VIADD R12, R12, 0x8 ;  /* 0x000000080c0c7836 */ /* 0x000fe20000000000 */
[----:B------:R-:W-:-:S04]  /*1770*/  IADD3 R25, PT, PT, R25, 0x8, RZ ;  /* 0x0000000819197810 */ /* 0x000fc80007ffe0ff */
[----:B------:R-:W-:-:S13]  /*1780*/  ISETP.NE.AND P0, PT, R12, RZ, PT ;  /* 0x000000ff0c00720c */ /* 0x000fda0003f05270 */
[----:B------:R-:W-:Y:S05]  /*1790*/  @P0 BRA `(.L_x_160) ;  /* 0xffffffec00640947 */ /* 0x000fea000383ffff */
.L_x_95:
[----:B------:R-:W-:Y:S05]  /*17a0*/  BSYNC.RECONVERGENT B2 ;  /* 0x0000000000027941 */ /* 0x000fea0003800200 */
.L_x_94:
[----:B------:R-:W-:-:S13]  /*17b0*/  ISETP.NE.AND P0, PT, R11, RZ, PT ;  /* 0x000000ff0b00720c */ /* 0x000fda0003f05270 */
[----:B------:R-:W-:Y:S05]  /*17c0*/  @!P0 BRA `(.L_x_93) ;  /* 0x0000001000648947 */ /* 0x000fea0003800000 */
[----:B------:R-:W-:Y:S01]  /*17d0*/  ISETP.GE.U32.AND P0, PT, R11, 0x4, PT ;  /* 0x000000040b00780c */ /* 0x000fe20003f06070 */
[----:B------:R-:W-:Y:S01]  /*17e0*/  BSSY.RECONVERGENT B2, `(.L_x_161) ;  /* 0x0000099000027945 */ /* 0x000fe20003800200 */
[----:B------:R-:W-:-:S11]  /*17f0*/  LOP3.LUT R11, R8, 0x3, RZ, 0xc0, !PT ;  /* 0x00000003080b7812 */ /* 0x000fd600078ec0ff */
[----:B------:R-:W-:Y:S05]  /*1800*/  @!P0 BRA `(.L_x_162) ;  /* 0x0000000800588947 */ /* 0x000fea0003800000 */
[----:B------:R-:W2:Y:S01]  /*1810*/  LDC.64 R20, c[0x0][0x380] ;  /* 0x0000e000ff147b82 */ /* 0x000ea20000000a00 */
[----:B-----5:R-:W-:-:S07]  /*1820*/  IADD3 R23, PT, PT, R10, R13, RZ ;  /* 0x0000000d0a177210 */ /* 0x020fce0007ffe0ff */
[----:B0-----:R-:W0:Y:S01]  /*1830*/  LDC.64 R14, c[0x0][0x3a8] ;  /* 0x0000ea00ff0e7b82 */ /* 0x001e220000000a00 */
[----:B--2---:R-:W-:-:S05]  /*1840*/  IMAD.WIDE R20, R23, 0x4, R20 ;  /* 0x0000000417147825 */ /* 0x004fca00078e0214 */
        /* <DEDUP_REMOVED lines=17> */
.L_x_166:
[----:B------:R-:W-:Y:S01]  /*1960*/  FMUL.FTZ R0, R23, R12 ;  /* 0x0000000c17007220 */ /* 0x000fe20000410000 */
[----:B------:R-:W-:-:S03]  /*1970*/  FMUL.FTZ R12, R12, 0.5 ;  /* 0x3f0000000c0c7820 */ /* 0x000fc60000410000 */
[----:B------:R-:W-:-:S04]  /*1980*/  FFMA R23, -R0, R0, R23 ;  /* 0x0000000000177223 */ /* 0x000fc80000000117 */
[----:B------:R-:W-:-:S07]  /*1990*/  FFMA R0, R23, R12, R0 ;  /* 0x0000000c17007223 */ /* 0x000fce0000000000 */
.L_x_167:
[----:B------:R-:W-:Y:S05]  /*19a0*/  BSYNC.RECONVERGENT B1 ;  /* 0x0000000000017941 */ /* 0x000fea0003800200 */
.L_x_165:
        /* <DEDUP_REMOVED lines=8> */
.L_x_169:
[----:B------:R-:W0:Y:S02]  /*1a30*/  MUFU.RCP R23, R0 ;  /* 0x0000000000177308 */ /* 0x000e240000001000 */
[----:B0-----:R-:W-:-:S04]  /*1a40*/  FFMA R12, R23, R0, -1 ;  /* 0xbf800000170c7423 */ /* 0x001fc80000000000 */
[----:B------:R-:W-:-:S04]  /*1a50*/  FADD.FTZ R12, -R12, -RZ ;  /* 0x800000ff0c0c7221 */ /* 0x000fc80000010100 */
[----:B------:R-:W-:-:S07]  /*1a60*/  FFMA R28, R23, R12, R23 ;  /* 0x0000000c171c7223 */ /* 0x000fce0000000017 */
.L_x_170:
[----:B------:R-:W-:Y:S05]  /*1a70*/  BSYNC.RECONVERGENT B4 ;  /* 0x0000000000047941 */ /* 0x000fea0003800200 */
.L_x_168:
[----:B------:R-:W-:-:S07]  /*1a80*/  FADD R7, R7, R28 ;  /* 0x0000001c07077221 */ /* 0x000fce0000000000 */
.L_x_164:
[----:B------:R-:W-:Y:S05]  /*1a90*/  BSYNC.RECONVERGENT B3 ;  /* 0x0000000000037941 */ /* 0x000fea0003800200 */
.L_x_163:
        /* <DEDUP_REMOVED lines=16> */
.L_x_174:
[----:B------:R-:W-:Y:S01]  /*1ba0*/  FMUL.FTZ R0, R23, R12 ;  /* 0x0000000c17007220 */ /* 0x000fe20000410000 */
[----:B------:R-:W-:-:S03]  /*1bb0*/  FMUL.FTZ R12, R12, 0.5 ;  /* 0x3f0000000c0c7820 */ /* 0x000fc60000410000 */
[----:B------:R-:W-:-:S04]  /*1bc0*/  FFMA R23, -R0, R0, R23 ;  /* 0x0000000000177223 */ /* 0x000fc80000000117 */
[----:B------:R-:W-:-:S07]  /*1bd0*/  FFMA R0, R23, R12, R0 ;  /* 0x0000000c17007223 */ /* 0x000fce0000000000 */
.L_x_175:
[----:B------:R-:W-:Y:S05]  /*1be0*/  BSYNC.RECONVERGENT B1 ;  /* 0x0000000000017941 */ /* 0x000fea0003800200 */
.L_x_173:
        /* <DEDUP_REMOVED lines=8> */
.L_x_177:
[----:B------:R-:W0:Y:S02]  /*1c70*/  MUFU.RCP R23, R0 ;  /* 0x0000000000177308 */ /* 0x000e240000001000 */
[----:B0-----:R-:W-:-:S04]  /*1c80*/  FFMA R12, R23, R0, -1 ;  /* 0xbf800000170c7423 */ /* 0x001fc80000000000 */
[----:B------:R-:W-:-:S04]  /*1c90*/  FADD.FTZ R12, -R12, -RZ ;  /* 0x800000ff0c0c7221 */ /* 0x000fc80000010100 */
[----:B------:R-:W-:-:S07]  /*1ca0*/  FFMA R28, R23, R12, R23 ;  /* 0x0000000c171c7223 */ /* 0x000fce0000000017 */
.L_x_178:
[----:B------:R-:W-:Y:S05]  /*1cb0*/  BSYNC.RECONVERGENT B4 ;  /* 0x0000000000047941 */ /* 0x000fea0003800200 */
.L_x_176:
[----:B------:R-:W-:-:S07]  /*1cc0*/  FADD R7, R7, R28 ;  /* 0x0000001c07077221 */ /* 0x000fce0000000000 */
.L_x_172:
[----:B------:R-:W-:Y:S05]  /*1cd0*/  BSYNC.RECONVERGENT B3 ;  /* 0x0000000000037941 */ /* 0x000fea0003800200 */
.L_x_171:
        /* <DEDUP_REMOVED lines=16> */
.L_x_182:
[----:B------:R-:W-:Y:S01]  /*1de0*/  FMUL.FTZ R0, R23, R12 ;  /* 0x0000000c17007220 */ /* 0x000fe20000410000 */
[----:B------:R-:W-:-:S03]  /*1df0*/  FMUL.FTZ R12, R12, 0.5 ;  /* 0x3f0000000c0c7820 */ /* 0x000fc60000410000 */
[----:B------:R-:W-:-:S04]  /*1e00*/  FFMA R23, -R0, R0, R23 ;  /* 0x0000000000177223 */ /* 0x000fc80000000117 */
[----:B------:R-:W-:-:S07]  /*1e10*/  FFMA R0, R23, R12, R0 ;  /* 0x0000000c17007223 */ /* 0x000fce0000000000 */
.L_x_183:
[----:B------:R-:W-:Y:S05]  /*1e20*/  BSYNC.RECONVERGENT B1 ;  /* 0x0000000000017941 */ /* 0x000fea0003800200 */
.L_x_181:
        /* <DEDUP_REMOVED lines=8> */
.L_x_185:
[----:B------:R-:W0:Y:S02]  /*1eb0*/  MUFU.RCP R23, R0 ;  /* 0x0000000000177308 */ /* 0x000e240000001000 */
[----:B0-----:R-:W-:-:S04]  /*1ec0*/  FFMA R12, R23, R0, -1 ;  /* 0xbf800000170c7423 */ /* 0x001fc80000000000 */
[----:B------:R-:W-:-:S04]  /*1ed0*/  FADD.FTZ R12, -R12, -RZ ;  /* 0x800000ff0c0c7221 */ /* 0x000fc80000010100 */
[----:B------:R-:W-:-:S07]  /*1ee0*/  FFMA R28, R23, R12, R23 ;  /* 0x0000000c171c7223 */ /* 0x000fce0000000017 */
.L_x_186:
[----:B------:R-:W-:Y:S05]  /*1ef0*/  BSYNC.RECONVERGENT B4 ;  /* 0x0000000000047941 */ /* 0x000fea0003800200 */
.L_x_184:
[----:B------:R-:W-:-:S07]  /*1f00*/  FADD R7, R7, R28 ;  /* 0x0000001c07077221 */ /* 0x000fce0000000000 */
.L_x_180:
[----:B------:R-:W-:Y:S05]  /*1f10*/  BSYNC.RECONVERGENT B3 ;  /* 0x0000000000037941 */ /* 0x000fea0003800200 */
.L_x_179:
        /* <DEDUP_REMOVED lines=16> */
.L_x_190:
[----:B------:R-:W-:Y:S01]  /*2020*/  FMUL.FTZ R0, R21, R12 ;  /* 0x0000000c15007220 */ /* 0x000fe20000410000 */
[----:B------:R-:W-:-:S03]  /*2030*/  FMUL.FTZ R12, R12, 0.5 ;  /* 0x3f0000000c0c7820 */ /* 0x000fc60000410000 */
[----:B------:R-:W-:-:S04]  /*2040*/  FFMA R15, -R0, R0, R21 ;  /* 0x00000000000f7223 */ /* 0x000fc80000000115 */
[----:B------:R-:W-:-:S07]  /*2050*/  FFMA R0, R15, R12, R0 ;  /* 0x0000000c0f007223 */ /* 0x000fce0000000000 */
.L_x_191:
[----:B------:R-:W-:Y:S05]  /*2060*/  BSYNC.RECONVERGENT B1 ;  /* 0x0000000000017941 */ /* 0x000fea0003800200 */
.L_x_189:
        /* <DEDUP_REMOVED lines=8> */
.L_x_193:
[----:B------:R-:W0:Y:S02]  /*20f0*/  MUFU.RCP R15, R0 ;  /* 0x00000000000f7308 */ /* 0x000e240000001000 */
[----:B0-----:R-:W-:-:S04]  /*2100*/  FFMA R12, R15, R0, -1 ;  /* 0xbf8000000f0c7423 */ /* 0x001fc80000000000 */
[----:B------:R-:W-:-:S04]  /*2110*/  FADD.FTZ R12, -R12, -RZ ;  /* 0x800000ff0c0c7221 */ /* 0x000fc80000010100 */
[----:B------:R-:W-:-:S07]  /*2120*/  FFMA R28, R15, R12, R15 ;  /* 0x0000000c0f1c7223 */ /* 0x000fce000000000f */
.L_x_194:
[----:B------:R-:W-:Y:S05]  /*2130*/  BSYNC.RECONVERGENT B4 ;  /* 0x0000000000047941 */ /* 0x000fea0003800200 */
.L_x_192:
[----:B------:R-:W-:-:S07]  /*2140*/  FADD R7, R7, R28 ;  /* 0x0000001c07077221 */ /* 0x000fce0000000000 */
.L_x_188:
[----:B------:R-:W-:Y:S05]  /*2150*/  BSYNC.RECONVERGENT B3 ;  /* 0x0000000000037941 */ /* 0x000fea0003800200 */
.L_x_187:
[----:B------:R-:W-:-:S07]  /*2160*/  IADD3 R13, PT, PT, R13, 0x4, RZ ;  /* 0x000000040d0d7810 */ /* 0x000fce0007ffe0ff */
.L_x_162:
[----:B------:R-:W-:Y:S05]  /*2170*/  BSYNC.RECONVERGENT B2 ;  /* 0x0000000000027941 */ /* 0x000fea0003800200 */
.L_x_161:
[----:B------:R-:W-:-:S13]  /*2180*/  ISETP.NE.AND P0, PT, R11, RZ, PT ;  /* 0x000000ff0b00720c */ /* 0x000fda0003f05270 */
[----:B------:R-:W-:Y:S05]  /*2190*/  @!P0 BRA `(.L_x_93) ;  /* 0x0000000400f08947 */ /* 0x000fea0003800000 */
[----:B------:R-:W-:Y:S01]  /*21a0*/  ISETP.NE.AND P0, PT, R11, 0x1, PT ;  /* 0x000000010b00780c */ /* 0x000fe20003f05270 */
[----:B------:R-:W-:-:S12]  /*21b0*/  BSSY.RECONVERGENT B2, `(.L_x_195) ;  /* 0x0000050000027945 */ /* 0x000fd80003800200 */
        /* <DEDUP_REMOVED lines=22> */
.L_x_200:
[----:B------:R-:W-:Y:S01]  /*2320*/  FMUL.FTZ R0, R11, R12 ;  /* 0x0000000c0b007220 */ /* 0x000fe20000410000 */
[----:B------:R-:W-:-:S03]  /*2330*/  FMUL.FTZ R12, R12, 0.5 ;  /* 0x3f0000000c0c7820 */ /* 0x000fc60000410000 */
[----:B------:R-:W-:-:S04]  /*2340*/  FFMA R11, -R0, R0, R11 ;  /* 0x00000000000b7223 */ /* 0x000fc8000000010b */
[----:B------:R-:W-:-:S07]  /*2350*/  FFMA R0, R11, R12, R0 ;  /* 0x0000000c0b007223 */ /* 0x000fce0000000000 */
.L_x_201:
[----:B------:R-:W-:Y:S05]  /*2360*/  BSYNC.RECONVERGENT B1 ;  /* 0x0000000000017941 */ /* 0x000fea0003800200 */
.L_x_199:
        /* <DEDUP_REMOVED lines=8> */
.L_x_203:
[----:B------:R-:W0:Y:S02]  /*23f0*/  MUFU.RCP R11, R0 ;  /* 0x00000000000b7308 */ /* 0x000e240000001000 */
[----:B0-----:R-:W-:-:S04]  /*2400*/  FFMA R12, R11, R0, -1 ;  /* 0xbf8000000b0c7423 */ /* 0x001fc80000000000 */
[----:B------:R-:W-:-:S04]  /*2410*/  FADD.FTZ R12, -R12, -RZ ;  /* 0x800000ff0c0c7221 */ /* 0x000fc80000010100 */
[----:B------:R-:W-:-:S07]  /*2420*/  FFMA R28, R11, R12, R11 ;  /* 0x0000000c0b1c7223 */ /* 0x000fce000000000b */
.L_x_204:
[----:B------:R-:W-:Y:S05]  /*2430*/  BSYNC.RECONVERGENT B4 ;  /* 0x0000000000047941 */ /* 0x000fea0003800200 */
.L_x_202:
[----:B------:R-:W-:-:S07]  /*2440*/  FADD R7, R7, R28 ;  /* 0x0000001c07077221 */ /* 0x000fce0000000000 */
.L_x_198:
[----:B------:R-:W-:Y:S05]  /*2450*/  BSYNC.RECONVERGENT B3 ;  /* 0x0000000000037941 */ /* 0x000fea0003800200 */
.L_x_197:
        /* <DEDUP_REMOVED lines=16> */
.L_x_208:
[----:B------:R-:W-:Y:S01]  /*2560*/  FMUL.FTZ R0, R11, R12 ;  /* 0x0000000c0b007220 */ /* 0x000fe20000410000 */
[----:B------:R-:W-:-:S03]  /*2570*/  FMUL.FTZ R12, R12, 0.5 ;  /* 0x3f0000000c0c7820 */ /* 0x000fc60000410000 */
[----:B------:R-:W-:-:S04]  /*2580*/  FFMA R11, -R0, R0, R11 ;  /* 0x00000000000b7223 */ /* 0x000fc8000000010b */
[----:B------:R-:W-:-:S07]  /*2590*/  FFMA R0, R11, R12, R0 ;  /* 0x0000000c0b007223 */ /* 0x000fce0000000000 */
.L_x_209:
[----:B------:R-:W-:Y:S05]  /*25a0*/  BSYNC.RECONVERGENT B1 ;  /* 0x0000000000017941 */ /* 0x000fea0003800200 */
.L_x_207:
        /* <DEDUP_REMOVED lines=8> */
.L_x_211:
[----:B------:R-:W0:Y:S02]  /*2630*/  MUFU.RCP R11, R0 ;  /* 0x00000000000b7308 */ /* 0x000e240000001000 */
[----:B0-----:R-:W-:-:S04]  /*2640*/  FFMA R12, R11, R0, -1 ;  /* 0xbf8000000b0c7423 */ /* 0x001fc80000000000 */
[----:B------:R-:W-:-:S04]  /*2650*/  FADD.FTZ R12, -R12, -RZ ;  /* 0x800000ff0c0c7221 */ /* 0x000fc80000010100 */
[----:B------:R-:W-:-:S07]  /*2660*/  FFMA R28, R11, R12, R11 ;  /* 0x0000000c0b1c7223 */ /* 0x000fce000000000b */
.L_x_212:
[----:B------:R-:W-:Y:S05]  /*2670*/  BSYNC.RECONVERGENT B4 ;  /* 0x0000000000047941 */ /* 0x000fea0003800200 */
.L_x_210:
[----:B------:R-:W-:-:S07]  /*2680*/  FADD R7, R7, R28 ;  /* 0x0000001c07077221 */ /* 0x000fce0000000000 */
.L_x_206:
[----:B------:R-:W-:Y:S05]  /*2690*/  BSYNC.RECONVERGENT B3 ;  /* 0x0000000000037941 */ /* 0x000fea0003800200 */
.L_x_205:
[----:B------:R-:W-:-:S07]  /*26a0*/  IADD3 R13, PT, PT, R13, 0x2, RZ ;  /* 0x000000020d0d7810 */ /* 0x000fce0007ffe0ff */
.L_x_196:
[----:B------:R-:W-:Y:S05]  /*26b0*/  BSYNC.RECONVERGENT B2 ;  /* 0x0000000000027941 */ /* 0x000fea0003800200 */
.L_x_195:
[----:B------:R-:W-:-:S04]  /*26c0*/  LOP3.LUT R8, R8, 0x1, RZ, 0xc0, !PT ;  /* 0x0000000108087812 */ /* 0x000fc800078ec0ff */
[----:B------:R-:W-:-:S13]  /*26d0*/  ISETP.NE.U32.AND P0, PT, R8, 0x1, PT ;  /* 0x000000010800780c */ /* 0x000fda0003f05070 */
[----:B------:R-:W-:Y:S05]  /*26e0*/  @P0 BRA `(.L_x_93) ;  /* 0x00000000009c0947 */ /* 0x000fea0003800000 */
[----:B0-----:R-:W0:Y:S01]  /*26f0*/  LDC.64 R14, c[0x0][0x380] ;  /* 0x0000e000ff0e7b82 */ /* 0x001e220000000a00 */
[----:B-----5:R-:W-:-:S04]  /*2700*/  IMAD.IADD R13, R10, 0x1, R13 ;  /* 0x000000010a0d7824 */ /* 0x020fc800078e020d */
[----:B0-----:R-:W-:-:S06]  /*2710*/  IMAD.WIDE R10, R13, 0x4, R14 ;  /* 0x000000040d0a7825 */ /* 0x001fcc00078e020e */
[----:B------:R-:W2:Y:S02]  /*2720*/  LDG.E R10, desc[UR6][R10.64] ;  /* 0x000000060a0a7981 */ /* 0x000ea4000c1e1900 */
[----:B--2---:R-:W-:-:S13]  /*2730*/  ISETP.NE.AND P0, PT, R10, R9, PT ;  /* 0x000000090a00720c */ /* 0x004fda0003f05270 */
[----:B------:R-:W-:Y:S05]  /*2740*/  @!P0 BRA `(.L_x_93) ;  /* 0x0000000000848947 */ /* 0x000fea0003800000 */
[----:B------:R-:W0:Y:S02]  /*2750*/  LDC.64 R8, c[0x0][0x3a8] ;  /* 0x0000ea00ff087b82 */ /* 0x000e240000000a00 */
[----:B0-----:R-:W-:-:S06]  /*2760*/  IMAD.WIDE R8, R13, 0x4, R8 ;  /* 0x000000040d087825 */ /* 0x001fcc00078e0208 */
        /* <DEDUP_REMOVED lines=10> */
[----:B------:R-:W-:Y:S01]  /*2810*/  MOV R0, R28 ;  /* 0x0000001c00007202 */ /* 0x000fe20000000f00 */
[----:B------:R-:W-:Y:S06]  /*2820*/  BRA `(.L_x_215) ;  /* 0x0000000000107947 */ /* 0x000fec0003800000 */
.L_x_214:
[----:B------:R-:W-:Y:S01]  /*2830*/  FMUL.FTZ R0, R11, R10 ;  /* 0x0000000a0b007220 */ /* 0x000fe20000410000 */
[----:B------:R-:W-:-:S03]  /*2840*/  FMUL.FTZ R8, R10, 0.5 ;  /* 0x3f0000000a087820 */ /* 0x000fc60000410000 */
[----:B------:R-:W-:-:S04]  /*2850*/  FFMA R9, -R0, R0, R11 ;  /* 0x0000000000097223 */ /* 0x000fc8000000010b */
[----:B------:R-:W-:-:S07]  /*2860*/  FFMA R0, R9, R8, R0 ;  /* 0x0000000809007223 */ /* 0x000fce0000000000 */
.L_x_215:
[----:B------:R-:W-:Y:S05]  /*2870*/  BSYNC.RECONVERGENT B1 ;  /* 0x0000000000017941 */ /* 0x000fea0003800200 */
.L_x_213:
        /* <DEDUP_REMOVED lines=8> */
.L_x_217:
[----:B------:R-:W0:Y:S02]  /*2900*/  MUFU.RCP R9, R0 ;  /* 0x0000000000097308 */ /* 0x000e240000001000 */
[----:B0-----:R-:W-:-:S04]  /*2910*/  FFMA R8, R9, R0, -1 ;  /* 0xbf80000009087423 */ /* 0x001fc80000000000 */
[----:B------:R-:W-:-:S04]  /*2920*/  FADD.FTZ R8, -R8, -RZ ;  /* 0x800000ff08087221 */ /* 0x000fc80000010100 */
[----:B------:R-:W-:-:S07]  /*2930*/  FFMA R28, R9, R8, R9 ;  /* 0x00000008091c7223 */ /* 0x000fce0000000009 */
.L_x_218:
[----:B------:R-:W-:Y:S05]  /*2940*/  BSYNC.RECONVERGENT B2 ;  /* 0x0000000000027941 */ /* 0x000fea0003800200 */
.L_x_216:
[----:B------:R-:W-:-:S07]  /*2950*/  FADD R7, R7, R28 ;  /* 0x0000001c07077221 */ /* 0x000fce0000000000 */
.L_x_93:
[----:B------:R-:W-:Y:S05]  /*2960*/  BSYNC.RECONVERGENT B0 ;  /* 0x0000000000007941 */ /* 0x000fea0003800200 */
.L_x_92:
[----:B------:R-:W-:Y:S01]  /*2970*/  BSSY.RECONVERGENT B0, `(.L_x_219) ;  /* 0x0000251000007945 */ /* 0x000fe20003800200 */
[----:B-----5:R-:W-:-:S03]  /*2980*/  HFMA2 R10, -RZ, RZ, 0, 0 ;  /* 0x00000000ff0a7431 */ /* 0x020fc600000001ff */
[----:B------:R-:W-:Y:S05]  /*2990*/  @!P3 BRA `(.L_x_220) ;  /* 0x000000240038b947 */ /* 0x000fea0003800000 */
[----:B-1----:R1:W5:Y:S01]  /*29a0*/  LDG.E R16, desc[UR6][R16.64] ;  /* 0x0000000610107981 */ /* 0x002362000c1e1900 */
[C---:B------:R-:W-:Y:S01]  /*29b0*/  ISETP.GE.U32.AND P0, PT, R5.reuse, 0x8, PT ;  /* 0x000000080500780c */ /* 0x040fe20003f06070 */
[----:B------:R-:W-:Y:S01]  /*29c0*/  BSSY.RECONVERGENT B2, `(.L_x_221) ;  /* 0x0000130000027945 */ /* 0x000fe20003800200 */
[----:B------:R-:W-:Y:S02]  /*29d0*/  LOP3.LUT R11, R5, 0x7, RZ, 0xc0, !PT ;  /* 0x00000007050b7812 */ /* 0x000fe400078ec0ff */
[----:B------:R-:W-:Y:S02]  /*29e0*/  MOV R13, RZ ;  /* 0x000000ff000d7202 */ /* 0x000fe40000000f00 */
[----:B------:R-:W-:-:S07]  /*29f0*/  MOV R10, RZ ;  /* 0x000000ff000a7202 */ /* 0x000fce0000000f00 */
[----:B-1----:R-:W-:Y:S05]  /*2a00*/  @!P0 BRA `(.L_x_222) ;  /* 0x0000001000ac8947 */ /* 0x002fea0003800000 */
[----:B0-----:R-:W0:Y:S01]  /*2a10*/  LDC.64 R14, c[0x0][0x380] ;  /* 0x0000e000ff0e7b82 */ /* 0x001e220000000a00 */
[----:B------:R-:W-:Y:S01]  /*2a20*/  LOP3.LUT R13, R5, 0x7ffffff8, RZ, 0xc0, !PT ;  /* 0x7ffffff8050d7812 */ /* 0x000fe200078ec0ff */
[----:B------:R-:W-:Y:S01]  /*2a30*/  IMAD.MOV.U32 R12, RZ, RZ, RZ ;  /* 0x000000ffff0c7224 */ /* 0x000fe200078e00ff */
[----:B------:R-:W-:-:S05]  /*2a40*/  MOV R10, RZ ;  /* 0x000000ff000a7202 */ /* 0x000fca0000000f00 */
[----:B------:R-:W1:Y:S02]  /*2a50*/  LDC.64 R8, c[0x0][0x3a8] ;  /* 0x0000ea00ff087b82 */ /* 0x000e640000000a00 */
.L_x_287:
[----:B-----5:R-:W-:-:S05]  /*2a60*/  IADD3 R21, PT, PT, R16, R12, RZ ;  /* 0x0000000c10157210 */ /* 0x020fca0007ffe0ff */
[----:B0-----:R-:W-:-:S05]  /*2a70*/  IMAD.WIDE R22, R21, 0x4, R14 ;  /* 0x0000000415167825 */ /* 0x001fca00078e020e */
[----:B------:R-:W2:Y:S01]  /*2a80*/  LDG.E R0, desc[UR6][R22.64] ;  /* 0x0000000616007981 */ /* 0x000ea2000c1e1900 */
[----:B------:R-:W-:Y:S01]  /*2a90*/  IADD3 R12, PT, PT, R12, 0x8, RZ ;  /* 0x000000080c0c7810 */ /* 0x000fe20007ffe0ff */
[----:B------:R-:W-:Y:S01]  /*2aa0*/  BSSY.RECONVERGENT B3, `(.L_x_223) ;  /* 0x0000024000037945 */ /* 0x000fe20003800200 */
[----:B-1----:R-:W-:Y:S02]  /*2ab0*/  IMAD.WIDE R20, R21, 0x4, R8 ;  /* 0x0000000415147825 */ /* 0x002fe400078e0208 */
[----:B------:R-:W-:Y:S02]  /*2ac0*/  ISETP.NE.AND P3, PT, R12, R13, PT ;  /* 0x0000000d0c00720c */ /* 0x000fe40003f65270 */
[----:B--2---:R-:W-:-:S13]  /*2ad0*/  ISETP.NE.AND P0, PT, R0, R3, PT ;  /* 0x000000030000720c */ /* 0x004fda0003f05270 */
[----:B------:R-:W-:Y:S05]  /*2ae0*/  @!P0 BRA `(.L_x_224) ;  /* 0x00000000007c8947 */ /* 0x000fea0003800000 */
[----:B------:R-:W2:Y:S01]  /*2af0*/  LDG.E R17, desc[UR6][R20.64] ;  /* 0x0000000614117981 */ /* 0x000ea2000c1e1900 */
[----:B------:R-:W-:Y:S01]  /*2b00*/  BSSY.RECONVERGENT B1, `(.L_x_225) ;  /* 0x000000f000017945 */ /* 0x000fe20003800200 */
[----:B--2---:R-:W-:-:S04]  /*2b10*/  FMUL R17, R6, R17 ;  /* 0x0000001106117220 */ /* 0x004fc80000400000 */
[----:B------:R-:W-:Y:S01]  /*2b20*/  VIADD R0, R17, 0xf3000000 ;  /* 0xf300000011007836 */ /* 0x000fe20000000000 */
[----:B------:R0:W1:Y:S04]  /*2b30*/  MUFU.RSQ R24, R17 ;  /* 0x0000001100187308 */ /* 0x0000680000001400 */
[----:B------:R-:W-:-:S13]  /*2b40*/  ISETP.GT.U32.AND P0, PT, R0, 0x727fffff, PT ;  /* 0x727fffff0000780c */ /* 0x000fda0003f04070 */
[----:B01----:R-:W-:Y:S05]  /*2b50*/  @!P0 BRA `(.L_x_226) ;  /* 0x0000000000148947 */ /* 0x003fea0003800000 */
[----:B------:R-:W-:Y:S02]  /*2b60*/  MOV R0, R17 ;  /* 0x0000001100007202 */ /* 0x000fe40000000f00 */
[----:B------:R-:W-:-:S07]  /*2b70*/  MOV R24, 0x2b90 ;  /* 0x00002b9000187802 */ /* 0x000fce0000000f00 */
[----:B------:R-:W-:Y:S05]  /*2b80*/  CALL.REL.NOINC `($__internal_2_$__cuda_sm20_sqrt_rn_f32_slowpath) ;  /* 0x00000028000c7944 */ /* 0x000fea0003c00000 */
[----:B------:R-:W-:Y:S01]  /*2b90*/  MOV R0, R28 ;  /* 0x0000001c00007202 */ /* 0x000fe20000000f00 */
[----:B------:R-:W-:Y:S06]  /*2ba0*/  BRA `(.L_x_227) ;  /* 0x0000000000107947 */ /* 0x000fec0003800000 */
.L_x_226:
[----:B------:R-:W-:Y:S01]  /*2bb0*/  FMUL.FTZ R0, R17, R24 ;  /* 0x0000001811007220 */ /* 0x000fe20000410000 */
[----:B------:R-:W-:-:S03]  /*2bc0*/  FMUL.FTZ R24, R24, 0.5 ;  /* 0x3f00000018187820 */ /* 0x000fc60000410000 */
[----:B------:R-:W-:-:S04]  /*2bd0*/  FFMA R17, -R0, R0, R17 ;  /* 0x0000000000117223 */ /* 0x000fc80000000111 */
[----:B------:R-:W-:-:S07]  /*2be0*/  FFMA R0, R17, R24, R0 ;  /* 0x0000001811007223 */ /* 0x000fce0000000000 */
.L_x_227:
[----:B------:R-:W-:Y:S05]  /*2bf0*/  BSYNC.RECONVERGENT B1 ;  /* 0x0000000000017941 */ /* 0x000fea0003800200 */
.L_x_225:
[----:B------:R-:W-:Y:S01]  /*2c00*/  IADD3 R17, PT, PT, R0, 0x1800000, RZ ;  /* 0x0180000000117810 */ /* 0x000fe20007ffe0ff */
[----:B------:R-:W-:Y:S03]  /*2c10*/  BSSY.RECONVERGENT B4, `(.L_x_228) ;  /* 0x000000b000047945 */ /* 0x000fe60003800200 */
[----:B------:R-:W-:-:S04]  /*2c20*/  LOP3.LUT R17, R17, 0x7f800000, RZ, 0xc0, !PT ;  /* 0x7f80000011117812 */ /* 0x000fc800078ec0ff */
[----:B------:R-:W-:-:S13]  /*2c30*/  ISETP.GT.U32.AND P0, PT, R17, 0x1ffffff, PT ;  /* 0x01ffffff1100780c */ /* 0x000fda0003f04070 */
[----:B------:R-:W-:Y:S05]  /*2c40*/  @P0 BRA `(.L_x_229) ;  /* 0x00000000000c0947 */ /* 0x000fea0003800000 */
[----:B------:R-:W-:-:S07]  /*2c50*/  MOV R24, 0x2c70 ;  /* 0x00002c7000187802 */ /* 0x000fce0000000f00 */
[----:B------:R-:W-:Y:S05]  /*2c60*/  CALL.REL.NOINC `($__internal_1_$__cuda_sm20_rcp_rn_f32_slowpath) ;  /* 0x0000002400007944 */ /* 0x000fea0003c00000 */
[----:B------:R-:W-:Y:S05]  /*2c70*/  BRA `(.L_x_230) ;  /* 0x0000000000107947 */ /* 0x000fea0003800000 */
.L_x_229:
[----:B------:R-:W0:Y:S02]  /*2c80*/  MUFU.RCP R17, R0 ;  /* 0x0000000000117308 */ /* 0x000e240000001000 */
[----:B0-----:R-:W-:-:S04]  /*2c90*/  FFMA R24, R17, R0, -1 ;  /* 0xbf80000011187423 */ /* 0x001fc80000000000 */
[----:B------:R-:W-:-:S04]  /*2ca0*/  FADD.FTZ R24, -R24, -RZ ;  /* 0x800000ff18187221 */ /* 0x000fc80000010100 */
[----:B------:R-:W-:-:S07]  /*2cb0*/  FFMA R28, R17, R24, R17 ;  /* 0x00000018111c7223 */ /* 0x000fce0000000011 */
.L_x_230:
[----:B------:R-:W-:Y:S05]  /*2cc0*/  BSYNC.RECONVERGENT B4 ;  /* 0x0000000000047941 */ /* 0x000fea0003800200 */
.L_x_228:
[----:B------:R-:W-:-:S07]  /*2cd0*/  FADD R10, R10, R28 ;  /* 0x0000001c0a0a7221 */ /* 0x000fce0000000000 */
.L_x_224:
[----:B------:R-:W-:Y:S05]  /*2ce0*/  BSYNC.RECONVERGENT B3 ;  /* 0x0000000000037941 */ /* 0x000fea0003800200 */
.L_x_223:
        /* <DEDUP_REMOVED lines=16> */
.L_x_234:
[----:B------:R-:W-:Y:S01]  /*2df0*/  FMUL.FTZ R0, R17, R24 ;  /* 0x0000001811007220 */ /* 0x000fe20000410000 */
[----:B------:R-:W-:-:S03]  /*2e00*/  FMUL.FTZ R24, R24, 0.5 ;  /* 0x3f00000018187820 */ /* 0x000fc60000410000 */
[----:B------:R-:W-:-:S04]  /*2e10*/  FFMA R17, -R0, R0, R17 ;  /* 0x0000000000117223 */ /* 0x000fc80000000111 */
[----:B------:R-:W-:-:S07]  /*2e20*/  FFMA R0, R17, R24, R0 ;  /* 0x0000001811007223 */ /* 0x000fce0000000000 */
.L_x_235:
[----:B------:R-:W-:Y:S05]  /*2e30*/  BSYNC.RECONVERGENT B1 ;  /* 0x0000000000017941 */ /* 0x000fea0003800200 */
.L_x_233:
        /* <DEDUP_REMOVED lines=8> */
.L_x_237:
[----:B------:R-:W0:Y:S02]  /*2ec0*/  MUFU.RCP R17, R0 ;  /* 0x0000000000117308 */ /* 0x000e240000001000 */
[----:B0-----:R-:W-:-:S04]  /*2ed0*/  FFMA R24, R17, R0, -1 ;  /* 0xbf80000011187423 */ /* 0x001fc80000000000 */
[----:B------:R-:W-:-:S04]  /*2ee0*/  FADD.FTZ R24, -R24, -RZ ;  /* 0x800000ff18187221 */ /* 0x000fc80000010100 */
[----:B------:R-:W-:-:S07]  /*2ef0*/  FFMA R28, R17, R24, R17 ;  /* 0x00000018111c7223 */ /* 0x000fce0000000011 */
.L_x_238:
[----:B------:R-:W-:Y:S05]  /*2f00*/  BSYNC.RECONVERGENT B4 ;  /* 0x0000000000047941 */ /* 0x000fea0003800200 */
.L_x_236:
[----:B------:R-:W-:-:S07]  /*2f10*/  FADD R10, R10, R28 ;  /* 0x0000001c0a0a7221 */ /* 0x000fce0000000000 */
.L_x_232:
[----:B------:R-:W-:Y:S05]  /*2f20*/  BSYNC.RECONVERGENT B3 ;  /* 0x0000000000037941 */ /* 0x000fea0003800200 */
.L_x_231:
        /* <DEDUP_REMOVED lines=16> */
.L_x_242:
[----:B------:R-:W-:Y:S01]  /*3030*/  FMUL.FTZ R0, R17, R24 ;  /* 0x0000001811007220 */ /* 0x000fe20000410000 */
[----:B------:R-:W-:-:S03]  /*3040*/  FMUL.FTZ R24, R24, 0.5 ;  /* 0x3f00000018187820 */ /* 0x000fc60000410000 */
[----:B------:R-:W-:-:S04]  /*3050*/  FFMA R17, -R0, R0, R17 ;  /* 0x0000000000117223 */ /* 0x000fc80000000111 */
[----:B------:R-:W-:-:S07]  /*3060*/  FFMA R0, R17, R24, R0 ;  /* 0x0000001811007223 */ /* 0x000fce0000000000 */
.L_x_243:
[----:B------:R-:W-:Y:S05]  /*3070*/  BSYNC.RECONVERGENT B1 ;  /* 0x0000000000017941 */ /* 0x000fea0003800200 */
.L_x_241:
        /* <DEDUP_REMOVED lines=8> */
.L_x_245:
[----:B------:R-:W0:Y:S02]  /*3100*/  MUFU.RCP R17, R0 ;  /* 0x0000000000117308 */ /* 0x000e240000001000 */
[----:B0-----:R-:W-:-:S04]  /*3110*/  FFMA R24, R17, R0, -1 ;  /* 0xbf80000011187423 */ /* 0x001fc80000000000 */
[----:B------:R-:W-:-:S04]  /*3120*/  FADD.FTZ R24, -R24, -RZ ;  /* 0x800000ff18187221 */ /* 0x000fc80000010100 */
[----:B------:R-:W-:-:S07]  /*3130*/  FFMA R28, R17, R24, R17 ;  /* 0x00000018111c7223 */ /* 0x000fce0000000011 */
.L_x_246:
[----:B------:R-:W-:Y:S05]  /*3140*/  BSYNC.RECONVERGENT B4 ;  /* 0x0000000000047941 */ /* 0x000fea0003800200 */
.L_x_244:
[----:B------:R-:W-:-:S07]  /*3150*/  FADD R10, R10, R28 ;  /* 0x0000001c0a0a7221 */ /* 0x000fce0000000000 */
.L_x_240:
[----:B------:R-:W-:Y:S05]  /*3160*/  BSYNC.RECONVERGENT B3 ;  /* 0x0000000000037941 */ /* 0x000fea0003800200 */
.L_x_239:
        /* <DEDUP_REMOVED lines=16> */
.L_x_250:
[----:B------:R-:W-:Y:S01]  /*3270*/  FMUL.FTZ R0, R17, R24 ;  /* 0x0000001811007220 */ /* 0x000fe20000410000 */
[----:B------:R-:W-:-:S03]  /*3280*/  FMUL.FTZ R24, R24, 0.5 ;  /* 0x3f00000018187820 */ /* 0x000fc60000410000 */
[----:B------:R-:W-:-:S04]  /*3290*/  FFMA R17, -R0, R0, R17 ;  /* 0x0000000000117223 */ /* 0x000fc80000000111 */
[----:B------:R-:W-:-:S07]  /*32a0*/  FFMA R0, R17, R24, R0 ;  /* 0x0000001811007223 */ /* 0x000fce0000000000 */
.L_x_251:
[----:B------:R-:W-:Y:S05]  /*32b0*/  BSYNC.RECONVERGENT B1 ;  /* 0x0000000000017941 */ /* 0x000fea0003800200 */
.L_x_249:
        /* <DEDUP_REMOVED lines=8> */
.L_x_253:
[----:B------:R-:W0:Y:S02]  /*3340*/  MUFU.RCP R17, R0 ;  /* 0x0000000000117308 */ /* 0x000e240000001000 */
[----:B0-----:R-:W-:-:S04]  /*3350*/  FFMA R24, R17, R0, -1 ;  /* 0xbf80000011187423 */ /* 0x001fc80000000000 */
[----:B------:R-:W-:-:S04]  /*3360*/  FADD.FTZ R24, -R24, -RZ ;  /* 0x800000ff18187221 */ /* 0x000fc80000010100 */
[----:B------:R-:W-:-:S07]  /*3370*/  FFMA R28, R17, R24, R17 ;  /* 0x00000018111c7223 */ /* 0x000fce0000000011 */
.L_x_254:
[----:B------:R-:W-:Y:S05]  /*3380*/  BSYNC.RECONVERGENT B4 ;  /* 0x0000000000047941 */ /* 0x000fea0003800200 */
.L_x_252:
[----:B------:R-:W-:-:S07]  /*3390*/  FADD R10, R10, R28 ;  /* 0x0000001c0a0a7221 */ /* 0x000fce0000000000 */
.L_x_248:
[----:B------:R-:W-:Y:S05]  /*33a0*/  BSYNC.RECONVERGENT B3 ;  /* 0x0000000000037941 */ /* 0x000fea0003800200 */
.L_x_247:
        /* <DEDUP_REMOVED lines=16> */
.L_x_258:
[----:B------:R-:W-:Y:S01]  /*34b0*/  FMUL.FTZ R0, R17, R24 ;  /* 0x0000001811007220 */ /* 0x000fe20000410000 */
[----:B------:R-:W-:-:S03]  /*34c0*/  FMUL.FTZ R24, R24, 0.5 ;  /* 0x3f00000018187820 */ /* 0x000fc60000410000 */
[----:B------:R-:W-:-:S04]  /*34d0*/  FFMA R17, -R0, R0, R17 ;  /* 0x0000000000117223 */ /* 0x000fc80000000111 */
[----:B------:R-:W-:-:S07]  /*34e0*/  FFMA R0, R17, R24, R0 ;  /* 0x0000001811007223 */ /* 0x000fce0000000000 */
.L_x_259:
[----:B------:R-:W-:Y:S05]  /*34f0*/  BSYNC.RECONVERGENT B1 ;  /* 0x0000000000017941 */ /* 0x000fea0003800200 */
.L_x_257:
        /* <DEDUP_REMOVED lines=8> */
.L_x_261:
[----:B------:R-:W0:Y:S02]  /*3580*/  MUFU.RCP R17, R0 ;  /* 0x0000000000117308 */ /* 0x000e240000001000 */
[----:B0-----:R-:W-:-:S04]  /*3590*/  FFMA R24, R17, R0, -1 ;  /* 0xbf80000011187423 */ /* 0x001fc80000000000 */
[----:B------:R-:W-:-:S04]  /*35a0*/  FADD.FTZ R24, -R24, -RZ ;  /* 0x800000ff18187221 */ /* 0x000fc80000010100 */
[----:B------:R-:W-:-:S07]  /*35b0*/  FFMA R28, R17, R24, R17 ;  /* 0x00000018111c7223 */ /* 0x000fce0000000011 */
.L_x_262:
[----:B------:R-:W-:Y:S05]  /*35c0*/  BSYNC.RECONVERGENT B4 ;  /* 0x0000000000047941 */ /* 0x000fea0003800200 */
.L_x_260:
[----:B------:R-:W-:-:S07]  /*35d0*/  FADD R10, R10, R28 ;  /* 0x0000001c0a0a7221 */ /* 0x000fce0000000000 */
.L_x_256:
[----:B------:R-:W-:Y:S05]  /*35e0*/  BSYNC.RECONVERGENT B3 ;  /* 0x0000000000037941 */ /* 0x000fea0003800200 */
.L_x_255:
        /* <DEDUP_REMOVED lines=16> */
.L_x_266:
[----:B------:R-:W-:Y:S01]  /*36f0*/  FMUL.FTZ R0, R17, R24 ;  /* 0x0000001811007220 */ /* 0x000fe20000410000 */
[----:B------:R-:W-:-:S03]  /*3700*/  FMUL.FTZ R24, R24, 0.5 ;  /* 0x3f00000018187820 */ /* 0x000fc60000410000 */
[----:B------:R-:W-:-:S04]  /*3710*/  FFMA R17, -R0, R0, R17 ;  /* 0x0000000000117223 */ /* 0x000fc80000000111 */
[----:B------:R-:W-:-:S07]  /*3720*/  FFMA R0, R17, R24, R0 ;  /* 0x0000001811007223 */ /* 0x000fce0000000000 */
.L_x_267:
[----:B------:R-:W-:Y:S05]  /*3730*/  BSYNC.RECONVERGENT B1 ;  /* 0x0000000000017941 */ /* 0x000fea0003800200 */
.L_x_265:
        /* <DEDUP_REMOVED lines=8> */
.L_x_269:
[----:B------:R-:W0:Y:S02]  /*37c0*/  MUFU.RCP R17, R0 ;  /* 0x0000000000117308 */ /* 0x000e240000001000 */
[----:B0-----:R-:W-:-:S04]  /*37d0*/  FFMA R24, R17, R0, -1 ;  /* 0xbf80000011187423 */ /* 0x001fc80000000000 */
[----:B------:R-:W-:-:S04]  /*37e0*/  FADD.FTZ R24, -R24, -RZ ;  /* 0x800000ff18187221 */ /* 0x000fc80000010100 */
[----:B------:R-:W-:-:S07]  /*37f0*/  FFMA R28, R17, R24, R17 ;  /* 0x00000018111c7223 */ /* 0x000fce0000000011 */
.L_x_270:
[----:B------:R-:W-:Y:S05]  /*3800*/  BSYNC.RECONVERGENT B4 ;  /* 0x0000000000047941 */ /* 0x000fea0003800200 */
.L_x_268:
[----:B------:R-:W-:-:S07]  /*3810*/  FADD R10, R10, R28 ;  /* 0x0000001c0a0a7221 */ /* 0x000fce0000000000 */
.L_x_264:
[----:B------:R-:W-:Y:S05]  /*3820*/  BSYNC.RECONVERGENT B3 ;  /* 0x0000000000037941 */ /* 0x000fea0003800200 */
.L_x_263:
        /* <DEDUP_REMOVED lines=16> */
.L_x_274:
[----:B------:R-:W-:Y:S01]  /*3930*/  FMUL.FTZ R0, R17, R24 ;  /* 0x0000001811007220 */ /* 0x000fe20000410000 */
[----:B------:R-:W-:-:S03]  /*3940*/  FMUL.FTZ R24, R24, 0.5 ;  /* 0x3f00000018187820 */ /* 0x000fc60000410000 */
[----:B------:R-:W-:-:S04]  /*3950*/  FFMA R17, -R0, R0, R17 ;  /* 0x0000000000117223 */ /* 0x000fc80000000111 */
[----:B------:R-:W-:-:S07]  /*3960*/  FFMA R0, R17, R24, R0 ;  /* 0x0000001811007223 */ /* 0x000fce0000000000 */
.L_x_275:
[----:B------:R-:W-:Y:S05]  /*3970*/  BSYNC.RECONVERGENT B1 ;  /* 0x0000000000017941 */ /* 0x000fea0003800200 */
.L_x_273:
        /* <DEDUP_REMOVED lines=8> */
.L_x_277:
[----:B------:R-:W0:Y:S02]  /*3a00*/  MUFU.RCP R17, R0 ;  /* 0x0000000000117308 */ /* 0x000e240000001000 */
[----:B0-----:R-:W-:-:S04]  /*3a10*/  FFMA R24, R17, R0, -1 ;  /* 0xbf80000011187423 */ /* 0x001fc80000000000 */
[----:B------:R-:W-:-:S04]  /*3a20*/  FADD.FTZ R24, -R24, -RZ ;  /* 0x800000ff18187221 */ /* 0x000fc80000010100 */
[----:B------:R-:W-:-:S07]  /*3a30*/  FFMA R28, R17, R24, R17 ;  /* 0x00000018111c7223 */ /* 0x000fce0000000011 */
.L_x_278:
[----:B------:R-:W-:Y:S05]  /*3a40*/  BSYNC.RECONVERGENT B4 ;  /* 0x0000000000047941 */ /* 0x000fea0003800200 */
.L_x_276:
[----:B------:R-:W-:-:S07]  /*3a50*/  FADD R10, R10, R28 ;  /* 0x0000001c0a0a7221 */ /* 0x000fce0000000000 */
.L_x_272:
[----:B------:R-:W-:Y:S05]  /*3a60*/  BSYNC.RECONVERGENT B3 ;  /* 0x0000000000037941 */ /* 0x000fea0003800200 */
.L_x_271:
        /* <DEDUP_REMOVED lines=16> */
.L_x_282:
[----:B------:R-:W-:Y:S01]  /*3b70*/  FMUL.FTZ R0, R17, R22 ;  /* 0x0000001611007220 */ /* 0x000fe20000410000 */
[----:B------:R-:W-:-:S03]  /*3b80*/  FMUL.FTZ R20, R22, 0.5 ;  /* 0x3f00000016147820 */ /* 0x000fc60000410000 */
[----:B------:R-:W-:-:S04]  /*3b90*/  FFMA R17, -R0, R0, R17 ;  /* 0x0000000000117223 */ /* 0x000fc80000000111 */
[----:B------:R-:W-:-:S07]  /*3ba0*/  FFMA R0, R17, R20, R0 ;  /* 0x0000001411007223 */ /* 0x000fce0000000000 */
.L_x_283:
[----:B------:R-:W-:Y:S05]  /*3bb0*/  BSYNC.RECONVERGENT B1 ;  /* 0x0000000000017941 */ /* 0x000fea0003800200 */
.L_x_281:
        /* <DEDUP_REMOVED lines=8> */
.L_x_285:
[----:B------:R-:W0:Y:S02]  /*3c40*/  MUFU.RCP R17, R0 ;  /* 0x0000000000117308 */ /* 0x000e240000001000 */
[----:B0-----:R-:W-:-:S04]  /*3c50*/  FFMA R20, R17, R0, -1 ;  /* 0xbf80000011147423 */ /* 0x001fc80000000000 */
[----:B------:R-:W-:-:S04]  /*3c60*/  FADD.FTZ R20, -R20, -RZ ;  /* 0x800000ff14147221 */ /* 0x000fc80000010100 */
[----:B------:R-:W-:-:S07]  /*3c70*/  FFMA R28, R17, R20, R17 ;  /* 0x00000014111c7223 */ /* 0x000fce0000000011 */
.L_x_286:
[----:B------:R-:W-:Y:S05]  /*3c80*/  BSYNC.RECONVERGENT B4 ;  /* 0x0000000000047941 */ /* 0x000fea0003800200 */
.L_x_284:
[----:B------:R-:W-:-:S07]  /*3c90*/  FADD R10, R10, R28 ;  /* 0x0000001c0a0a7221 */ /* 0x000fce0000000000 */
.L_x_280:
[----:B------:R-:W-:Y:S05]  /*3ca0*/  BSYNC.RECONVERGENT B3 ;  /* 0x0000000000037941 */ /* 0x000fea0003800200 */
.L_x_279:
[----:B------:R-:W-:Y:S05]  /*3cb0*/  @P3 BRA `(.L_x_287) ;  /* 0xffffffec00683947 */ /* 0x000fea000383ffff */
.L_x_222:
[----:B------:R-:W-:Y:S05]  /*3cc0*/  BSYNC.RECONVERGENT B2 ;  /* 0x0000000000027941 */ /* 0x000fea0003800200 */
.L_x_221:
[----:B------:R-:W-:-:S13]  /*3cd0*/  ISETP.NE.AND P0, PT, R11, RZ, PT ;  /* 0x000000ff0b00720c */ /* 0x000fda0003f05270 */
[----:B------:R-:W-:Y:S05]  /*3ce0*/  @!P0 BRA `(.L_x_220) ;  /* 0x0000001000648947 */ /* 0x000fea0003800000 */
[----:B------:R-:W-:Y:S01]  /*3cf0*/  ISETP.GE.U32.AND P0, PT, R11, 0x4, PT ;  /* 0x000000040b00780c */ /* 0x000fe20003f06070 */
[----:B------:R-:W-:Y:S01]  /*3d00*/  BSSY.RECONVERGENT B2, `(.L_x_288) ;  /* 0x0000099000027945 */ /* 0x000fe20003800200 */
[----:B------:R-:W-:-:S11]  /*3d10*/  LOP3.LUT R8, R5, 0x3, RZ, 0xc0, !PT ;  /* 0x0000000305087812 */ /* 0x000fd600078ec0ff */
[----:B------:R-:W-:Y:S05]  /*3d20*/  @!P0 BRA `(.L_x_289) ;  /* 0x0000000800588947 */ /* 0x000fea0003800000 */
[----:B------:R-:W1:Y:S01]  /*3d30*/  LDC.64 R20, c[0x0][0x380] ;  /* 0x0000e000ff147b82 */ /* 0x000e620000000a00 */
[----:B-----5:R-:W-:-:S07]  /*3d40*/  IMAD.IADD R9, R16, 0x1, R13 ;  /* 0x0000000110097824 */ /* 0x020fce00078e020d */
[----:B0-----:R-:W0:Y:S01]  /*3d50*/  LDC.64 R14, c[0x0][0x3a8] ;  /* 0x0000ea00ff0e7b82 */ /* 0x001e220000000a00 */
[----:B-1----:R-:W-:-:S05]  /*3d60*/  IMAD.WIDE R20, R9, 0x4, R20 ;  /* 0x0000000409147825 */ /* 0x002fca00078e0214 */
        /* <DEDUP_REMOVED lines=8> */
[----:B------:R0:W1:Y:S01]  /*3df0*/  MUFU.RSQ R12, R9 ;  /* 0x00000009000c7308 */ /* 0x0000620000001400 */
[----:B------:R-:W-:-:S04]  /*3e00*/  IADD3 R0, PT, PT, R9, -0xd000000, RZ ;  /* 0xf300000009007810 */ /* 0x000fc80007ffe0ff */
[----:B------:R-:W-:-:S13]  /*3e10*/  ISETP.GT.U32.AND P0, PT, R0, 0x727fffff, PT ;  /* 0x727fffff0000780c */ /* 0x000fda0003f04070 */
[----:B01----:R-:W-:Y:S05]  /*3e20*/  @!P0 BRA `(.L_x_293) ;  /* 0x0000000000148947 */ /* 0x003fea0003800000 */
[----:B------:R-:W-:Y:S02]  /*3e30*/  MOV R0, R9 ;  /* 0x0000000900007202 */ /* 0x000fe40000000f00 */
[----:B------:R-:W-:-:S07]  /*3e40*/  MOV R24, 0x3e60 ;  /* 0x00003e6000187802 */ /* 0x000fce0000000f00 */
[----:B------:R-:W-:Y:S05]  /*3e50*/  CALL.REL.NOINC `($__internal_2_$__cuda_sm20_sqrt_rn_f32_slowpath) ;  /* 0x0000001400587944 */ /* 0x000fea0003c00000 */
[----:B------:R-:W-:Y:S01]  /*3e60*/  MOV R0, R28 ;  /* 0x0000001c00007202 */ /* 0x000fe20000000f00 */
[----:B------:R-:W-:Y:S06]  /*3e70*/  BRA `(.L_x_294) ;  /* 0x0000000000107947 */ /* 0x000fec0003800000 */
.L_x_293:
[----:B------:R-:W-:Y:S01]  /*3e80*/  FMUL.FTZ R0, R9, R12 ;  /* 0x0000000c09007220 */ /* 0x000fe20000410000 */
[----:B------:R-:W-:-:S03]  /*3e90*/  FMUL.FTZ R11, R12, 0.5 ;  /* 0x3f0000000c0b7820 */ /* 0x000fc60000410000 */
[----:B------:R-:W-:-:S04]  /*3ea0*/  FFMA R9, -R0, R0, R9 ;  /* 0x0000000000097223 */ /* 0x000fc80000000109 */
[----:B------:R-:W-:-:S07]  /*3eb0*/  FFMA R0, R9, R11, R0 ;  /* 0x0000000b09007223 */ /* 0x000fce0000000000 */
.L_x_294:
[----:B------:R-:W-:Y:S05]  /*3ec0*/  BSYNC.RECONVERGENT B1 ;  /* 0x0000000000017941 */ /* 0x000fea0003800200 */
.L_x_292:
[----:B------:R-:W-:Y:S01]  /*3ed0*/  VIADD R9, R0, 0x1800000 ;  /* 0x0180000000097836 */ /* 0x000fe20000000000 */
[----:B------:R-:W-:Y:S04]  /*3ee0*/  BSSY.RECONVERGENT B4, `(.L_x_295) ;  /* 0x000000b000047945 */ /* 0x000fe80003800200 */
[----:B------:R-:W-:-:S04]  /*3ef0*/  LOP3.LUT R9, R9, 0x7f800000, RZ, 0xc0, !PT ;  /* 0x7f80000009097812 */ /* 0x000fc800078ec0ff */
[----:B------:R-:W-:-:S13]  /*3f00*/  ISETP.GT.U32.AND P0, PT, R9, 0x1ffffff, PT ;  /* 0x01ffffff0900780c */ /* 0x000fda0003f04070 */
[----:B------:R-:W-:Y:S05]  /*3f10*/  @P0 BRA `(.L_x_296) ;  /* 0x00000000000c0947 */ /* 0x000fea0003800000 */
[----:B------:R-:W-:-:S07]  /*3f20*/  MOV R24, 0x3f40 ;  /* 0x00003f4000187802 */ /* 0x000fce0000000f00 */
[----:B------:R-:W-:Y:S05]  /*3f30*/  CALL.REL.NOINC `($__internal_1_$__cuda_sm20_rcp_rn_f32_slowpath) ;  /* 0x00000010004c7944 */ /* 0x000fea0003c00000 */
[----:B------:R-:W-:Y:S05]  /*3f40*/  BRA `(.L_x_297) ;  /* 0x0000000000107947 */ /* 0x000fea0003800000 */
.L_x_296:
[----:B------:R-:W0:Y:S02]  /*3f50*/  MUFU.RCP R9, R0 ;  /* 0x0000000000097308 */ /* 0x000e240000001000 */
[----:B0-----:R-:W-:-:S04]  /*3f60*/  FFMA R11, R9, R0, -1 ;  /* 0xbf800000090b7423 */ /* 0x001fc80000000000 */
[----:B------:R-:W-:-:S04]  /*3f70*/  FADD.FTZ R28, -R11, -RZ ;  /* 0x800000ff0b1c7221 */ /* 0x000fc80000010100 */
[----:B------:R-:W-:-:S07]  /*3f80*/  FFMA R28, R9, R28, R9 ;  /* 0x0000001c091c7223 */ /* 0x000fce0000000009 */
.L_x_297:
[----:B------:R-:W-:Y:S05]  /*3f90*/  BSYNC.RECONVERGENT B4 ;  /* 0x0000000000047941 */ /* 0x000fea0003800200 */
.L_x_295:
[----:B------:R-:W-:-:S07]  /*3fa0*/  FADD R10, R10, R28 ;  /* 0x0000001c0a0a7221 */ /* 0x000fce0000000000 */
.L_x_291:
[----:B------:R-:W-:Y:S05]  /*3fb0*/  BSYNC.RECONVERGENT B3 ;  /* 0x0000000000037941 */ /* 0x000fea0003800200 */
.L_x_290:
[----:B------:R-:W2:Y:S01]  /*3fc0*/  LDG.E R0, desc[UR6][R20.64+0x4] ;  /* 0x0000040614007981 */ /* 0x000ea2000c1e1900 */
[----:B------:R-:W-:Y:S01]  /*3fd0*/  BSSY.RECONVERGENT B3, `(.L_x_298) ;  /* 0x0000022000037945 */ /* 0x000fe20003800200 */
        /* <DEDUP_REMOVED lines=14> */
.L_x_301:
[----:B------:R-:W-:Y:S01]  /*40c0*/  FMUL.FTZ R0, R9, R12 ;  /* 0x0000000c09007220 */ /* 0x000fe20000410000 */
[----:B------:R-:W-:-:S03]  /*40d0*/  FMUL.FTZ R11, R12, 0.5 ;  /* 0x3f0000000c0b7820 */ /* 0x000fc60000410000 */
[----:B------:R-:W-:-:S04]  /*40e0*/  FFMA R9, -R0, R0, R9 ;  /* 0x0000000000097223 */ /* 0x000fc80000000109 */
[----:B------:R-:W-:-:S07]  /*40f0*/  FFMA R0, R9, R11, R0 ;  /* 0x0000000b09007223 */ /* 0x000fce0000000000 */
.L_x_302:
[----:B------:R-:W-:Y:S05]  /*4100*/  BSYNC.RECONVERGENT B1 ;  /* 0x0000000000017941 */ /* 0x000fea0003800200 */
.L_x_300:
        /* <DEDUP_REMOVED lines=8> */
.L_x_304:
[----:B------:R-:W0:Y:S02]  /*4190*/  MUFU.RCP R9, R0 ;  /* 0x0000000000097308 */ /* 0x000e240000001000 */
[----:B0-----:R-:W-:-:S04]  /*41a0*/  FFMA R11, R9, R0, -1 ;  /* 0xbf800000090b7423 */ /* 0x001fc80000000000 */
[----:B------:R-:W-:-:S04]  /*41b0*/  FADD.FTZ R28, -R11, -RZ ;  /* 0x800000ff0b1c7221 */ /* 0x000fc80000010100 */
[----:B------:R-:W-:-:S07]  /*41c0*/  FFMA R28, R9, R28, R9 ;  /* 0x0000001c091c7223 */ /* 0x000fce0000000009 */
.L_x_305:
[----:B------:R-:W-:Y:S05]  /*41d0*/  BSYNC.RECONVERGENT B4 ;  /* 0x0000000000047941 */ /* 0x000fea0003800200 */
.L_x_303:
[----:B------:R-:W-:-:S07]  /*41e0*/  FADD R10, R10, R28 ;  /* 0x0000001c0a0a7221 */ /* 0x000fce0000000000 */
.L_x_299:
[----:B------:R-:W-:Y:S05]  /*41f0*/  BSYNC.RECONVERGENT B3 ;  /* 0x0000000000037941 */ /* 0x000fea0003800200 */
.L_x_298:
        /* <DEDUP_REMOVED lines=16> */
.L_x_309:
[----:B------:R-:W-:Y:S01]  /*4300*/  FMUL.FTZ R0, R9, R12 ;  /* 0x0000000c09007220 */ /* 0x000fe20000410000 */
[----:B------:R-:W-:-:S03]  /*4310*/  FMUL.FTZ R11, R12, 0.5 ;  /* 0x3f0000000c0b7820 */ /* 0x000fc60000410000 */
[----:B------:R-:W-:-:S04]  /*4320*/  FFMA R9, -R0, R0, R9 ;  /* 0x0000000000097223 */ /* 0x000fc80000000109 */
[----:B------:R-:W-:-:S07]  /*4330*/  FFMA R0, R9, R11, R0 ;  /* 0x0000000b09007223 */ /* 0x000fce0000000000 */
.L_x_310:
[----:B------:R-:W-:Y:S05]  /*4340*/  BSYNC.RECONVERGENT B1 ;  /* 0x0000000000017941 */ /* 0x000fea0003800200 */
.L_x_308:
        /* <DEDUP_REMOVED lines=8> */
.L_x_312:
[----:B------:R-:W0:Y:S02]  /*43d0*/  MUFU.RCP R9, R0 ;  /* 0x0000000000097308 */ /* 0x000e240000001000 */
[----:B0-----:R-:W-:-:S04]  /*43e0*/  FFMA R11, R9, R0, -1 ;  /* 0xbf800000090b7423 */ /* 0x001fc80000000000 */
[----:B------:R-:W-:-:S04]  /*43f0*/  FADD.FTZ R28, -R11, -RZ ;  /* 0x800000ff0b1c7221 */ /* 0x000fc80000010100 */
[----:B------:R-:W-:-:S07]  /*4400*/  FFMA R28, R9, R28, R9 ;  /* 0x0000001c091c7223 */ /* 0x000fce0000000009 */
.L_x_313:
[----:B------:R-:W-:Y:S05]  /*4410*/  BSYNC.RECONVERGENT B4 ;  /* 0x0000000000047941 */ /* 0x000fea0003800200 */
.L_x_311:
[----:B------:R-:W-:-:S07]  /*4420*/  FADD R10, R10, R28 ;  /* 0x0000001c0a0a7221 */ /* 0x000fce0000000000 */
.L_x_307:
[----:B------:R-:W-:Y:S05]  /*4430*/  BSYNC.RECONVERGENT B3 ;  /* 0x0000000000037941 */ /* 0x000fea0003800200 */
.L_x_306:
        /* <DEDUP_REMOVED lines=16> */
.L_x_317:
[----:B------:R-:W-:Y:S01]  /*4540*/  FMUL.FTZ R0, R9, R12 ;  /* 0x0000000c09007220 */ /* 0x000fe20000410000 */
[----:B------:R-:W-:-:S03]  /*4550*/  FMUL.FTZ R11, R12, 0.5 ;  /* 0x3f0000000c0b7820 */ /* 0x000fc60000410000 */
[----:B------:R-:W-:-:S04]  /*4560*/  FFMA R9, -R0, R0, R9 ;  /* 0x0000000000097223 */ /* 0x000fc80000000109 */
[----:B------:R-:W-:-:S07]  /*4570*/  FFMA R0, R9, R11, R0 ;  /* 0x0000000b09007223 */ /* 0x000fce0000000000 */
.L_x_318:
[----:B------:R-:W-:Y:S05]  /*4580*/  BSYNC.RECONVERGENT B1 ;  /* 0x0000000000017941 */ /* 0x000fea0003800200 */
.L_x_316:
        /* <DEDUP_REMOVED lines=8> */
.L_x_320:
[----:B------:R-:W0:Y:S02]  /*4610*/  MUFU.RCP R9, R0 ;  /* 0x0000000000097308 */ /* 0x000e240000001000 */
[----:B0-----:R-:W-:-:S04]  /*4620*/  FFMA R11, R9, R0, -1 ;  /* 0xbf800000090b7423 */ /* 0x001fc80000000000 */
[----:B------:R-:W-:-:S04]  /*4630*/  FADD.FTZ R28, -R11, -RZ ;  /* 0x800000ff0b1c7221 */ /* 0x000fc80000010100 */
[----:B------:R-:W-:-:S07]  /*4640*/  FFMA R28, R9, R28, R9 ;  /* 0x0000001c091c7223 */ /* 0x000fce0000000009 */
.L_x_321:
[----:B------:R-:W-:Y:S05]  /*4650*/  BSYNC.RECONVERGENT B4 ;  /* 0x0000000000047941 */ /* 0x000fea0003800200 */
.L_x_319:
[----:B------:R-:W-:-:S07]  /*4660*/  FADD R10, R10, R28 ;  /* 0x0000001c0a0a7221 */ /* 0x000fce0000000000 */
.L_x_315:
[----:B------:R-:W-:Y:S05]  /*4670*/  BSYNC.RECONVERGENT B3 ;  /* 0x0000000000037941 */ /* 0x000fea0003800200 */
.L_x_314:
[----:B------:R-:W-:-:S07]  /*4680*/  IADD3 R13, PT, PT, R13, 0x4, RZ ;  /* 0x000000040d0d7810 */ /* 0x000fce0007ffe0ff */
.L_x_289:
[----:B------:R-:W-:Y:S05]  /*4690*/  BSYNC.RECONVERGENT B2 ;  /* 0x0000000000027941 */ /* 0x000fea0003800200 */
.L_x_288:
[----:B------:R-:W-:-:S13]  /*46a0*/  ISETP.NE.AND P0, PT, R8, RZ, PT ;  /* 0x000000ff0800720c */ /* 0x000fda0003f05270 */
[----:B------:R-:W-:Y:S05]  /*46b0*/  @!P0 BRA `(.L_x_220) ;  /* 0x0000000400f08947 */ /* 0x000fea0003800000 */
[----:B------:R-:W-:Y:S01]  /*46c0*/  ISETP.NE.AND P0, PT, R8, 0x1, PT ;  /* 0x000000010800780c */ /* 0x000fe20003f05270 */
[----:B------:R-:W-:-:S12]  /*46d0*/  BSSY.RECONVERGENT B2, `(.L_x_322) ;  /* 0x0000050000027945 */ /* 0x000fd80003800200 */
[----:B------:R-:W-:Y:S05]  /*46e0*/  @!P0 BRA `(.L_x_323) ;  /* 0x0000000400388947 */ /* 0x000fea0003800000 */
[----:B0-----:R-:W0:Y:S01]  /*46f0*/  LDC.64 R14, c[0x0][0x380] ;  /* 0x0000e000ff0e7b82 */ /* 0x001e220000000a00 */
[----:B-----5:R-:W-:-:S07]  /*4700*/  IADD3 R11, PT, PT, R16, R13, RZ ;  /* 0x0000000d100b7210 */ /* 0x020fce0007ffe0ff */
[----:B------:R-:W1:Y:S01]  /*4710*/  LDC.64 R8, c[0x0][0x3a8] ;  /* 0x0000ea00ff087b82 */ /* 0x000e620000000a00 */
[----:B0-----:R-:W-:-:S05]  /*4720*/  IMAD.WIDE R14, R11, 0x4, R14 ;  /* 0x000000040b0e7825 */ /* 0x001fca00078e020e */
[----:B------:R-:W2:Y:S01]  /*4730*/  LDG.E R0, desc[UR6][R14.64] ;  /* 0x000000060e007981 */ /* 0x000ea2000c1e1900 */
[----:B------:R-:W-:Y:S01]  /*4740*/  BSSY.RECONVERGENT B3, `(.L_x_324) ;  /* 0x0000023000037945 */ /* 0x000fe20003800200 */
[----:B-1----:R-:W-:Y:S01]  /*4750*/  IMAD.WIDE R8, R11, 0x4, R8 ;  /* 0x000000040b087825 */ /* 0x002fe200078e0208 */
        /* <DEDUP_REMOVED lines=9> */
[----:B------:R-:W-:Y:S01]  /*47f0*/  IMAD.MOV.U32 R0, RZ, RZ, R11 ;  /* 0x000000ffff007224 */ /* 0x000fe200078e000b */
[----:B------:R-:W-:-:S07]  /*4800*/  MOV R24, 0x4820 ;  /* 0x0000482000187802 */ /* 0x000fce0000000f00 */
[----:B------:R-:W-:Y:S05]  /*4810*/  CALL.REL.NOINC `($__internal_2_$__cuda_sm20_sqrt_rn_f32_slowpath) ;  /* 0x0000000800e87944 */ /* 0x000fea0003c00000 */
[----:B------:R-:W-:Y:S01]  /*4820*/  MOV R0, R28 ;  /* 0x0000001c00007202 */ /* 0x000fe20000000f00 */
[----:B------:R-:W-:Y:S06]  /*4830*/  BRA `(.L_x_328) ;  /* 0x0000000000107947 */ /* 0x000fec0003800000 */
.L_x_327:
[----:B------:R-:W-:Y:S01]  /*4840*/  FMUL.FTZ R0, R11, R12 ;  /* 0x0000000c0b007220 */ /* 0x000fe20000410000 */
[----:B------:R-:W-:-:S03]  /*4850*/  FMUL.FTZ R12, R12, 0.5 ;  /* 0x3f0000000c0c7820 */ /* 0x000fc60000410000 */
[----:B------:R-:W-:-:S04]  /*4860*/  FFMA R11, -R0, R0, R11 ;  /* 0x00000000000b7223 */ /* 0x000fc8000000010b */
[----:B------:R-:W-:-:S07]  /*4870*/  FFMA R0, R11, R12, R0 ;  /* 0x0000000c0b007223 */ /* 0x000fce0000000000 */
.L_x_328:
[----:B------:R-:W-:Y:S05]  /*4880*/  BSYNC.RECONVERGENT B1 ;  /* 0x0000000000017941 */ /* 0x000fea0003800200 */
.L_x_326:
        /* <DEDUP_REMOVED lines=8> */
.L_x_330:
[----:B------:R-:W0:Y:S02]  /*4910*/  MUFU.RCP R11, R0 ;  /* 0x00000000000b7308 */ /* 0x000e240000001000 */
[----:B0-----:R-:W-:-:S04]  /*4920*/  FFMA R12, R11, R0, -1 ;  /* 0xbf8000000b0c7423 */ /* 0x001fc80000000000 */
[----:B------:R-:W-:-:S04]  /*4930*/  FADD.FTZ R12, -R12, -RZ ;  /* 0x800000ff0c0c7221 */ /* 0x000fc80000010100 */
[----:B------:R-:W-:-:S07]  /*4940*/  FFMA R28, R11, R12, R11 ;  /* 0x0000000c0b1c7223 */ /* 0x000fce000000000b */
.L_x_331:
[----:B------:R-:W-:Y:S05]  /*4950*/  BSYNC.RECONVERGENT B4 ;  /* 0x0000000000047941 */ /* 0x000fea0003800200 */
.L_x_329:
[----:B------:R-:W-:-:S07]  /*4960*/  FADD R10, R10, R28 ;  /* 0x0000001c0a0a7221 */ /* 0x000fce0000000000 */
.L_x_325:
[----:B------:R-:W-:Y:S05]  /*4970*/  BSYNC.RECONVERGENT B3 ;  /* 0x0000000000037941 */ /* 0x000fea0003800200 */
.L_x_324:
        /* <DEDUP_REMOVED lines=16> */
.L_x_335:
[----:B------:R-:W-:Y:S01]  /*4a80*/  FMUL.FTZ R0, R11, R12 ;  /* 0x0000000c0b007220 */ /* 0x000fe20000410000 */
[----:B------:R-:W-:-:S03]  /*4a90*/  FMUL.FTZ R8, R12, 0.5 ;  /* 0x3f0000000c087820 */ /* 0x000fc60000410000 */
[----:B------:R-:W-:-:S04]  /*4aa0*/  FFMA R9, -R0, R0, R11 ;  /* 0x0000000000097223 */ /* 0x000fc8000000010b */
[----:B------:R-:W-:-:S07]  /*4ab0*/  FFMA R0, R9, R8, R0 ;  /* 0x0000000809007223 */ /* 0x000fce0000000000 */
.L_x_336:
[----:B------:R-:W-:Y:S05]  /*4ac0*/  BSYNC.RECONVERGENT B1 ;  /* 0x0000000000017941 */ /* 0x000fea0003800200 */
.L_x_334:
        /* <DEDUP_REMOVED lines=8> */
.L_x_338:
[----:B------:R-:W0:Y:S02]  /*4b50*/  MUFU.RCP R9, R0 ;  /* 0x0000000000097308 */ /* 0x000e240000001000 */
[----:B0-----:R-:W-:-:S04]  /*4b60*/  FFMA R8, R9, R0, -1 ;  /* 0xbf80000009087423 */ /* 0x001fc80000000000 */
[----:B------:R-:W-:-:S04]  /*4b70*/  FADD.FTZ R8, -R8, -RZ ;  /* 0x800000ff08087221 */ /* 0x000fc80000010100 */
[----:B------:R-:W-:-:S07]  /*4b80*/  FFMA R28, R9, R8, R9 ;  /* 0x00000008091c7223 */ /* 0x000fce0000000009 */
.L_x_339:
[----:B------:R-:W-:Y:S05]  /*4b90*/  BSYNC.RECONVERGENT B4 ;  /* 0x0000000000047941 */ /* 0x000fea0003800200 */
.L_x_337:
[----:B------:R-:W-:-:S07]  /*4ba0*/  FADD R10, R10, R28 ;  /* 0x0000001c0a0a7221 */ /* 0x000fce0000000000 */
.L_x_333:
[----:B------:R-:W-:Y:S05]  /*4bb0*/  BSYNC.RECONVERGENT B3 ;  /* 0x0000000000037941 */ /* 0x000fea0003800200 */
.L_x_332:
[----:B------:R-:W-:-:S07]  /*4bc0*/  IADD3 R13, PT, PT, R13, 0x2, RZ ;  /* 0x000000020d0d7810 */ /* 0x000fce0007ffe0ff */
.L_x_323:
[----:B------:R-:W-:Y:S05]  /*4bd0*/  BSYNC.RECONVERGENT B2 ;  /* 0x0000000000027941 */ /* 0x000fea0003800200 */
.L_x_322:
[----:B------:R-:W-:-:S04]  /*4be0*/  LOP3.LUT R5, R5, 0x1, RZ, 0xc0, !PT ;  /* 0x0000000105057812 */ /* 0x000fc800078ec0ff */
[----:B------:R-:W-:-:S13]  /*4bf0*/  ISETP.NE.U32.AND P0, PT, R5, 0x1, PT ;  /* 0x000000010500780c */ /* 0x000fda0003f05070 */
[----:B------:R-:W-:Y:S05]  /*4c00*/  @P0 BRA `(.L_x_220) ;  /* 0x00000000009c0947 */ /* 0x000fea0003800000 */
[----:B------:R-:W1:Y:S01]  /*4c10*/  LDC.64 R8, c[0x0][0x380] ;  /* 0x0000e000ff087b82 */ /* 0x000e620000000a00 */
[----:B-----5:R-:W-:-:S04]  /*4c20*/  IMAD.IADD R13, R16, 0x1, R13 ;  /* 0x00000001100d7824 */ /* 0x020fc800078e020d */
[----:B-1----:R-:W-:-:S06]  /*4c30*/  IMAD.WIDE R8, R13, 0x4, R8 ;  /* 0x000000040d087825 */ /* 0x002fcc00078e0208 */
[----:B------:R-:W2:Y:S02]  /*4c40*/  LDG.E R8, desc[UR6][R8.64] ;  /* 0x0000000608087981 */ /* 0x000ea4000c1e1900 */
[----:B--2---:R-:W-:-:S13]  /*4c50*/  ISETP.NE.AND P0, PT, R8, R3, PT ;  /* 0x000000030800720c */ /* 0x004fda0003f05270 */
[----:B------:R-:W-:Y:S05]  /*4c60*/  @!P0 BRA `(.L_x_220) ;  /* 0x0000000000848947 */ /* 0x000fea0003800000 */
[----:B------:R-:W1:Y:S02]  /*4c70*/  LDC.64 R8, c[0x0][0x3a8] ;  /* 0x0000ea00ff087b82 */ /* 0x000e640000000a00 */
[----:B-1----:R-:W-:-:S06]  /*4c80*/  IMAD.WIDE R8, R13, 0x4, R8 ;  /* 0x000000040d087825 */ /* 0x002fcc00078e0208 */
[----:B------:R-:W2:Y:S01]  /*4c90*/  LDG.E R9, desc[UR6][R8.64] ;  /* 0x0000000608097981 */ /* 0x000ea2000c1e1900 */
[----:B------:R-:W-:Y:S01]  /*4ca0*/  BSSY.RECONVERGENT B1, `(.L_x_340) ;  /* 0x000000f000017945 */ /* 0x000fe20003800200 */
[----:B--2---:R-:W-:-:S04]  /*4cb0*/  FMUL R3, R6, R9 ;  /* 0x0000000906037220 */ /* 0x004fc80000400000 */
[----:B------:R1:W2:Y:S01]  /*4cc0*/  MUFU.RSQ R12, R3 ;  /* 0x00000003000c7308 */ /* 0x0002a20000001400 */
[----:B------:R-:W-:-:S04]  /*4cd0*/  IADD3 R0, PT, PT, R3, -0xd000000, RZ ;  /* 0xf300000003007810 */ /* 0x000fc80007ffe0ff */
[----:B------:R-:W-:-:S13]  /*4ce0*/  ISETP.GT.U32.AND P0, PT, R0, 0x727fffff, PT ;  /* 0x727fffff0000780c */ /* 0x000fda0003f04070 */
[----:B-12---:R-:W-:Y:S05]  /*4cf0*/  @!P0 BRA `(.L_x_341) ;  /* 0x0000000000148947 */ /* 0x006fea0003800000 */
[----:B------:R-:W-:Y:S02]  /*4d00*/  MOV R0, R3 ;  /* 0x0000000300007202 */ /* 0x000fe40000000f00 */
[----:B------:R-:W-:-:S07]  /*4d10*/  MOV R24, 0x4d30 ;  /* 0x00004d3000187802 */ /* 0x000fce0000000f00 */
[----:B0-----:R-:W-:Y:S05]  /*4d20*/  CALL.REL.NOINC `($__internal_2_$__cuda_sm20_sqrt_rn_f32_slowpath) ;  /* 0x0000000400a47944 */ /* 0x001fea0003c00000 */
[----:B------:R-:W-:Y:S01]  /*4d30*/  MOV R0, R28 ;  /* 0x0000001c00007202 */ /* 0x000fe20000000f00 */
[----:B------:R-:W-:Y:S06]  /*4d40*/  BRA `(.L_x_342) ;  /* 0x0000000000107947 */ /* 0x000fec0003800000 */
.L_x_341:
[----:B------:R-:W-:Y:S01]  /*4d50*/  FMUL.FTZ R0, R3, R12 ;  /* 0x0000000c03007220 */ /* 0x000fe20000410000 */
[----:B------:R-:W-:-:S03]  /*4d60*/  FMUL.FTZ R5, R12, 0.5 ;  /* 0x3f0000000c057820 */ /* 0x000fc60000410000 */
[----:B------:R-:W-:-:S04]  /*4d70*/  FFMA R3, -R0, R0, R3 ;  /* 0x0000000000037223 */ /* 0x000fc80000000103 */
[----:B------:R-:W-:-:S07]  /*4d80*/  FFMA R0, R3, R5, R0 ;  /* 0x0000000503007223 */ /* 0x000fce0000000000 */
.L_x_342:
[----:B------:R-:W-:Y:S05]  /*4d90*/  BSYNC.RECONVERGENT B1 ;  /* 0x0000000000017941 */ /* 0x000fea0003800200 */
.L_x_340:
[----:B------:R-:W-:Y:S01]  /*4da0*/  VIADD R3, R0, 0x1800000 ;  /* 0x0180000000037836 */ /* 0x000fe20000000000 */
[----:B------:R-:W-:Y:S04]  /*4db0*/  BSSY.RECONVERGENT B2, `(.L_x_343) ;  /* 0x000000b000027945 */ /* 0x000fe80003800200 */
[----:B------:R-:W-:-:S04]  /*4dc0*/  LOP3.LUT R3, R3, 0x7f800000, RZ, 0xc0, !PT ;  /* 0x7f80000003037812 */ /* 0x000fc800078ec0ff */
[----:B------:R-:W-:-:S13]  /*4dd0*/  ISETP.GT.U32.AND P0, PT, R3, 0x1ffffff, PT ;  /* 0x01ffffff0300780c */ /* 0x000fda0003f04070 */
[----:B------:R-:W-:Y:S05]  /*4de0*/  @P0 BRA `(.L_x_344) ;  /* 0x00000000000c0947 */ /* 0x000fea0003800000 */
[----:B------:R-:W-:-:S07]  /*4df0*/  MOV R24, 0x4e10 ;  /* 0x00004e1000187802 */ /* 0x000fce0000000f00 */
[----:B0-----:R-:W-:Y:S05]  /*4e00*/  CALL.REL.NOINC `($__internal_1_$__cuda_sm20_rcp_rn_f32_slowpath) ;  /* 0x0000000000987944 */ /* 0x001fea0003c00000 */
[----:B------:R-:W-:Y:S05]  /*4e10*/  BRA `(.L_x_345) ;  /* 0x0000000000107947 */ /* 0x000fea0003800000 */
.L_x_344:
[----:B------:R-:W1:Y:S02]  /*4e20*/  MUFU.RCP R3, R0 ;  /* 0x0000000000037308 */ /* 0x000e640000001000 */
[----:B-1----:R-:W-:-:S04]  /*4e30*/  FFMA R5, R3, R0, -1 ;  /* 0xbf80000003057423 */ /* 0x002fc80000000000 */
[----:B------:R-:W-:-:S04]  /*4e40*/  FADD.FTZ R28, -R5, -RZ ;  /* 0x800000ff051c7221 */ /* 0x000fc80000010100 */
[----:B------:R-:W-:-:S07]  /*4e50*/  FFMA R28, R3, R28, R3 ;  /* 0x0000001c031c7223 */ /* 0x000fce0000000003 */
.L_x_345:
[----:B------:R-:W-:Y:S05]  /*4e60*/  BSYNC.RECONVERGENT B2 ;  /* 0x0000000000027941 */ /* 0x000fea0003800200 */
.L_x_343:
[----:B------:R-:W-:-:S07]  /*4e70*/  FADD R10, R10, R28 ;  /* 0x0000001c0a0a7221 */ /* 0x000fce0000000000 */
.L_x_220:
[----:B------:R-:W-:Y:S05]  /*4e80*/  BSYNC.RECONVERGENT B0 ;  /* 0x0000000000007941 */ /* 0x000fea0003800200 */
.L_x_219:
[----:B------:R-:W-:Y:S01]  /*4e90*/  IADD3 R0, PT, PT, R6, 0x1800000, RZ ;  /* 0x0180000006007810 */ /* 0x000fe20007ffe0ff */
[----:B------:R-:W-:Y:S03]  /*4ea0*/  BSSY.RECONVERGENT B0, `(.L_x_346) ;  /* 0x000000c000007945 */ /* 0x000fe60003800200 */
[----:B------:R-:W-:-:S04]  /*4eb0*/  LOP3.LUT R0, R0, 0x7f800000, RZ, 0xc0, !PT ;  /* 0x7f80000000007812 */ /* 0x000fc800078ec0ff */
[----:B------:R-:W-:-:S13]  /*4ec0*/  ISETP.GT.U32.AND P0, PT, R0, 0x1ffffff, PT ;  /* 0x01ffffff0000780c */ /* 0x000fda0003f04070 */
[----:B------:R-:W-:Y:S05]  /*4ed0*/  @P0 BRA `(.L_x_347) ;  /* 0x0000000000100947 */ /* 0x000fea0003800000 */
[----:B------:R-:W-:Y:S02]  /*4ee0*/  MOV R0, R6 ;  /* 0x0000000600007202 */ /* 0x000fe40000000f00 */
[----:B------:R-:W-:-:S07]  /*4ef0*/  MOV R24, 0x4f10 ;  /* 0x00004f1000187802 */ /* 0x000fce0000000f00 */
[----:B01---5:R-:W-:Y:S05]  /*4f00*/  CALL.REL.NOINC `($__internal_1_$__cuda_sm20_rcp_rn_f32_slowpath) ;  /* 0x0000000000587944 */ /* 0x023fea0003c00000 */
[----:B------:R-:W-:Y:S05]  /*4f10*/  BRA `(.L_x_348) ;  /* 0x0000000000107947 */ /* 0x000fea0003800000 */
.L_x_347:
[----:B------:R-:W2:Y:S02]  /*4f20*/  MUFU.RCP R3, R6 ;  /* 0x0000000600037308 */ /* 0x000ea40000001000 */
[----:B--2---:R-:W-:-:S04]  /*4f30*/  FFMA R0, R6, R3, -1 ;  /* 0xbf80000006007423 */ /* 0x004fc80000000003 */
[----:B------:R-:W-:-:S04]  /*4f40*/  FADD.FTZ R0, -R0, -RZ ;  /* 0x800000ff00007221 */ /* 0x000fc80000010100 */
[----:B------:R-:W-:-:S07]  /*4f50*/  FFMA R28, R3, R0, R3 ;  /* 0x00000000031c7223 */ /* 0x000fce0000000003 */
.L_x_348:
[----:B------:R-:W-:Y:S05]  /*4f60*/  BSYNC.RECONVERGENT B0 ;  /* 0x0000000000007941 */ /* 0x000fea0003800200 */
.L_x_346:
[----:B------:R-:W2:Y:S01]  /*4f70*/  LDC.64 R12, c[0x0][0x3b0] ;  /* 0x0000ec00ff0c7b82 */ /* 0x000ea20000000a00 */
[----:B------:R-:W3:Y:S01]  /*4f80*/  LDCU.64 UR8, c[0x0][0x3b0] ;  /* 0x00007600ff0877ac */ /* 0x000ee20008000a00 */
[----:B------:R-:W-:Y:S01]  /*4f90*/  FADD R7, R10, R7 ;  /* 0x000000070a077221 */ /* 0x000fe20000000000 */
[----:B------:R-:W-:Y:S01]  /*4fa0*/  FADD R28, R28, R28 ;  /* 0x0000001c1c1c7221 */ /* 0x000fe20000000000 */
[----:B------:R-:W-:Y:S01]  /*4fb0*/  IADD3 R2, PT, PT, R2, UR4, RZ ;  /* 0x0000000402027c10 */ /* 0x000fe2000fffe0ff */
[----:B------:R-:W4:Y:S02]  /*4fc0*/  LDCU UR5, c[0x0][0x3b8] ;  /* 0x00007700ff0577ac */ /* 0x000f240008000800 */
[----:B------:R-:W-:-:S04]  /*4fd0*/  FADD R7, R28, -R7 ;  /* 0x800000071c077221 */ /* 0x000fc80000000000 */
[----:B------:R-:W-:Y:S01]  /*4fe0*/  FMUL R3, R6, R7 ;  /* 0x0000000706037220 */ /* 0x000fe20000400000 */
[----:B---3--:R-:W-:-:S04]  /*4ff0*/  LEA R8, P0, R18, UR8, 0x2 ;  /* 0x0000000812087c11 */ /* 0x008fc8000f8010ff */
[----:B------:R-:W-:Y:S01]  /*5000*/  LEA.HI.X R9, R18, UR9, R19, 0x2, P0 ;  /* 0x0000000912097c11 */ /* 0x000fe200080f1413 */
[----:B--2---:R-:W-:Y:S01]  /*5010*/  IMAD.WIDE R6, R4, 0x4, R12 ;  /* 0x0000000404067825 */ /* 0x004fe200078e020c */
[----:B----4-:R-:W-:-:S04]  /*5020*/  ISETP.GE.AND P0, PT, R2, UR5, PT ;  /* 0x0000000502007c0c */ /* 0x010fc8000bf06270 */
[----:B------:R2:W-:Y:S04]  /*5030*/  STG.E desc[UR6][R6.64], R3 ;  /* 0x0000000306007986 */ /* 0x0005e8000c101906 */
[----:B------:R2:W-:Y:S05]  /*5040*/  STG.E desc[UR6][R8.64], R3 ;  /* 0x0000000308007986 */ /* 0x0005ea000c101906 */
[----:B------:R-:W-:Y:S05]  /*5050*/  @!P0 BRA `(.L_x_349) ;  /* 0xffffffb000148947 */ /* 0x000fea000383ffff */
[----:B------:R-:W-:Y:S05]  /*5060*/  EXIT ;  /* 0x000000000000794d */ /* 0x000fea0003800000 */
        .weak           $__internal_1_$__cuda_sm20_rcp_rn_f32_slowpath
        .type           $__internal_1_$__cuda_sm20_rcp_rn_f32_slowpath,@function
        .size           $__internal_1_$__cuda_sm20_rcp_rn_f32_slowpath,($__internal_2_$__cuda_sm20_sqrt_rn_f32_slowpath - $__internal_1_$__cuda_sm20_rcp_rn_f32_slowpath)
$__internal_1_$__cuda_sm20_rcp_rn_f32_slowpath:
[----:B------:R-:W-:Y:S01]  /*5070*/  IMAD.SHL.U32 R27, R0, 0x2, RZ ;  /* 0x00000002001b7824 */ /* 0x000fe200078e00ff */
[----:B------:R-:W-:Y:S04]  /*5080*/  BSSY.RECONVERGENT B1, `(.L_x_350) ;  /* 0x0000030000017945 */ /* 0x000fe80003800200 */
[----:B------:R-:W-:-:S04]  /*5090*/  SHF.R.U32.HI R27, RZ, 0x18, R27 ;  /* 0x00000018ff1b7819 */ /* 0x000fc8000001161b */
[----:B------:R-:W-:-:S13]  /*50a0*/  ISETP.NE.U32.AND P0, PT, R27, RZ, PT ;  /* 0x000000ff1b00720c */ /* 0x000fda0003f05070 */
[----:B------:R-:W-:Y:S05]  /*50b0*/  @P0 BRA `(.L_x_351) ;  /* 0x0000000000280947 */ /* 0x000fea0003800000 */
[----:B------:R-:W-:-:S04]  /*50c0*/  SHF.L.U32 R26, R0, 0x1, RZ ;  /* 0x00000001001a7819 */ /* 0x000fc800000006ff */
[----:B------:R-:W-:-:S13]  /*50d0*/  ISETP.NE.AND P0, PT, R26, RZ, PT ;  /* 0x000000ff1a00720c */ /* 0x000fda0003f05270 */
[----:B------:R-:W-:Y:S01]  /*50e0*/  @P0 FFMA R27, R0, 1.84467440737095516160e+19, RZ ;  /* 0x5f800000001b0823 */ /* 0x000fe200000000ff */
[----:B------:R-:W-:Y:S08]  /*50f0*/  @!P0 MUFU.RCP R28, R0 ;  /* 0x00000000001c8308 */ /* 0x000ff00000001000 */
[----:B------:R-:W0:Y:S02]  /*5100*/  @P0 MUFU.RCP R26, R27 ;  /* 0x0000001b001a0308 */ /* 0x000e240000001000 */
[----:B0-----:R-:W-:-:S04]  /*5110*/  @P0 FFMA R29, R27, R26, -1 ;  /* 0xbf8000001b1d0423 */ /* 0x001fc8000000001a */
[----:B------:R-:W-:-:S04]  /*5120*/  @P0 FADD.FTZ R29, -R29, -RZ ;  /* 0x800000ff1d1d0221 */ /* 0x000fc80000010100 */
[----:B------:R-:W-:-:S04]  /*5130*/  @P0 FFMA R29, R26, R29, R26 ;  /* 0x0000001d1a1d0223 */ /* 0x000fc8000000001a */
[----:B------:R-:W-:Y:S01]  /*5140*/  @P0 FFMA R28, R29, 1.84467440737095516160e+19, RZ ;  /* 0x5f8000001d1c0823 */ /* 0x000fe200000000ff */
[----:B------:R-:W-:Y:S06]  /*5150*/  BRA `(.L_x_352) ;  /* 0x0000000000887947 */ /* 0x000fec0003800000 */
.L_x_351:
[----:B------:R-:W-:-:S04]  /*5160*/  IADD3 R26, PT, PT, R27, -0xfd, RZ ;  /* 0xffffff031b1a7810 */ /* 0x000fc80007ffe0ff */
[----:B------:R-:W-:-:S13]  /*5170*/  ISETP.GT.U32.AND P0, PT, R26, 0x1, PT ;  /* 0x000000011a00780c */ /* 0x000fda0003f04070 */
[----:B------:R-:W-:Y:S05]  /*5180*/  @P0 BRA `(.L_x_353) ;  /* 0x0000000000780947 */ /* 0x000fea0003800000 */
[----:B------:R-:W-:Y:S01]  /*5190*/  LOP3.LUT R33, R0, 0x7fffff, RZ, 0xc0, !PT ;  /* 0x007fffff00217812 */ /* 0x000fe200078ec0ff */
[----:B------:R-:W-:-:S03]  /*51a0*/  HFMA2 R31, -RZ, RZ, 0, 1.78813934326171875e-07 ;  /* 0x00000003ff1f7431 */ /* 0x000fc600000001ff */
[----:B------:R-:W-:-:S04]  /*51b0*/  LOP3.LUT R33, R33, 0x3f800000, RZ, 0xfc, !PT ;  /* 0x3f80000021217812 */ /* 0x000fc800078efcff */
[----:B------:R-:W0:Y:S02]  /*51c0*/  MUFU.RCP R28, R33 ;  /* 0x00000021001c7308 */ /* 0x000e240000001000 */
[----:B0-----:R-:W-:-:S04]  /*51d0*/  FFMA R29, R33, R28, -1 ;  /* 0xbf800000211d7423 */ /* 0x001fc8000000001c */
[----:B------:R-:W-:-:S04]  /*51e0*/  FADD.FTZ R29, -R29, -RZ ;  /* 0x800000ff1d1d7221 */ /* 0x000fc80000010100 */
[CCC-:B------:R-:W-:Y:S01]  /*51f0*/  FFMA.RM R30, R28.reuse, R29.reuse, R28.reuse ;  /* 0x0000001d1c1e7223 */ /* 0x1c0fe2000000401c */
[----:B------:R-:W-:Y:S01]  /*5200*/  FFMA.RP R29, R28, R29, R28 ;  /* 0x0000001d1c1d7223 */ /* 0x000fe2000000801c */
[----:B------:R-:W-:-:S04]  /*5210*/  SHF.L.U32 R28, R31, R26, RZ ;  /* 0x0000001a1f1c7219 */ /* 0x000fc800000006ff */
[C---:B------:R-:W-:Y:S02]  /*5220*/  FSETP.NEU.FTZ.AND P0, PT, R30.reuse, R29, PT ;  /* 0x0000001d1e00720b */ /* 0x040fe40003f1d000 */
[----:B------:R-:W-:Y:S01]  /*5230*/  LOP3.LUT R29, R30, 0x7fffff, RZ, 0xc0, !PT ;  /* 0x007fffff1e1d7812 */ /* 0x000fe200078ec0ff */
[----:B------:R-:W-:-:S03]  /*5240*/  VIADD R30, R27, 0xffffff04 ;  /* 0xffffff041b1e7836 */ /* 0x000fc60000000000 */
[----:B------:R-:W-:-:S04]  /*5250*/  LOP3.LUT R29, R29, 0x800000, RZ, 0xfc, !PT ;  /* 0x008000001d1d7812 */ /* 0x000fc800078efcff */
[----:B------:R-:W-:Y:S02]  /*5260*/  LOP3.LUT R31, R28, R29, RZ, 0xc0, !PT ;  /* 0x0000001d1c1f7212 */ /* 0x000fe400078ec0ff */
[----:B------:R-:W-:Y:S02]  /*5270*/  SEL R28, RZ, 0xffffffff, !P0 ;  /* 0xffffffffff1c7807 */ /* 0x000fe40004000000 */
[-C--:B------:R-:W-:Y:S02]  /*5280*/  SHF.R.U32.HI R31, RZ, R26.reuse, R31 ;  /* 0x0000001aff1f7219 */ /* 0x080fe4000001161f */
[----:B------:R-:W-:Y:S02]  /*5290*/  IADD3 R28, PT, PT, -R28, RZ, RZ ;  /* 0x000000ff1c1c7210 */ /* 0x000fe40007ffe1ff */
[----:B------:R-:W-:Y:S02]  /*52a0*/  LOP3.LUT P0, RZ, R31, 0x1, RZ, 0xc0, !PT ;  /* 0x000000011fff7812 */ /* 0x000fe4000780c0ff */
[----:B------:R-:W-:-:S02]  /*52b0*/  LOP3.LUT P1, RZ, R28, R26, R29, 0xf8, !PT ;  /* 0x0000001a1cff7212 */ /* 0x000fc4000782f81d */
[----:B------:R-:W-:Y:S02]  /*52c0*/  LOP3.LUT P2, RZ, R31, 0x2, RZ, 0xc0, !PT ;  /* 0x000000021fff7812 */ /* 0x000fe4000784c0ff */
[----:B------:R-:W-:Y:S02]  /*52d0*/  SHF.R.U32.HI R27, RZ, R30, R29 ;  /* 0x0000001eff1b7219 */ /* 0x000fe4000001161d */
[----:B------:R-:W-:Y:S02]  /*52e0*/  PLOP3.LUT P0, PT, P0, P1, P2, 0xe0, 0x0 ;  /* 0x000000000000781c */ /* 0x000fe40000703c20 */
[----:B------:R-:W-:Y:S02]  /*52f0*/  LOP3.LUT P1, RZ, R0, 0x7fffff, RZ, 0xc0, !PT ;  /* 0x007fffff00ff7812 */ /* 0x000fe4000782c0ff */
[----:B------:R-:W-:-:S04]  /*5300*/  SEL R26, RZ, 0x1, !P0 ;  /* 0x00000001ff1a7807 */ /* 0x000fc80004000000 */
[----:B------:R-:W-:-:S04]  /*5310*/  IADD3 R26, PT, PT, -R26, RZ, RZ ;  /* 0x000000ff1a1a7210 */ /* 0x000fc80007ffe1ff */
[----:B------:R-:W-:-:S13]  /*5320*/  ISETP.GE.AND P0, PT, R26, RZ, PT ;  /* 0x000000ff1a00720c */ /* 0x000fda0003f06270 */
[----:B------:R-:W-:-:S05]  /*5330*/  @!P0 IADD3 R27, PT, PT, R27, 0x1, RZ ;  /* 0x000000011b1b8810 */ /* 0x000fca0007ffe0ff */
[----:B------:R-:W-:-:S05]  /*5340*/  @!P1 IMAD.SHL.U32 R27, R27, 0x2, RZ ;  /* 0x000000021b1b9824 */ /* 0x000fca00078e00ff */
[----:B------:R-:W-:Y:S01]  /*5350*/  LOP3.LUT R28, R27, 0x80000000, R0, 0xf8, !PT ;  /* 0x800000001b1c7812 */ /* 0x000fe200078ef800 */
[----:B------:R-:W-:Y:S06]  /*5360*/  BRA `(.L_x_352) ;  /* 0x0000000000047947 */ /* 0x000fec0003800000 */
.L_x_353:
[----:B------:R0:W1:Y:S02]  /*5370*/  MUFU.RCP R28, R0 ;  /* 0x00000000001c7308 */ /* 0x0000640000001000 */
.L_x_352:
[----:B------:R-:W-:Y:S05]  /*5380*/  BSYNC.RECONVERGENT B1 ;  /* 0x0000000000017941 */ /* 0x000fea0003800200 */
.L_x_350:
[----:B------:R-:W-:Y:S01]  /*5390*/  HFMA2 R27, -RZ, RZ, 0, 0 ;  /* 0x00000000ff1b7431 */ /* 0x000fe200000001ff */
[----:B------:R-:W-:-:S04]  /*53a0*/  MOV R26, R24 ;  /* 0x00000018001a7202 */ /* 0x000fc80000000f00 */
[----:B01----:R-:W-:Y:S05]  /*53b0*/  RET.REL.NODEC R26 `(_Z27calc_forman_ricci_curvaturePiS_S_S_S_PfS0_i) ;  /* 0xffffffac1a107950 */ /* 0x003fea0003c3ffff */
        .weak           $__internal_2_$__cuda_sm20_sqrt_rn_f32_slowpath
        .type           $__internal_2_$__cuda_sm20_sqrt_rn_f32_slowpath,@function
        .size           $__internal_2_$__cuda_sm20_sqrt_rn_f32_slowpath,(.L_x_394 - $__internal_2_$__cuda_sm20_sqrt_rn_f32_slowpath)
$__internal_2_$__cuda_sm20_sqrt_rn_f32_slowpath:
[----:B------:R-:W-:-:S13]  /*53c0*/  LOP3.LUT P0, RZ, R0, 0x7fffffff, RZ, 0xc0, !PT ;  /* 0x7fffffff00ff7812 */ /* 0x000fda000780c0ff */
[----:B------:R-:W-:Y:S01]  /*53d0*/  @!P0 MOV R28, R0 ;  /* 0x00000000001c8202 */ /* 0x000fe20000000f00 */
[----:B------:R-:W-:Y:S06]  /*53e0*/  @!P0 BRA `(.L_x_354) ;  /* 0x0000000000408947 */ /* 0x000fec0003800000 */
[----:B------:R-:W-:-:S13]  /*53f0*/  FSETP.GEU.FTZ.AND P0, PT, R0, RZ, PT ;  /* 0x000000ff0000720b */ /* 0x000fda0003f1e000 */
[----:B------:R-:W-:Y:S01]  /*5400*/  @!P0 IMAD.MOV.U32 R28, RZ, RZ, 0x7fffffff ;  /* 0x7fffffffff1c8424 */ /* 0x000fe200078e00ff */
[----:B------:R-:W-:Y:S06]  /*5410*/  @!P0 BRA `(.L_x_354) ;  /* 0x0000000000348947 */ /* 0x000fec0003800000 */
[----:B------:R-:W-:-:S13]  /*5420*/  FSETP.GTU.FTZ.AND P0, PT, |R0|, +INF , PT ;  /* 0x7f8000000000780b */ /* 0x000fda0003f1c200 */
[----:B------:R-:W-:Y:S01]  /*5430*/  @P0 FADD.FTZ R28, R0, 1 ;  /* 0x3f800000001c0421 */ /* 0x000fe20000010000 */
[----:B------:R-:W-:Y:S06]  /*5440*/  @P0 BRA `(.L_x_354) ;  /* 0x0000000000280947 */ /* 0x000fec0003800000 */
[----:B------:R-:W-:-:S13]  /*5450*/  FSETP.NEU.FTZ.AND P0, PT, |R0|, +INF , PT ;  /* 0x7f8000000000780b */ /* 0x000fda0003f1d200 */
[----:B------:R-:W-:-:S04]  /*5460*/  @P0 FFMA R26, R0, 1.84467440737095516160e+19, RZ ;  /* 0x5f800000001a0823 */ /* 0x000fc800000000ff */
[----:B------:R-:W0:Y:S02]  /*5470*/  @P0 MUFU.RSQ R27, R26 ;  /* 0x0000001a001b0308 */ /* 0x000e240000001400 */
[----:B0-----:R-:W-:Y:S01]  /*5480*/  @P0 FMUL.FTZ R29, R26, R27 ;  /* 0x0000001b1a1d0220 */ /* 0x001fe20000410000 */
[----:B------:R-:W-:-:S03]  /*5490*/  @P0 FMUL.FTZ R27, R27, 0.5 ;  /* 0x3f0000001b1b0820 */ /* 0x000fc60000410000 */
[----:B------:R-:W-:-:S04]  /*54a0*/  @P0 FADD.FTZ R28, -R29, -RZ ;  /* 0x800000ff1d1c0221 */ /* 0x000fc80000010100 */
[----:B------:R-:W-:-:S04]  /*54b0*/  @P0 FFMA R28, R29, R28, R26 ;  /* 0x0000001c1d1c0223 */ /* 0x000fc8000000001a */
[----:B------:R-:W-:Y:S01]  /*54c0*/  @P0 FFMA R27, R28, R27, R29 ;  /* 0x0000001b1c1b0223 */ /* 0x000fe2000000001d */
[----:B------:R-:W-:-:S03]  /*54d0*/  @!P0 MOV R28, R0 ;  /* 0x00000000001c8202 */ /* 0x000fc60000000f00 */
[----:B------:R-:W-:-:S07]  /*54e0*/  @P0 FMUL.FTZ R28, R27, 2.3283064365386962891e-10 ;  /* 0x2f8000001b1c0820 */ /* 0x000fce0000410000 */
.L_x_354:
[----:B------:R-:W-:Y:S01]  /*54f0*/  HFMA2 R27, -RZ, RZ, 0, 0 ;  /* 0x00000000ff1b7431 */ /* 0x000fe200000001ff */
[----:B------:R-:W-:-:S04]  /*5500*/  MOV R26, R24 ;  /* 0x00000018001a7202 */ /* 0x000fc80000000f00 */
[----:B------:R-:W-:Y:S05]  /*5510*/  RET.REL.NODEC R26 `(_Z27calc_forman_ricci_curvaturePiS_S_S_S_PfS0_i) ;  /* 0xffffffa81ab87950 */ /* 0x000fea0003c3ffff */
.L_x_355:
        /* <DEDUP_REMOVED lines=14> */
.L_x_394:


//--------------------- .text._Z9copy_backPiS_i   --------------------------
	.section	.text._Z9copy_backPiS_i,"ax",@progbits
	.align	128
        .global         _Z9copy_backPiS_i
        .type           _Z9copy_backPiS_i,@function
        .size           _Z9copy_backPiS_i,(.L_x_406 - _Z9copy_backPiS_i)
        .other          _Z9copy_backPiS_i,@"STO_CUDA_ENTRY STV_DEFAULT"
_Z9copy_backPiS_i:
.text._Z9copy_backPiS_i:
        /* <DEDUP_REMOVED lines=9> */
[----:B------:R-:W1:Y:S07]  /*0090*/  LDCU.64 UR4, c[0x0][0x358] ;  /* 0x00006b00ff0477ac */ /* 0x000e6e0008000a00 */
[----:B------:R-:W2:Y:S01]  /*00a0*/  LDC.64 R4, c[0x0][0x388] ;  /* 0x0000e200ff047b82 */ /* 0x000ea20000000a00 */
[----:B0-----:R-:W-:-:S06]  /*00b0*/  IMAD.WIDE R2, R7, 0x4, R2 ;  /* 0x0000000407027825 */ /* 0x001fcc00078e0202 */
[----:B-1----:R-:W3:Y:S01]  /*00c0*/  LDG.E R3, desc[UR4][R2.64] ;  /* 0x0000000402037981 */ /* 0x002ee2000c1e1900 */
[----:B--2---:R-:W-:-:S05]  /*00d0*/  IMAD.WIDE R4, R7, 0x4, R4 ;  /* 0x0000000407047825 */ /* 0x004fca00078e0204 */
[----:B---3--:R-:W-:Y:S01]  /*00e0*/  STG.E desc[UR4][R4.64], R3 ;  /* 0x0000000304007986 */ /* 0x008fe2000c101904 */
[----:B------:R-:W-:Y:S05]  /*00f0*/  EXIT ;  /* 0x000000000000794d */ /* 0x000fea0003800000 */
.L_x_356:
        /* <DEDUP_REMOVED lines=16> */
.L_x_406:


//--------------------- .text._Z10safe_shiftPiS_i --------------------------
	.section	.text._Z10safe_shiftPiS_i,"ax",@progbits
	.align	128
        .global         _Z10safe_shiftPiS_i
        .type           _Z10safe_shiftPiS_i,@function
        .size           _Z10safe_shiftPiS_i,(.L_x_407 - _Z10safe_shiftPiS_i)
        .other          _Z10safe_shiftPiS_i,@"STO_CUDA_ENTRY STV_DEFAULT"
_Z10safe_shiftPiS_i:
.text._Z10safe_shiftPiS_i:
[----:B------:R-:W-:Y:S01]  /*0000*/  LDC R1, c[0x0][0x37c] ;  /* 0x0000df00ff017b82 */ /* 0x000fe20000000800 */
[----:B------:R-:W0:Y:S01]  /*0010*/  S2R R7, SR_TID.X ;  /* 0x0000000000077919 */ /* 0x000e220000002100 */
[----:B------:R-:W0:Y:S01]  /*0020*/  LDCU UR4, c[0x0][0x360] ;  /* 0x00006c00ff0477ac */ /* 0x000e220008000800 */
[----:B------:R-:W0:Y:S02]  /*0030*/  S2R R0, SR_CTAID.X ;  /* 0x0000000000007919 */ /* 0x000e240000002500 */
[----:B0-----:R-:W-:Y:S01]  /*0040*/  IMAD R7, R0, UR4, R7 ;  /* 0x0000000400077c24 */ /* 0x001fe2000f8e0207 */
[----:B------:R-:W0:Y:S04]  /*0050*/  LDCU.64 UR4, c[0x0][0x358] ;  /* 0x00006b00ff0477ac */ /* 0x000e280008000a00 */
[----:B------:R-:W-:-:S13]  /*0060*/  ISETP.NE.AND P0, PT, R7, RZ, PT ;  /* 0x000000ff0700720c */ /* 0x000fda0003f05270 */
[----:B------:R-:W0:Y:S02]  /*0070*/  @!P0 LDC.64 R2, c[0x0][0x388] ;  /* 0x0000e200ff028b82 */ /* 0x000e240000000a00 */
[----:B0-----:R0:W-:Y:S01]  /*0080*/  @!P0 STG.E desc[UR4][R2.64], RZ ;  /* 0x000000ff02008986 */ /* 0x0011e2000c101904 */
[----:B------:R-:W-:Y:S05]  /*0090*/  @!P0 EXIT ;  /* 0x000000000000894d */ /* 0x000fea0003800000 */
[----:B------:R-:W1:Y:S02]  /*00a0*/  LDCU UR6, c[0x0][0x390] ;  /* 0x00007200ff0677ac */ /* 0x000e640008000800 */
[----:B-1----:R-:W-:-:S13]  /*00b0*/  ISETP.GE.AND P0, PT, R7, UR6, PT ;  /* 0x0000000607007c0c */ /* 0x002fda000bf06270 */
[----:B------:R-:W-:Y:S05]  /*00c0*/  @P0 EXIT ;  /* 0x000000000000094d */ /* 0x000fea0003800000 */
[----:B0-----:R-:W0:Y:S08]  /*00d0*/  LDC.64 R2, c[0x0][0x380] ;  /* 0x0000e000ff027b82 */ /* 0x001e300000000a00 */
[----:B------:R-:W1:Y:S01]  /*00e0*/  LDC.64 R4, c[0x0][0x388] ;  /* 0x0000e200ff047b82 */ /* 0x000e620000000a00 */
[----:B0-----:R-:W-:-:S06]  /*00f0*/  IMAD.WIDE R2, R7, 0x4, R2 ;  /* 0x0000000407027825 */ /* 0x001fcc00078e0202 */
[----:B------:R-:W2:Y:S01]  /*0100*/  LDG.E R3, desc[UR4][R2.64+-0x4] ;  /* 0xfffffc0402037981 */ /* 0x000ea2000c1e1900 */
[----:B-1----:R-:W-:-:S05]  /*0110*/  IMAD.WIDE R4, R7, 0x4, R4 ;  /* 0x0000000407047825 */ /* 0x002fca00078e0204 */
[----:B--2---:R-:W-:Y:S01]  /*0120*/  STG.E desc[UR4][R4.64], R3 ;  /* 0x0000000304007986 */ /* 0x004fe2000c101904 */
[----:B------:R-:W-:Y:S05]  /*0130*/  EXIT ;  /* 0x000000000000794d */ /* 0x000fea0003800000 */
.L_x_357:
        /* <DEDUP_REMOVED lines=12> */
.L_x_407:


//--------------------- .text._Z16shift_prefix_sumPii --------------------------
	.section	.text._Z16shift_prefix_sumPii,"ax",@progbits
	.align	128
        .global         _Z16shift_prefix_sumPii
        .type           _Z16shift_prefix_sumPii,@function
        .size           _Z16shift_prefix_sumPii,(.L_x_408 - _Z16shift_prefix_sumPii)
        .other          _Z16shift_prefix_sumPii,@"STO_CUDA_ENTRY STV_DEFAULT"
_Z16shift_prefix_sumPii:
.text._Z16shift_prefix_sumPii:
[----:B------:R-:W-:Y:S01]  /*0000*/  LDC R1, c[0x0][0x37c] ;  /* 0x0000df00ff017b82 */ /* 0x000fe20000000800 */
[----:B------:R-:W0:Y:S07]  /*0010*/  S2R R0, SR_TID.X ;  /* 0x0000000000007919 */ /* 0x000e2e0000002100 */
[----:B------:R-:W1:Y:S01]  /*0020*/  LDC R5, c[0x0][0x388] ;  /* 0x0000e200ff057b82 */ /* 0x000e620000000800 */
[----:B------:R-:W0:Y:S01]  /*0030*/  LDCU UR4, c[0x0][0x360] ;  /* 0x00006c00ff0477ac */ /* 0x000e220008000800 */
[----:B------:R-:W0:Y:S02]  /*0040*/  S2R R3, SR_CTAID.X ;  /* 0x0000000000037919 */ /* 0x000e240000002500 */
[----:B0-----:R-:W-:Y:S01]  /*0050*/  IMAD R0, R3, UR4, R0 ;  /* 0x0000000403007c24 */ /* 0x001fe2000f8e0200 */
[----:B-1----:R-:W-:Y:S01]  /*0060*/  IADD3 R3, PT, PT, R5, -0x1, RZ ;  /* 0xffffffff05037810 */ /* 0x002fe20007ffe0ff */
[----:B------:R-:W0:Y:S03]  /*0070*/  LDCU.64 UR4, c[0x0][0x358] ;  /* 0x00006b00ff0477ac */ /* 0x000e260008000a00 */
[----:B------:R-:W-:-:S13]  /*0080*/  ISETP.GE.AND P0, PT, R0, R3, PT ;  /* 0x000000030000720c */ /* 0x000fda0003f06270 */
[----:B------:R-:W-:Y:S05]  /*0090*/  @P0 BRA `(.L_x_358) ;  /* 0x0000000000180947 */ /* 0x000fea0003800000 */
[----:B------:R-:W1:Y:S01]  /*00a0*/  LDC.64 R2, c[0x0][0x380] ;  /* 0x0000e000ff027b82 */ /* 0x000e620000000a00 */
[----:B------:R-:W-:-:S05]  /*00b0*/  IADD3 R5, PT, PT, -R0, -0x2, R5 ;  /* 0xfffffffe00057810 */ /* 0x000fca0007ffe105 */
[----:B-1----:R-:W-:-:S05]  /*00c0*/  IMAD.WIDE R2, R5, 0x4, R2 ;  /* 0x0000000405027825 */ /* 0x002fca00078e0202 */
[----:B0-----:R-:W2:Y:S04]  /*00d0*/  LDG.E R5, desc[UR4][R2.64] ;  /* 0x0000000402057981 */ /* 0x001ea8000c1e1900 */
[----:B--2---:R-:W-:Y:S01]  /*00e0*/  STG.E desc[UR4][R2.64+0x4], R5 ;  /* 0x0000040502007986 */ /* 0x004fe2000c101904 */
[----:B------:R-:W-:Y:S05]  /*00f0*/  EXIT ;  /* 0x000000000000794d */ /* 0x000fea0003800000 */
.L_x_358:
[----:B------:R-:W-:-:S13]  /*0100*/  ISETP.NE.AND P0, PT, R0, R3, PT ;  /* 0x000000030000720c */ /* 0x000fda0003f05270 */
[----:B0-----:R-:W-:Y:S05]  /*0110*/  @P0 EXIT ;  /* 0x000000000000094d */ /* 0x001fea0003800000 */
[----:B------:R-:W0:Y:S02]  /*0120*/  LDC.64 R2, c[0x0][0x380] ;  /* 0x0000e000ff027b82 */ /* 0x000e240000000a00 */
[----:B0-----:R-:W-:Y:S01]  /*0130*/  STG.E desc[UR4][R2.64], RZ ;  /* 0x000000ff02007986 */ /* 0x001fe2000c101904 */
[----:B------:R-:W-:Y:S05]  /*0140*/  EXIT ;  /* 0x000000000000794d */ /* 0x000fea0003800000 */
.L_x_359:
        /* <DEDUP_REMOVED lines=11> */
.L_x_408:


//--------------------- .text._Z16prefix_sum_finalPKiPiS1_m --------------------------
	.section	.text._Z16prefix_sum_finalPKiPiS1_m,"ax",@progbits
	.align	128
        .global         _Z16prefix_sum_finalPKiPiS1_m
        .type           _Z16prefix_sum_finalPKiPiS1_m,@function
        .size           _Z16prefix_sum_finalPKiPiS1_m,(.L_x_409 - _Z16prefix_sum_finalPKiPiS1_m)
        .other          _Z16prefix_sum_finalPKiPiS1_m,@"STO_CUDA_ENTRY STV_DEFAULT"
_Z16prefix_sum_finalPKiPiS1_m:
.text._Z16prefix_sum_finalPKiPiS1_m:
[----:B------:R-:W-:Y:S01]  /*0000*/  LDC R1, c[0x0][0x37c] ;  /* 0x0000df00ff017b82 */ /* 0x000fe20000000800 */
[----:B------:R-:W0:Y:S02]  /*0010*/  S2R R7, SR_CTAID.X ;  /* 0x0000000000077919 */ /* 0x000e240000002500 */
[----:B0-----:R-:W-:-:S13]  /*0020*/  ISETP.NE.AND P0, PT, R7, RZ, PT ;  /* 0x000000ff0700720c */ /* 0x001fda0003f05270 */
[----:B------:R-:W-:Y:S05]  /*0030*/  @!P0 EXIT ;  /* 0x000000000000894d */ /* 0x000fea0003800000 */
[----:B------:R-:W0:Y:S01]  /*0040*/  S2R R0, SR_TID.X ;  /* 0x0000000000007919 */ /* 0x000e220000002100 */
[----:B------:R-:W1:Y:S01]  /*0050*/  LDC.64 R2, c[0x0][0x390] ;  /* 0x0000e400ff027b82 */ /* 0x000e620000000a00 */
[----:B------:R-:W0:Y:S01]  /*0060*/  LDCU UR6, c[0x0][0x360] ;  /* 0x00006c00ff0677ac */ /* 0x000e220008000800 */
[----:B------:R-:W-:Y:S01]  /*0070*/  IADD3 R9, PT, PT, R7, -0x1, RZ ;  /* 0xffffffff07097810 */ /* 0x000fe20007ffe0ff */
[----:B------:R-:W2:Y:S05]  /*0080*/  LDCU.64 UR4, c[0x0][0x358] ;  /* 0x00006b00ff0477ac */ /* 0x000eaa0008000a00 */
[----:B------:R-:W3:Y:S01]  /*0090*/  LDC.64 R4, c[0x0][0x388] ;  /* 0x0000e200ff047b82 */ /* 0x000ee20000000a00 */
[----:B-1----:R-:W-:-:S06]  /*00a0*/  IMAD.WIDE.U32 R2, R9, 0x4, R2 ;  /* 0x0000000409027825 */ /* 0x002fcc00078e0002 */
[----:B--2---:R-:W2:Y:S01]  /*00b0*/  LDG.E R2, desc[UR4][R2.64] ;  /* 0x0000000402027981 */ /* 0x004ea2000c1e1900 */
[----:B0-----:R-:W-:-:S04]  /*00c0*/  IMAD R7, R7, UR6, R0 ;  /* 0x0000000607077c24 */ /* 0x001fc8000f8e0200 */
[----:B---3--:R-:W-:-:S05]  /*00d0*/  IMAD.WIDE.U32 R4, R7, 0x4, R4 ;  /* 0x0000000407047825 */ /* 0x008fca00078e0004 */
[----:B------:R-:W2:Y:S02]  /*00e0*/  LDG.E R7, desc[UR4][R4.64] ;  /* 0x0000000404077981 */ /* 0x000ea4000c1e1900 */
[----:B--2---:R-:W-:-:S05]  /*00f0*/  IADD3 R7, PT, PT, R2, R7, RZ ;  /* 0x0000000702077210 */ /* 0x004fca0007ffe0ff */
[----:B------:R-:W-:Y:S01]  /*0100*/  STG.E desc[UR4][R4.64], R7 ;  /* 0x0000000704007986 */ /* 0x000fe2000c101904 */
[----:B------:R-:W-:Y:S05]  /*0110*/  EXIT ;  /* 0x000000000000794d */ /* 0x000fea0003800000 */
.L_x_360:
        /* <DEDUP_REMOVED lines=14> */
.L_x_409:


//--------------------- .text._Z10prefix_sumPKiPiS1_m --------------------------
	.section	.text._Z10prefix_sumPKiPiS1_m,"ax",@progbits
	.align	128
        .global         _Z10prefix_sumPKiPiS1_m
        .type           _Z10prefix_sumPKiPiS1_m,@function
        .size           _Z10prefix_sumPKiPiS1_m,(.L_x_410 - _Z10prefix_sumPKiPiS1_m)
        .other          _Z10prefix_sumPKiPiS1_m,@"STO_CUDA_ENTRY STV_DEFAULT"
_Z10prefix_sumPKiPiS1_m:
.text._Z10prefix_sumPKiPiS1_m:
[----:B------:R-:W-:Y:S01]  /*0000*/  LDC R1, c[0x0][0x37c] ;  /* 0x0000df00ff017b82 */ /* 0x000fe20000000800 */
[----:B------:R-:W0:Y:S07]  /*0010*/  S2R R3, SR_TID.X ;  /* 0x0000000000037919 */ /* 0x000e2e0000002100 */
[----:B------:R-:W1:Y:S01]  /*0020*/  LDC.64 R6, c[0x0][0x380] ;  /* 0x0000e000ff067b82 */ /* 0x000e620000000a00 */
[----:B------:R-:W0:Y:S01]  /*0030*/  LDCU UR8, c[0x0][0x360] ;  /* 0x00006c00ff0877ac */ /* 0x000e220008000800 */
[----:B------:R-:W0:Y:S01]  /*0040*/  S2R R2, SR_CTAID.X ;  /* 0x0000000000027919 */ /* 0x000e220000002500 */
[----:B------:R-:W2:Y:S01]  /*0050*/  LDCU.64 UR6, c[0x0][0x358] ;  /* 0x00006b00ff0677ac */ /* 0x000ea20008000a00 */
[----:B0-----:R-:W-:-:S04]  /*0060*/  IMAD R0, R2, UR8, R3 ;  /* 0x0000000802007c24 */ /* 0x001fc8000f8e0203 */
[----:B-1----:R-:W-:-:S06]  /*0070*/  IMAD.WIDE.U32 R6, R0, 0x4, R6 ;  /* 0x0000000400067825 */ /* 0x002fcc00078e0006 */
[----:B--2---:R-:W2:Y:S01]  /*0080*/  LDG.E R6, desc[UR6][R6.64] ;  /* 0x0000000606067981 */ /* 0x004ea2000c1e1900 */
[----:B------:R-:W-:Y:S01]  /*0090*/  LOP3.LUT P0, R4, R3, 0x1f, RZ, 0xc0, !PT ;  /* 0x0000001f03047812 */ /* 0x000fe2000780c0ff */
[----:B------:R-:W0:Y:S01]  /*00a0*/  S2UR UR5, SR_CgaCtaId ;  /* 0x00000000000579c3 */ /* 0x000e220000008800 */
[----:B------:R-:W-:Y:S02]  /*00b0*/  UMOV UR4, 0x400 ;  /* 0x0000040000047882 */ /* 0x000fe40000000000 */
[C---:B------:R-:W-:Y:S02]  /*00c0*/  ISETP.GE.U32.AND P1, PT, R4.reuse, 0x4, PT ;  /* 0x000000040400780c */ /* 0x040fe40003f26070 */
[C---:B------:R-:W-:Y:S02]  /*00d0*/  ISETP.GE.U32.AND P2, PT, R4.reuse, 0x8, PT ;  /* 0x000000080400780c */ /* 0x040fe40003f46070 */
[C---:B------:R-:W-:Y:S02]  /*00e0*/  ISETP.GE.U32.AND P3, PT, R4.reuse, 0x10, PT ;  /* 0x000000100400780c */ /* 0x040fe40003f66070 */
[----:B------:R-:W-:Y:S01]  /*00f0*/  ISETP.NE.AND P4, PT, R4, 0x1f, PT ;  /* 0x0000001f0400780c */ /* 0x000fe20003f85270 */
[----:B0-----:R-:W-:Y:S01]  /*0100*/  ULEA UR4, UR5, UR4, 0x18 ;  /* 0x0000000405047291 */ /* 0x001fe2000f8ec0ff */
[----:B--2---:R-:W0:Y:S02]  /*0110*/  SHFL.UP PT, R5, R6, 0x1, RZ ;  /* 0x0420000006057989 */ /* 0x004e2400000e00ff */
[----:B0-----:R-:W-:-:S02]  /*0120*/  SEL R5, R5, RZ, P0 ;  /* 0x000000ff05057207 */ /* 0x001fc40000000000 */
[----:B------:R-:W-:-:S03]  /*0130*/  ISETP.GE.U32.AND P0, PT, R4, 0x2, PT ;  /* 0x000000020400780c */ /* 0x000fc60003f06070 */
[----:B------:R-:W-:-:S05]  /*0140*/  IMAD.IADD R5, R6, 0x1, R5 ;  /* 0x0000000106057824 */ /* 0x000fca00078e0205 */
[----:B------:R-:W0:Y:S02]  /*0150*/  SHFL.UP PT, R8, R5, 0x2, RZ ;  /* 0x0440000005087989 */ /* 0x000e2400000e00ff */
[----:B0-----:R-:W-:-:S05]  /*0160*/  SEL R8, R8, RZ, P0 ;  /* 0x000000ff08087207 */ /* 0x001fca0000000000 */
[----:B------:R-:W-:-:S05]  /*0170*/  IMAD.IADD R8, R5, 0x1, R8 ;  /* 0x0000000105087824 */ /* 0x000fca00078e0208 */
[----:B------:R-:W0:Y:S02]  /*0180*/  SHFL.UP PT, R9, R8, 0x4, RZ ;  /* 0x0480000008097989 */ /* 0x000e2400000e00ff */
[----:B0-----:R-:W-:-:S05]  /*0190*/  SEL R9, R9, RZ, P1 ;  /* 0x000000ff09097207 */ /* 0x001fca0000800000 */
[----:B------:R-:W-:-:S05]  /*01a0*/  IMAD.IADD R9, R8, 0x1, R9 ;  /* 0x0000000108097824 */ /* 0x000fca00078e0209 */
[----:B------:R-:W0:Y:S02]  /*01b0*/  SHFL.UP PT, R6, R9, 0x8, RZ ;  /* 0x0500000009067989 */ /* 0x000e2400000e00ff */
[----:B0-----:R-:W-:-:S05]  /*01c0*/  SEL R6, R6, RZ, P2 ;  /* 0x000000ff06067207 */ /* 0x001fca0001000000 */
[----:B------:R-:W-:Y:S01]  /*01d0*/  IMAD.IADD R7, R9, 0x1, R6 ;  /* 0x0000000109077824 */ /* 0x000fe200078e0206 */
[----:B------:R-:W-:-:S04]  /*01e0*/  SHF.R.U32.HI R6, RZ, 0x5, R3 ;  /* 0x00000005ff067819 */ /* 0x000fc80000011603 */
[----:B------:R-:W0:Y:S01]  /*01f0*/  SHFL.UP PT, R5, R7, 0x10, RZ ;  /* 0x0600000007057989 */ /* 0x000e2200000e00ff */
[----:B------:R-:W-:Y:S02]  /*0200*/  LEA R8, R6, UR4, 0x2 ;  /* 0x0000000406087c11 */ /* 0x000fe4000f8e10ff */
[----:B0-----:R-:W-:-:S05]  /*0210*/  SEL R10, R5, RZ, P3 ;  /* 0x000000ff050a7207 */ /* 0x001fca0001800000 */
[----:B------:R-:W-:-:S05]  /*0220*/  IMAD.IADD R5, R7, 0x1, R10 ;  /* 0x0000000107057824 */ /* 0x000fca00078e020a */
[----:B------:R0:W-:Y:S01]  /*0230*/  @!P4 STS [R8], R5 ;  /* 0x000000050800c388 */ /* 0x0001e20000000800 */
[----:B------:R-:W-:Y:S01]  /*0240*/  BAR.SYNC.DEFER_BLOCKING 0x0 ;  /* 0x0000000000007b1d */ /* 0x000fe20000010000 */
[----:B------:R-:W-:-:S13]  /*0250*/  ISETP.GT.U32.AND P4, PT, R3, 0x1f, PT ;  /* 0x0000001f0300780c */ /* 0x000fda0003f84070 */
[----:B0-----:R-:W-:Y:S05]  /*0260*/  @P4 BRA `(.L_x_361) ;  /* 0x0000000000604947 */ /* 0x001fea0003800000 */
[----:B------:R-:W-:Y:S01]  /*0270*/  USHF.R.U32.HI UR5, URZ, 0x5, UR8 ;  /* 0x00000005ff057899 */ /* 0x000fe20008011608 */
[----:B------:R-:W-:Y:S01]  /*0280*/  IMAD.MOV.U32 R9, RZ, RZ, RZ ;  /* 0x000000ffff097224 */ /* 0x000fe200078e00ff */
[----:B------:R-:W-:-:S04]  /*0290*/  LEA R7, R4, UR4, 0x2 ;  /* 0x0000000404077c11 */ /* 0x000fc8000f8e10ff */
[----:B------:R-:W-:Y:S01]  /*02a0*/  ISETP.GE.U32.AND P4, PT, R3, UR5, PT ;  /* 0x0000000503007c0c */ /* 0x000fe2000bf86070 */
[----:B------:R-:W-:-:S12]  /*02b0*/  UMOV UR5, 0xffffffff ;  /* 0xffffffff00057882 */ /* 0x000fd80000000000 */
[----:B------:R0:W1:Y:S01]  /*02c0*/  @!P4 LDS R9, [R7] ;  /* 0x000000000709c984 */ /* 0x0000620000000800 */
[----:B------:R-:W-:Y:S01]  /*02d0*/  ISETP.NE.AND P4, PT, R4, RZ, PT ;  /* 0x000000ff0400720c */ /* 0x000fe20003f85270 */
[----:B------:R-:W-:-:S12]  /*02e0*/  BRA.DIV UR5, `(.L_x_362) ;  /* 0x00000002057c7947 */ /* 0x000fd8000b800000 */
[----:B-1----:R-:W1:Y:S02]  /*02f0*/  SHFL.UP PT, R10, R9, 0x1, RZ ;  /* 0x04200000090a7989 */ /* 0x002e6400000e00ff */
[----:B-1----:R-:W-:-:S04]  /*0300*/  SEL R10, R10, RZ, P4 ;  /* 0x000000ff0a0a7207 */ /* 0x002fc80002000000 */
[----:B------:R-:W-:-:S05]  /*0310*/  IADD3 R10, PT, PT, R10, R9, RZ ;  /* 0x000000090a0a7210 */ /* 0x000fca0007ffe0ff */
[----:B------:R-:W1:Y:S02]  /*0320*/  SHFL.UP PT, R11, R10, 0x2, RZ ;  /* 0x044000000a0b7989 */ /* 0x000e6400000e00ff */
[----:B-1----:R-:W-:-:S05]  /*0330*/  SEL R11, R11, RZ, P0 ;  /* 0x000000ff0b0b7207 */ /* 0x002fca0000000000 */
[----:B------:R-:W-:-:S05]  /*0340*/  IMAD.IADD R11, R10, 0x1, R11 ;  /* 0x000000010a0b7824 */ /* 0x000fca00078e020b */
[----:B------:R-:W1:Y:S02]  /*0350*/  SHFL.UP PT, R12, R11, 0x4, RZ ;  /* 0x048000000b0c7989 */ /* 0x000e6400000e00ff */
[----:B-1----:R-:W-:-:S05]  /*0360*/  SEL R12, R12, RZ, P1 ;  /* 0x000000ff0c0c7207 */ /* 0x002fca0000800000 */
[----:B------:R-:W-:-:S05]  /*0370*/  IMAD.IADD R12, R11, 0x1, R12 ;  /* 0x000000010b0c7824 */ /* 0x000fca00078e020c */
[----:B------:R-:W1:Y:S02]  /*0380*/  SHFL.UP PT, R13, R12, 0x8, RZ ;  /* 0x050000000c0d7989 */ /* 0x000e6400000e00ff */
[----:B-1----:R-:W-:-:S05]  /*0390*/  SEL R13, R13, RZ, P2 ;  /* 0x000000ff0d0d7207 */ /* 0x002fca0001000000 */
[----:B------:R-:W-:-:S05]  /*03a0*/  IMAD.IADD R13, R12, 0x1, R13 ;  /* 0x000000010c0d7824 */ /* 0x000fca00078e020d */
[----:B------:R1:W2:Y:S02]  /*03b0*/  SHFL.UP PT, R9, R13, 0x10, RZ ;  /* 0x060000000d097989 */ /* 0x0002a400000e00ff */
.L_x_368:
[----:B--2---:R-:W-:-:S05]  /*03c0*/  SEL R10, R9, RZ, P3 ;  /* 0x000000ff090a7207 */ /* 0x004fca0001800000 */
[----:B------:R-:W-:-:S05]  /*03d0*/  IMAD.IADD R10, R13, 0x1, R10 ;  /* 0x000000010d0a7824 */ /* 0x000fca00078e020a */
[----:B------:R2:W-:Y:S02]  /*03e0*/  STS [R7], R10 ;  /* 0x0000000a07007388 */ /* 0x0005e40000000800 */
.L_x_361:
[----:B------:R-:W-:Y:S05]  /*03f0*/  WARPSYNC.ALL ;  /* 0x0000000000007948 */ /* 0x000fea0003800000 */
[----:B------:R-:W-:Y:S01]  /*0400*/  BAR.SYNC.DEFER_BLOCKING 0x0 ;  /* 0x0000000000007b1d */ /* 0x000fe20000010000 */
[----:B------:R-:W-:Y:S01]  /*0410*/  ISETP.GE.U32.AND P1, PT, R3, 0x20, PT ;  /* 0x000000200300780c */ /* 0x000fe20003f26070 */
[----:B------:R-:W-:-:S06]  /*0420*/  ULEA.HI UR5, UR8, 0xffffffff, URZ, 0x1b ;  /* 0xffffffff08057891 */ /* 0x000fcc000f8fd8ff */
[----:B--2---:R-:W2:Y:S01]  /*0430*/  LDC.64 R10, c[0x0][0x388] ;  /* 0x0000e200ff0a7b82 */ /* 0x004ea20000000a00 */
[----:B------:R-:W-:-:S04]  /*0440*/  ISETP.NE.AND P0, PT, R6, UR5, PT ;  /* 0x0000000506007c0c */ /* 0x000fc8000bf05270 */
[----:B------:R-:W-:Y:S01]  /*0450*/  ISETP.NE.OR P0, PT, R4, 0x1f, P0 ;  /* 0x0000001f0400780c */ /* 0x000fe20000705670 */
[----:B------:R-:W3:-:S12]  /*0460*/  @P1 LDS R8, [R8+-0x4] ;  /* 0xfffffc0008081984 */ /* 0x000ed80000000800 */
[----:B0-----:R-:W0:Y:S02]  /*0470*/  @!P0 LDC.64 R6, c[0x0][0x390] ;  /* 0x0000e400ff068b82 */ /* 0x001e240000000a00 */
[----:B0-----:R-:W-:-:S04]  /*0480*/  @!P0 IMAD.WIDE.U32 R2, R2, 0x4, R6 ;  /* 0x0000000402028825 */ /* 0x001fc800078e0006 */
[----:B--2---:R-:W-:-:S04]  /*0490*/  IMAD.WIDE.U32 R6, R0, 0x4, R10 ;  /* 0x0000000400067825 */ /* 0x004fc800078e000a */
[----:B---3--:R-:W-:-:S05]  /*04a0*/  @P1 IMAD.IADD R5, R5, 0x1, R8 ;  /* 0x0000000105051824 */ /* 0x008fca00078e0208 */
[----:B------:R-:W-:Y:S04]  /*04b0*/  @!P0 STG.E desc[UR6][R2.64], R5 ;  /* 0x0000000502008986 */ /* 0x000fe8000c101906 */
[----:B------:R-:W-:Y:S01]  /*04c0*/  STG.E desc[UR6][R6.64], R5 ;  /* 0x0000000506007986 */ /* 0x000fe2000c101906 */
[----:B------:R-:W-:Y:S05]  /*04d0*/  EXIT ;  /* 0x000000000000794d */ /* 0x000fea0003800000 */
.L_x_362:
[----:B-1----:R-:W-:Y:S01]  /*04e0*/  MOV R17, R9 ;  /* 0x0000000900117202 */ /* 0x002fe20000000f00 */
[----:B------:R-:W-:Y:S02]  /*04f0*/  IMAD.MOV.U32 R16, RZ, RZ, 0x1 ;  /* 0x00000001ff107424 */ /* 0x000fe400078e00ff */
[----:B------:R-:W-:Y:S02]  /*0500*/  IMAD.MOV.U32 R19, RZ, RZ, RZ ;  /* 0x000000ffff137224 */ /* 0x000fe400078e00ff */
[----:B------:R-:W-:-:S07]  /*0510*/  IMAD.MOV.U32 R14, RZ, RZ, -0x1 ;  /* 0xffffffffff0e7424 */ /* 0x000fce00078e00ff */
[----:B0-----:R-:W-:Y:S05]  /*0520*/  WARPSYNC.COLLECTIVE R14, `(.L_x_363) ;  /* 0x000000000e087348 */ /* 0x001fea0003c00000 */
[----:B------:R1:W2:Y:S02]  /*0530*/  SHFL.UP P5, R15, R17, R16, R19 ;  /* 0x04000010110f7389 */ /* 0x0002a400000a0013 */
[----:B012---:R-:W-:Y:S05]  /*0540*/  ENDCOLLECTIVE ;  /* 0x000000000000791b */ /* 0x007fea0003800000 */
.L_x_363:
[----:B------:R-:W-:Y:S02]  /*0550*/  IMAD.MOV.U32 R16, RZ, RZ, 0x2 ;  /* 0x00000002ff107424 */ /* 0x000fe400078e00ff */
[----:B------:R-:W-:-:S05]  /*0560*/  IMAD.MOV.U32 R10, RZ, RZ, R15 ;  /* 0x000000ffff0a7224 */ /* 0x000fca00078e000f */
[----:B------:R-:W-:-:S05]  /*0570*/  SEL R10, R10, RZ, P4 ;  /* 0x000000ff0a0a7207 */ /* 0x000fca0002000000 */
[----:B------:R-:W-:-:S05]  /*0580*/  IMAD.IADD R10, R10, 0x1, R9 ;  /* 0x000000010a0a7824 */ /* 0x000fca00078e0209 */
[----:B------:R-:W-:-:S07]  /*0590*/  MOV R17, R10 ;  /* 0x0000000a00117202 */ /* 0x000fce0000000f00 */
[----:B------:R-:W-:Y:S05]  /*05a0*/  WARPSYNC.COLLECTIVE R14, `(.L_x_364) ;  /* 0x000000000e087348 */ /* 0x000fea0003c00000 */
[----:B------:R0:W1:Y:S02]  /*05b0*/  SHFL.UP P5, R15, R17, R16, R19 ;  /* 0x04000010110f7389 */ /* 0x00006400000a0013 */
[----:B01----:R-:W-:Y:S05]  /*05c0*/  ENDCOLLECTIVE ;  /* 0x000000000000791b */ /* 0x003fea0003800000 */
.L_x_364:
[----:B------:R-:W-:Y:S02]  /*05d0*/  IMAD.MOV.U32 R16, RZ, RZ, 0x4 ;  /* 0x00000004ff107424 */ /* 0x000fe400078e00ff */
[----:B------:R-:W-:-:S05]  /*05e0*/  IMAD.MOV.U32 R11, RZ, RZ, R15 ;  /* 0x000000ffff0b7224 */ /* 0x000fca00078e000f */
[----:B------:R-:W-:-:S05]  /*05f0*/  SEL R11, R11, RZ, P0 ;  /* 0x000000ff0b0b7207 */ /* 0x000fca0000000000 */
[----:B------:R-:W-:-:S04]  /*0600*/  IMAD.IADD R11, R10, 0x1, R11 ;  /* 0x000000010a0b7824 */ /* 0x000fc800078e020b */
[----:B------:R-:W-:-:S07]  /*0610*/  IMAD.MOV.U32 R17, RZ, RZ, R11 ;  /* 0x000000ffff117224 */ /* 0x000fce00078e000b */
[----:B------:R-:W-:Y:S05]  /*0620*/  WARPSYNC.COLLECTIVE R14, `(.L_x_365) ;  /* 0x000000000e087348 */ /* 0x000fea0003c00000 */
[----:B------:R0:W1:Y:S02]  /*0630*/  SHFL.UP P5, R15, R17, R16, R19 ;  /* 0x04000010110f7389 */ /* 0x00006400000a0013 */
[----:B01----:R-:W-:Y:S05]  /*0640*/  ENDCOLLECTIVE ;  /* 0x000000000000791b */ /* 0x003fea0003800000 */
.L_x_365:
[----:B------:R-:W-:Y:S01]  /*0650*/  IMAD.MOV.U32 R16, RZ, RZ, 0x8 ;  /* 0x00000008ff107424 */ /* 0x000fe200078e00ff */
[----:B------:R-:W-:-:S04]  /*0660*/  MOV R12, R15 ;  /* 0x0000000f000c7202 */ /* 0x000fc80000000f00 */
[----:B------:R-:W-:-:S05]  /*0670*/  SEL R12, R12, RZ, P1 ;  /* 0x000000ff0c0c7207 */ /* 0x000fca0000800000 */
[----:B------:R-:W-:-:S04]  /*0680*/  IMAD.IADD R12, R11, 0x1, R12 ;  /* 0x000000010b0c7824 */ /* 0x000fc800078e020c */
[----:B------:R-:W-:-:S07]  /*0690*/  IMAD.MOV.U32 R17, RZ, RZ, R12 ;  /* 0x000000ffff117224 */ /* 0x000fce00078e000c */
[----:B------:R-:W-:Y:S05]  /*06a0*/  WARPSYNC.COLLECTIVE R14, `(.L_x_366) ;  /* 0x000000000e087348 */ /* 0x000fea0003c00000 */
[----:B------:R0:W1:Y:S02]  /*06b0*/  SHFL.UP P5, R15, R17, R16, R19 ;  /* 0x04000010110f7389 */ /* 0x00006400000a0013 */
[----:B01----:R-:W-:Y:S05]  /*06c0*/  ENDCOLLECTIVE ;  /* 0x000000000000791b */ /* 0x003fea0003800000 */
.L_x_366:
[----:B------:R-:W-:Y:S02]  /*06d0*/  IMAD.MOV.U32 R16, RZ, RZ, 0x10 ;  /* 0x00000010ff107424 */ /* 0x000fe400078e00ff */
[----:B------:R-:W-:-:S05]  /*06e0*/  IMAD.MOV.U32 R13, RZ, RZ, R15 ;  /* 0x000000ffff0d7224 */ /* 0x000fca00078e000f */
[----:B------:R-:W-:-:S04]  /*06f0*/  SEL R13, R13, RZ, P2 ;  /* 0x000000ff0d0d7207 */ /* 0x000fc80001000000 */
[----:B------:R-:W-:-:S05]  /*0700*/  IADD3 R13, PT, PT, R12, R13, RZ ;  /* 0x0000000d0c0d7210 */ /* 0x000fca0007ffe0ff */
[----:B------:R-:W-:-:S07]  /*0710*/  IMAD.MOV.U32 R17, RZ, RZ, R13 ;  /* 0x000000ffff117224 */ /* 0x000fce00078e000d */
[----:B------:R-:W-:Y:S05]  /*0720*/  WARPSYNC.COLLECTIVE R14, `(.L_x_367) ;  /* 0x000000000e087348 */ /* 0x000fea0003c00000 */
[----:B------:R0:W1:Y:S02]  /*0730*/  SHFL.UP P5, R15, R17, R16, R19 ;  /* 0x04000010110f7389 */ /* 0x00006400000a0013 */
[----:B01----:R-:W-:Y:S05]  /*0740*/  ENDCOLLECTIVE ;  /* 0x000000000000791b */ /* 0x003fea0003800000 */
.L_x_367:
[----:B------:R-:W-:Y:S01]  /*0750*/  IMAD.MOV.U32 R9, RZ, RZ, R15 ;  /* 0x000000ffff097224 */ /* 0x000fe200078e000f */
[----:B------:R-:W-:Y:S06]  /*0760*/  BRA `(.L_x_368) ;  /* 0xfffffffc00147947 */ /* 0x000fec000383ffff */
.L_x_369:
        /* <DEDUP_REMOVED lines=9> */
.L_x_410:


//--------------------- .text._Z14bitonicSortGPUPfii --------------------------
	.section	.text._Z14bitonicSortGPUPfii,"ax",@progbits
	.align	128
        .global         _Z14bitonicSortGPUPfii
        .type           _Z14bitonicSortGPUPfii,@function
        .size           _Z14bitonicSortGPUPfii,(.L_x_411 - _Z14bitonicSortGPUPfii)
        .other          _Z14bitonicSortGPUPfii,@"STO_CUDA_ENTRY STV_DEFAULT"
_Z14bitonicSortGPUPfii:
.text._Z14bitonicSortGPUPfii:
[----:B------:R-:W-:Y:S01]  /*0000*/  LDC R1, c[0x0][0x37c] ;  /* 0x0000df00ff017b82 */ /* 0x000fe20000000800 */
[----:B------:R-:W0:Y:S01]  /*0010*/  S2R R7, SR_TID.X ;  /* 0x0000000000077919 */ /* 0x000e220000002100 */
[----:B------:R-:W0:Y:S01]  /*0020*/  LDCU UR4, c[0x0][0x360] ;  /* 0x00006c00ff0477ac */ /* 0x000e220008000800 */
[----:B------:R-:W0:Y:S01]  /*0030*/  S2R R0, SR_CTAID.X ;  /* 0x0000000000007919 */ /* 0x000e220000002500 */
[----:B------:R-:W1:Y:S01]  /*0040*/  LDCU UR5, c[0x0][0x388] ;  /* 0x00007100ff0577ac */ /* 0x000e620008000800 */
[----:B0-----:R-:W-:-:S05]  /*0050*/  IMAD R7, R0, UR4, R7 ;  /* 0x0000000400077c24 */ /* 0x001fca000f8e0207 */
[----:B-1----:R-:W-:-:S04]  /*0060*/  LOP3.LUT R9, R7, UR5, RZ, 0x3c, !PT ;  /* 0x0000000507097c12 */ /* 0x002fc8000f8e3cff */
[----:B------:R-:W-:-:S13]  /*0070*/  ISETP.GT.U32.AND P0, PT, R9, R7, PT ;  /* 0x000000070900720c */ /* 0x000fda0003f04070 */
[----:B------:R-:W-:Y:S05]  /*0080*/  @!P0 EXIT ;  /* 0x000000000000894d */ /* 0x000fea0003800000 */
[----:B------:R-:W0:Y:S02]  /*0090*/  LDCU UR4, c[0x0][0x38c] ;  /* 0x00007180ff0477ac */ /* 0x000e240008000800 */
[----:B0-----:R-:W-:Y:S01]  /*00a0*/  LOP3.LUT P0, RZ, R7, UR4, RZ, 0xc0, !PT ;  /* 0x0000000407ff7c12 */ /* 0x001fe2000f80c0ff */
[----:B------:R-:W0:-:S12]  /*00b0*/  LDCU.64 UR4, c[0x0][0x358] ;  /* 0x00006b00ff0477ac */ /* 0x000e180008000a00 */
[----:B------:R-:W-:Y:S05]  /*00c0*/  @P0 BRA `(.L_x_370) ;  /* 0x0000000000280947 */ /* 0x000fea0003800000 */
[----:B------:R-:W1:Y:S02]  /*00d0*/  LDC.64 R4, c[0x0][0x380] ;  /* 0x0000e000ff047b82 */ /* 0x000e640000000a00 */
[----:B-1----:R-:W-:-:S04]  /*00e0*/  IMAD.WIDE.U32 R2, R7, 0x4, R4 ;  /* 0x0000000407027825 */ /* 0x002fc800078e0004 */
[----:B------:R-:W-:Y:S01]  /*00f0*/  IMAD.WIDE.U32 R4, R9, 0x4, R4 ;  /* 0x0000000409047825 */ /* 0x000fe200078e0004 */
[----:B0-----:R-:W2:Y:S04]  /*0100*/  LDG.E R7, desc[UR4][R2.64] ;  /* 0x0000000402077981 */ /* 0x001ea8000c1e1900 */
[----:B------:R-:W2:Y:S02]  /*0110*/  LDG.E R0, desc[UR4][R4.64] ;  /* 0x0000000404007981 */ /* 0x000ea4000c1e1900 */
[----:B--2---:R-:W-:-:S13]  /*0120*/  FSETP.GT.AND P0, PT, R7, R0, PT ;  /* 0x000000000700720b */ /* 0x004fda0003f04000 */
[----:B------:R-:W-:Y:S05]  /*0130*/  @!P0 EXIT ;  /* 0x000000000000894d */ /* 0x000fea0003800000 */
[----:B------:R-:W-:Y:S04]  /*0140*/  STG.E desc[UR4][R2.64], R0 ;  /* 0x0000000002007986 */ /* 0x000fe8000c101904 */
[----:B------:R-:W-:Y:S01]  /*0150*/  STG.E desc[UR4][R4.64], R7 ;  /* 0x0000000704007986 */ /* 0x000fe2000c101904 */
[----:B------:R-:W-:Y:S05]  /*0160*/  EXIT ;  /* 0x000000000000794d */ /* 0x000fea0003800000 */
.L_x_370:
[----:B------:R-:W1:Y:S02]  /*0170*/  LDC.64 R2, c[0x0][0x380] ;  /* 0x0000e000ff027b82 */ /* 0x000e640000000a00 */
[----:B-1----:R-:W-:-:S04]  /*0180*/  IMAD.WIDE.U32 R4, R7, 0x4, R2 ;  /* 0x0000000407047825 */ /* 0x002fc800078e0002 */
[----:B------:R-:W-:Y:S01]  /*0190*/  IMAD.WIDE.U32 R2, R9, 0x4, R2 ;  /* 0x0000000409027825 */ /* 0x000fe200078e0002 */
[----:B0-----:R-:W2:Y:S04]  /*01a0*/  LDG.E R7, desc[UR4][R4.64] ;  /* 0x0000000404077981 */ /* 0x001ea8000c1e1900 */
[----:B------:R-:W2:Y:S02]  /*01b0*/  LDG.E R0, desc[UR4][R2.64] ;  /* 0x0000000402007981 */ /* 0x000ea4000c1e1900 */
[----:B--2---:R-:W-:-:S13]  /*01c0*/  FSETP.GEU.AND P0, PT, R7, R0, PT ;  /* 0x000000000700720b */ /* 0x004fda0003f0e000 */
[----:B------:R-:W-:Y:S05]  /*01d0*/  @P0 EXIT ;  /* 0x000000000000094d */ /* 0x000fea0003800000 */
[----:B------:R-:W-:Y:S04]  /*01e0*/  STG.E desc[UR4][R4.64], R0 ;  /* 0x0000000004007986 */ /* 0x000fe8000c101904 */
[----:B------:R-:W-:Y:S01]  /*01f0*/  STG.E desc[UR4][R2.64], R7 ;  /* 0x0000000702007986 */ /* 0x000fe2000c101904 */
[----:B------:R-:W-:Y:S05]  /*0200*/  EXIT ;  /* 0x000000000000794d */ /* 0x000fea0003800000 */
.L_x_371:
        /* <DEDUP_REMOVED lines=15> */
.L_x_411:


//--------------------- .text._Z27copy_back_from_padded_arrayPfS_j --------------------------
	.section	.text._Z27copy_back_from_padded_arrayPfS_j,"ax",@progbits
	.align	128
        .global         _Z27copy_back_from_padded_arrayPfS_j
        .type           _Z27copy_back_from_padded_arrayPfS_j,@function
        .size           _Z27copy_back_from_padded_arrayPfS_j,(.L_x_395 - _Z27copy_back_from_padded_arrayPfS_j)
        .other          _Z27copy_back_from_padded_arrayPfS_j,@"STO_CUDA_ENTRY STV_DEFAULT"
_Z27copy_back_from_padded_arrayPfS_j:
.text._Z27copy_back_from_padded_arrayPfS_j:
[----:B------:R-:W-:Y:S01]  /*0000*/  LDC R1, c[0x0][0x37c] ;  /* 0x0000df00ff017b82 */ /* 0x000fe20000000800 */
[----:B------:R-:W0:Y:S07]  /*0010*/  S2R R3, SR_TID.X ;  /* 0x0000000000037919 */ /* 0x000e2e0000002100 */
[----:B------:R-:W0:Y:S01]  /*0020*/  S2UR UR4, SR_CTAID.X ;  /* 0x00000000000479c3 */ /* 0x000e220000002500 */
[----:B------:R-:W1:Y:S07]  /*0030*/  LDCU UR5, c[0x0][0x390] ;  /* 0x00007200ff0577ac */ /* 0x000e6e0008000800 */
[----:B------:R-:W0:Y:S02]  /*0040*/  LDC R0, c[0x0][0x360] ;  /* 0x0000d800ff007b82 */ /* 0x000e240000000800 */
[----:B0-----:R-:W-:-:S05]  /*0050*/  IMAD R3, R0, UR4, R3 ;  /* 0x0000000400037c24 */ /* 0x001fca000f8e0203 */
[----:B-1----:R-:W-:-:S13]  /*0060*/  ISETP.GE.U32.AND P0, PT, R3, UR5, PT ;  /* 0x0000000503007c0c */ /* 0x002fda000bf06070 */
[----:B------:R-:W-:Y:S05]  /*0070*/  @P0 EXIT ;  /* 0x000000000000094d */ /* 0x000fea0003800000 */
[----:B------:R-:W0:Y:S01]  /*0080*/  LDCU UR4, c[0x0][0x370] ;  /* 0x00006e00ff0477ac */ /* 0x000e220008000800 */
[----:B------:R-:W-:Y:S01]  /*0090*/  BSSY.RECONVERGENT B0, `(.L_x_372) ;  /* 0x0000026000007945 */ /* 0x000fe20003800200 */
[----:B0-----:R-:W-:-:S05]  /*00a0*/  IMAD R0, R0, UR4, RZ ;  /* 0x0000000400007c24 */ /* 0x001fca000f8e02ff */
[----:B------:R-:W-:-:S04]  /*00b0*/  IADD3 R2, P0, PT, R3, R0, RZ ;  /* 0x0000000003027210 */ /* 0x000fc80007f1e0ff */
[C---:B------:R-:W-:Y:S01]  /*00c0*/  ISETP.GT.U32.AND P1, PT, R2.reuse, UR5, PT ;  /* 0x0000000502007c0c */ /* 0x040fe2000bf24070 */
[----:B------:R-:W-:Y:S01]  /*00d0*/  IMAD.X R7, RZ, RZ, RZ, P0 ;  /* 0x000000ffff077224 */ /* 0x000fe200000e06ff */
[----:B------:R-:W-:-:S04]  /*00e0*/  ISETP.GE.U32.AND P0, PT, R2, UR5, PT ;  /* 0x0000000502007c0c */ /* 0x000fc8000bf06070 */
[C---:B------:R-:W-:Y:S02]  /*00f0*/  ISETP.GT.U32.AND.EX P1, PT, R7.reuse, RZ, PT, P1 ;  /* 0x000000ff0700720c */ /* 0x040fe40003f24110 */
[C---:B------:R-:W-:Y:S02]  /*0100*/  ISETP.GE.U32.AND.EX P0, PT, R7.reuse, RZ, PT, P0 ;  /* 0x000000ff0700720c */ /* 0x040fe40003f06100 */
[----:B------:R-:W-:Y:S02]  /*0110*/  SEL R5, R2, UR5, P1 ;  /* 0x0000000502057c07 */ /* 0x000fe40008800000 */
[----:B------:R-:W-:Y:S02]  /*0120*/  SEL R4, RZ, 0x1, P0 ;  /* 0x00000001ff047807 */ /* 0x000fe40000000000 */
[----:B------:R-:W-:Y:S02]  /*0130*/  SEL R6, R7, RZ, P1 ;  /* 0x000000ff07067207 */ /* 0x000fe40000800000 */
[----:B------:R-:W-:Y:S01]  /*0140*/  IADD3 R5, P0, P1, R5, -R2, -R4 ;  /* 0x8000000205057210 */ /* 0x000fe2000791e804 */
[----:B------:R-:W-:-:S03]  /*0150*/  IMAD.MOV.U32 R2, RZ, RZ, RZ ;  /* 0x000000ffff027224 */ /* 0x000fc600078e00ff */
[----:B------:R-:W-:-:S04]  /*0160*/  IADD3.X R6, PT, PT, R6, -0x1, ~R7, P0, P1 ;  /* 0xffffffff06067810 */ /* 0x000fc800007e2c07 */
[----:B------:R-:W-:-:S13]  /*0170*/  ISETP.NE.U32.AND P0, PT, R6, RZ, PT ;  /* 0x000000ff0600720c */ /* 0x000fda0003f05070 */
[----:B------:R-:W-:Y:S05]  /*0180*/  @P0 BRA `(.L_x_373) ;  /* 0x0000000000500947 */ /* 0x000fea0003800000 */
[----:B------:R-:W0:Y:S01]  /*0190*/  I2F.U32.RP R8, R0 ;  /* 0x0000000000087306 */ /* 0x000e220000209000 */
[----:B------:R-:W-:Y:S01]  /*01a0*/  IMAD.MOV R9, RZ, RZ, -R0 ;  /* 0x000000ffff097224 */ /* 0x000fe200078e0a00 */
[----:B------:R-:W-:-:S06]  /*01b0*/  ISETP.NE.U32.AND P2, PT, R0, RZ, PT ;  /* 0x000000ff0000720c */ /* 0x000fcc0003f45070 */
[----:B0-----:R-:W0:Y:S02]  /*01c0*/  MUFU.RCP R8, R8 ;  /* 0x0000000800087308 */ /* 0x001e240000001000 */
[----:B0-----:R-:W-:-:S06]  /*01d0*/  VIADD R6, R8, 0xffffffe ;  /* 0x0ffffffe08067836 */ /* 0x001fcc0000000000 */
[----:B------:R0:W1:Y:S02]  /*01e0*/  F2I.FTZ.U32.TRUNC.NTZ R7, R6 ;  /* 0x0000000600077305 */ /* 0x000064000021f000 */
[----:B0-----:R-:W-:Y:S02]  /*01f0*/  IMAD.MOV.U32 R6, RZ, RZ, RZ ;  /* 0x000000ffff067224 */ /* 0x001fe400078e00ff */
[----:B-1----:R-:W-:-:S04]  /*0200*/  IMAD R9, R9, R7, RZ ;  /* 0x0000000709097224 */ /* 0x002fc800078e02ff */
[----:B------:R-:W-:-:S06]  /*0210*/  IMAD.HI.U32 R10, R7, R9, R6 ;  /* 0x00000009070a7227 */ /* 0x000fcc00078e0006 */
[----:B------:R-:W-:-:S04]  /*0220*/  IMAD.HI.U32 R6, R10, R5, RZ ;  /* 0x000000050a067227 */ /* 0x000fc800078e00ff */
[----:B------:R-:W-:-:S04]  /*0230*/  IMAD.MOV R7, RZ, RZ, -R6 ;  /* 0x000000ffff077224 */ /* 0x000fc800078e0a06 */
[----:B------:R-:W-:Y:S02]  /*0240*/  IMAD R5, R0, R7, R5 ;  /* 0x0000000700057224 */ /* 0x000fe400078e0205 */
[----:B------:R-:W-:-:S03]  /*0250*/  IMAD.MOV.U32 R7, RZ, RZ, RZ ;  /* 0x000000ffff077224 */ /* 0x000fc600078e00ff */
[----:B------:R-:W-:-:S13]  /*0260*/  ISETP.GE.U32.AND P0, PT, R5, R0, PT ;  /* 0x000000000500720c */ /* 0x000fda0003f06070 */
[----:B------:R-:W-:Y:S02]  /*0270*/  @P0 IMAD.IADD R5, R5, 0x1, -R0 ;  /* 0x0000000105050824 */ /* 0x000fe400078e0a00 */
[----:B------:R-:W-:-:S03]  /*0280*/  @P0 VIADD R6, R6, 0x1 ;  /* 0x0000000106060836 */ /* 0x000fc60000000000 */
[----:B------:R-:W-:-:S13]  /*0290*/  ISETP.GE.U32.AND P1, PT, R5, R0, PT ;  /* 0x000000000500720c */ /* 0x000fda0003f26070 */
[----:B------:R-:W-:Y:S01]  /*02a0*/  @P1 VIADD R6, R6, 0x1 ;  /* 0x0000000106061836 */ /* 0x000fe20000000000 */
[----:B------:R-:W-:Y:S01]  /*02b0*/  @!P2 LOP3.LUT R6, RZ, R0, RZ, 0x33, !PT ;  /* 0x00000000ff06a212 */ /* 0x000fe200078e33ff */
[----:B------:R-:W-:Y:S06]  /*02c0*/  BRA `(.L_x_374) ;  /* 0x0000000000087947 */ /* 0x000fec0003800000 */
.L_x_373:
[----:B------:R-:W-:-:S07]  /*02d0*/  MOV R8, 0x2f0 ;  /* 0x000002f000087802 */ /* 0x000fce0000000f00 */
[----:B------:R-:W-:Y:S05]  /*02e0*/  CALL.REL.NOINC `($__internal_3_$__cuda_sm20_div_u64) ;  /* 0x0000000400187944 */ /* 0x000fea0003c00000 */
.L_x_374:
[----:B------:R-:W-:Y:S05]  /*02f0*/  BSYNC.RECONVERGENT B0 ;  /* 0x0000000000007941 */ /* 0x000fea0003800200 */
.L_x_372:
[----:B------:R-:W-:Y:S01]  /*0300*/  IADD3 R4, P0, PT, R6, R4, RZ ;  /* 0x0000000406047210 */ /* 0x000fe20007f1e0ff */
[----:B------:R-:W0:Y:S01]  /*0310*/  LDCU.64 UR4, c[0x0][0x358] ;  /* 0x00006b00ff0477ac */ /* 0x000e220008000a00 */
[----:B------:R-:W-:Y:S02]  /*0320*/  BSSY.RECONVERGENT B0, `(.L_x_375) ;  /* 0x000001d000007945 */ /* 0x000fe40003800200 */
[C---:B------:R-:W-:Y:S01]  /*0330*/  LOP3.LUT R5, R4.reuse, 0x3, RZ, 0xc0, !PT ;  /* 0x0000000304057812 */ /* 0x040fe200078ec0ff */
[----:B------:R-:W-:Y:S01]  /*0340*/  IMAD.X R6, RZ, RZ, R7, P0 ;  /* 0x000000ffff067224 */ /* 0x000fe200000e0607 */
[----:B------:R-:W-:Y:S01]  /*0350*/  ISETP.GE.U32.AND P0, PT, R4, 0x3, PT ;  /* 0x000000030400780c */ /* 0x000fe20003f06070 */
[----:B------:R-:W1:Y:S01]  /*0360*/  LDCU.128 UR8, c[0x0][0x380] ;  /* 0x00007000ff0877ac */ /* 0x000e620008000c00 */
[----:B------:R-:W-:Y:S02]  /*0370*/  ISETP.NE.U32.AND P1, PT, R5, 0x3, PT ;  /* 0x000000030500780c */ /* 0x000fe40003f25070 */
[----:B------:R-:W-:-:S02]  /*0380*/  ISETP.GE.U32.AND.EX P0, PT, R6, RZ, PT, P0 ;  /* 0x000000ff0600720c */ /* 0x000fc40003f06100 */
[----:B------:R-:W-:-:S13]  /*0390*/  ISETP.NE.AND.EX P1, PT, RZ, RZ, PT, P1 ;  /* 0x000000ffff00720c */ /* 0x000fda0003f25310 */
[----:B01----:R-:W-:Y:S05]  /*03a0*/  @!P1 BRA `(.L_x_376) ;  /* 0x0000000000509947 */ /* 0x003fea0003800000 */
[----:B------:R-:W-:Y:S01]  /*03b0*/  VIADD R8, R4, 0x1 ;  /* 0x0000000104087836 */ /* 0x000fe20000000000 */
[C---:B------:R-:W-:Y:S01]  /*03c0*/  SHF.L.U64.HI R13, R3.reuse, 0x2, R2 ;  /* 0x00000002030d7819 */ /* 0x040fe20000010202 */
[----:B------:R-:W-:Y:S02]  /*03d0*/  IMAD.SHL.U32 R11, R3, 0x4, RZ ;  /* 0x00000004030b7824 */ /* 0x000fe400078e00ff */
[----:B------:R-:W-:Y:S01]  /*03e0*/  IMAD.MOV.U32 R9, RZ, RZ, RZ ;  /* 0x000000ffff097224 */ /* 0x000fe200078e00ff */
[----:B------:R-:W-:-:S07]  /*03f0*/  LOP3.LUT R8, R8, 0x3, RZ, 0xc0, !PT ;  /* 0x0000000308087812 */ /* 0x000fce00078ec0ff */
.L_x_377:
[----:B------:R-:W-:-:S04]  /*0400*/  IADD3 R4, P1, PT, R11, UR8, RZ ;  /* 0x000000080b047c10 */ /* 0x000fc8000ff3e0ff */
[----:B0-----:R-:W-:-:S06]  /*0410*/  IADD3.X R5, PT, PT, R13, UR9, RZ, P1, !PT ;  /* 0x000000090d057c10 */ /* 0x001fcc0008ffe4ff */
[----:B------:R-:W2:Y:S01]  /*0420*/  LDG.E R5, desc[UR4][R4.64] ;  /* 0x0000000404057981 */ /* 0x000ea2000c1e1900 */
[----:B------:R-:W-:Y:S02]  /*0430*/  IADD3 R6, P1, PT, R11, UR10, RZ ;  /* 0x0000000a0b067c10 */ /* 0x000fe4000ff3e0ff */
[----:B------:R-:W-:Y:S02]  /*0440*/  IADD3 R3, P2, PT, R0, R3, RZ ;  /* 0x0000000300037210 */ /* 0x000fe40007f5e0ff */
[----:B------:R-:W-:Y:S02]  /*0450*/  IADD3.X R7, PT, PT, R13, UR11, RZ, P1, !PT ;  /* 0x0000000b0d077c10 */ /* 0x000fe40008ffe4ff */
[----:B------:R-:W-:Y:S01]  /*0460*/  IADD3 R8, P1, PT, R8, -0x1, RZ ;  /* 0xffffffff08087810 */ /* 0x000fe20007f3e0ff */
[----:B------:R-:W-:Y:S01]  /*0470*/  IMAD.X R2, RZ, RZ, R2, P2 ;  /* 0x000000ffff027224 */ /* 0x000fe200010e0602 */
[----:B------:R-:W-:Y:S02]  /*0480*/  LEA R11, P3, R0, R11, 0x2 ;  /* 0x0000000b000b7211 */ /* 0x000fe400078610ff */
[----:B------:R-:W-:-:S02]  /*0490*/  IADD3.X R9, PT, PT, R9, -0x1, RZ, P1, !PT ;  /* 0xffffffff09097810 */ /* 0x000fc40000ffe4ff */
[----:B------:R-:W-:Y:S02]  /*04a0*/  ISETP.NE.U32.AND P1, PT, R8, RZ, PT ;  /* 0x000000ff0800720c */ /* 0x000fe40003f25070 */
[----:B------:R-:W-:Y:S02]  /*04b0*/  LEA.HI.X R13, R0, R13, RZ, 0x2, P3 ;  /* 0x0000000d000d7211 */ /* 0x000fe400018f14ff */
[----:B------:R-:W-:Y:S01]  /*04c0*/  ISETP.NE.AND.EX P1, PT, R9, RZ, PT, P1 ;  /* 0x000000ff0900720c */ /* 0x000fe20003f25310 */
[----:B--2---:R0:W-:-:S12]  /*04d0*/  STG.E desc[UR4][R6.64], R5 ;  /* 0x0000000506007986 */ /* 0x0041d8000c101904 */
[----:B------:R-:W-:Y:S05]  /*04e0*/  @P1 BRA `(.L_x_377) ;  /* 0xfffffffc00c41947 */ /* 0x000fea000383ffff */
.L_x_376:
[----:B------:R-:W-:Y:S05]  /*04f0*/  BSYNC.RECONVERGENT B0 ;  /* 0x0000000000007941 */ /* 0x000fea0003800200 */
.L_x_375:
[----:B------:R-:W-:Y:S05]  /*0500*/  @!P0 EXIT ;  /* 0x000000000000894d */ /* 0x000fea0003800000 */
[----:B------:R-:W-:Y:S01]  /*0510*/  IMAD.SHL.U32 R23, R0, 0x4, RZ ;  /* 0x0000000400177824 */ /* 0x000fe200078e00ff */
[----:B------:R-:W-:Y:S01]  /*0520*/  SHF.R.U32.HI R25, RZ, 0x1e, R0 ;  /* 0x0000001eff197819 */ /* 0x000fe20000011600 */
[----:B------:R-:W1:Y:S01]  /*0530*/  LDCU UR6, c[0x0][0x390] ;  /* 0x00007200ff0677ac */ /* 0x000e620008000800 */
[----:B------:R-:W2:Y:S05]  /*0540*/  LDCU.128 UR8, c[0x0][0x380] ;  /* 0x00007000ff0877ac */ /* 0x000eaa0008000c00 */
.L_x_378:
[C---:B0--3--:R-:W-:Y:S01]  /*0550*/  IMAD.SHL.U32 R6, R3.reuse, 0x4, RZ ;  /* 0x0000000403067824 */ /* 0x049fe200078e00ff */
[----:B------:R-:W-:-:S04]  /*0560*/  SHF.L.U64.HI R0, R3, 0x2, R2 ;  /* 0x0000000203007819 */ /* 0x000fc80000010202 */
[----:B--2---:R-:W-:-:S04]  /*0570*/  IADD3 R4, P0, PT, R6, UR8, RZ ;  /* 0x0000000806047c10 */ /* 0x004fc8000ff1e0ff */
[----:B------:R-:W-:-:S05]  /*0580*/  IADD3.X R5, PT, PT, R0, UR9, RZ, P0, !PT ;  /* 0x0000000900057c10 */ /* 0x000fca00087fe4ff */
[----:B------:R-:W2:Y:S01]  /*0590*/  LDG.E R17, desc[UR4][R4.64] ;  /* 0x0000000404117981 */ /* 0x000ea2000c1e1900 */
[----:B------:R-:W-:Y:S02]  /*05a0*/  IADD3 R6, P0, PT, R6, UR10, RZ ;  /* 0x0000000a06067c10 */ /* 0x000fe4000ff1e0ff */
[----:B------:R-:W-:Y:S02]  /*05b0*/  IADD3 R8, P1, PT, R23, R4, RZ ;  /* 0x0000000417087210 */ /* 0x000fe40007f3e0ff */
[----:B------:R-:W-:-:S03]  /*05c0*/  IADD3.X R7, PT, PT, R0, UR11, RZ, P0, !PT ;  /* 0x0000000b00077c10 */ /* 0x000fc600087fe4ff */
[----:B------:R-:W-:Y:S01]  /*05d0*/  IMAD.X R9, R25, 0x1, R5, P1 ;  /* 0x0000000119097824 */ /* 0x000fe200008e0605 */
[C---:B------:R-:W-:Y:S01]  /*05e0*/  IADD3 R10, P0, PT, R23.reuse, R6, RZ ;  /* 0x00000006170a7210 */ /* 0x040fe20007f1e0ff */
[----:B--2---:R0:W-:Y:S04]  /*05f0*/  STG.E desc[UR4][R6.64], R17 ;  /* 0x0000001106007986 */ /* 0x0041e8000c101904 */
[----:B------:R-:W2:Y:S01]  /*0600*/  LDG.E R19, desc[UR4][R8.64] ;  /* 0x0000000408137981 */ /* 0x000ea2000c1e1900 */
[----:B------:R-:W-:Y:S01]  /*0610*/  IADD3 R12, P1, PT, R23, R8, RZ ;  /* 0x00000008170c7210 */ /* 0x000fe20007f3e0ff */
[----:B------:R-:W-:-:S04]  /*0620*/  IMAD.X R11, R25, 0x1, R7, P0 ;  /* 0x00000001190b7824 */ /* 0x000fc800000e0607 */
[----:B------:R-:W-:Y:S01]  /*0630*/  IMAD.X R13, R25, 0x1, R9, P1 ;  /* 0x00000001190d7824 */ /* 0x000fe200008e0609 */
[C---:B------:R-:W-:Y:S02]  /*0640*/  IADD3 R4, P0, PT, R23.reuse, R10, RZ ;  /* 0x0000000a17047210 */ /* 0x040fe40007f1e0ff */
[----:B------:R-:W-:Y:S01]  /*0650*/  IADD3 R14, P1, PT, R23, R12, RZ ;  /* 0x0000000c170e7210 */ /* 0x000fe20007f3e0ff */
[----:B--2---:R3:W-:Y:S04]  /*0660*/  STG.E desc[UR4][R10.64], R19 ;  /* 0x000000130a007986 */ /* 0x0047e8000c101904 */
[----:B------:R-:W2:Y:S01]  /*0670*/  LDG.E R21, desc[UR4][R12.64] ;  /* 0x000000040c157981 */ /* 0x000ea2000c1e1900 */
[C---:B------:R-:W-:Y:S02]  /*0680*/  IMAD.X R5, R25.reuse, 0x1, R11, P0 ;  /* 0x0000000119057824 */ /* 0x040fe400000e060b */
[----:B------:R-:W-:Y:S01]  /*0690*/  IMAD.X R15, R25, 0x1, R13, P1 ;  /* 0x00000001190f7824 */ /* 0x000fe200008e060d */
[----:B0-----:R-:W-:-:S02]  /*06a0*/  IADD3 R6, P0, PT, R23, R4, RZ ;  /* 0x0000000417067210 */ /* 0x001fc40007f1e0ff */
[----:B--2---:R3:W-:Y:S04]  /*06b0*/  STG.E desc[UR4][R4.64], R21 ;  /* 0x0000001504007986 */ /* 0x0047e8000c101904 */
[----:B------:R-:W2:Y:S01]  /*06c0*/  LDG.E R15, desc[UR4][R14.64] ;  /* 0x000000040e0f7981 */ /* 0x000ea2000c1e1900 */
[----:B------:R-:W-:Y:S01]  /*06d0*/  IMAD.X R7, R25, 0x1, R5, P0 ;  /* 0x0000000119077824 */ /* 0x000fe200000e0605 */
[----:B------:R-:W-:-:S05]  /*06e0*/  IADD3 R3, P0, PT, R23, R3, RZ ;  /* 0x0000000317037210 */ /* 0x000fca0007f1e0ff */
[----:B------:R-:W-:Y:S01]  /*06f0*/  IMAD.X R2, R25, 0x1, R2, P0 ;  /* 0x0000000119027824 */ /* 0x000fe200000e0602 */
[----:B-1----:R-:W-:-:S04]  /*0700*/  ISETP.GE.U32.AND P0, PT, R3, UR6, PT ;  /* 0x0000000603007c0c */ /* 0x002fc8000bf06070 */
[----:B------:R-:W-:Y:S01]  /*0710*/  ISETP.GE.U32.AND.EX P0, PT, R2, RZ, PT, P0 ;  /* 0x000000ff0200720c */ /* 0x000fe20003f06100 */
[----:B--2---:R3:W-:-:S12]  /*0720*/  STG.E desc[UR4][R6.64], R15 ;  /* 0x0000000f06007986 */ /* 0x0047d8000c101904 */
[----:B------:R-:W-:Y:S05]  /*0730*/  @!P0 BRA `(.L_x_378) ;  /* 0xfffffffc00848947 */ /* 0x000fea000383ffff */
[----:B------:R-:W-:Y:S05]  /*0740*/  EXIT ;  /* 0x000000000000794d */ /* 0x000fea0003800000 */
        .weak           $__internal_3_$__cuda_sm20_div_u64
        .type           $__internal_3_$__cuda_sm20_div_u64,@function
        .size           $__internal_3_$__cuda_sm20_div_u64,(.L_x_395 - $__internal_3_$__cuda_sm20_div_u64)
$__internal_3_$__cuda_sm20_div_u64:
[----:B------:R-:W-:Y:S02]  /*0750*/  IMAD.MOV.U32 R14, RZ, RZ, R0 ;  /* 0x000000ffff0e7224 */ /* 0x000fe400078e0000 */
[----:B------:R-:W-:-:S04]  /*0760*/  IMAD.MOV.U32 R15, RZ, RZ, RZ ;  /* 0x000000ffff0f7224 */ /* 0x000fc800078e00ff */
[----:B------:R-:W0:Y:S08]  /*0770*/  I2F.U64.RP R7, R14 ;  /* 0x0000000e00077312 */ /* 0x000e300000309000 */
[----:B0-----:R-:W0:Y:S02]  /*0780*/  MUFU.RCP R7, R7 ;  /* 0x0000000700077308 */ /* 0x001e240000001000 */
[----:B0-----:R-:W-:-:S06]  /*0790*/  VIADD R10, R7, 0x1ffffffe ;  /* 0x1ffffffe070a7836 */ /* 0x001fcc0000000000 */
[----:B------:R-:W0:Y:S02]  /*07a0*/  F2I.U64.TRUNC R10, R10 ;  /* 0x0000000a000a7311 */ /* 0x000e24000020d800 */
[----:B0-----:R-:W-:-:S04]  /*07b0*/  IMAD.WIDE.U32 R12, R10, R0, RZ ;  /* 0x000000000a0c7225 */ /* 0x001fc800078e00ff */
[----:B------:R-:W-:Y:S01]  /*07c0*/  IMAD R13, R11, R0, R13 ;  /* 0x000000000b0d7224 */ /* 0x000fe200078e020d */
[----:B------:R-:W-:-:S05]  /*07d0*/  IADD3 R9, P0, PT, RZ, -R12, RZ ;  /* 0x8000000cff097210 */ /* 0x000fca0007f1e0ff */
[----:B------:R-:W-:-:S04]  /*07e0*/  IMAD.HI.U32 R12, R10, R9, RZ ;  /* 0x000000090a0c7227 */ /* 0x000fc800078e00ff */
[----:B------:R-:W-:Y:S02]  /*07f0*/  IMAD.X R17, RZ, RZ, ~R13, P0 ;  /* 0x000000ffff117224 */ /* 0x000fe400000e0e0d */
[----:B------:R-:W-:Y:S02]  /*0800*/  IMAD.MOV.U32 R13, RZ, RZ, R10 ;  /* 0x000000ffff0d7224 */ /* 0x000fe400078e000a */
[-C--:B------:R-:W-:Y:S02]  /*0810*/  IMAD R15, R11, R17.reuse, RZ ;  /* 0x000000110b0f7224 */ /* 0x080fe400078e02ff */
[----:B------:R-:W-:-:S04]  /*0820*/  IMAD.WIDE.U32 R12, P0, R10, R17, R12 ;  /* 0x000000110a0c7225 */ /* 0x000fc8000780000c */
[----:B------:R-:W-:-:S04]  /*0830*/  IMAD.HI.U32 R7, R11, R17, RZ ;  /* 0x000000110b077227 */ /* 0x000fc800078e00ff */
[----:B------:R-:W-:-:S04]  /*0840*/  IMAD.HI.U32 R12, P1, R11, R9, R12 ;  /* 0x000000090b0c7227 */ /* 0x000fc8000782000c */
[----:B------:R-:W-:Y:S01]  /*0850*/  IMAD.X R7, R7, 0x1, R11, P0 ;  /* 0x0000000107077824 */ /* 0x000fe200000e060b */
[----:B------:R-:W-:-:S04]  /*0860*/  IADD3 R13, P2, PT, R15, R12, RZ ;  /* 0x0000000c0f0d7210 */ /* 0x000fc80007f5e0ff */
[----:B------:R-:W-:Y:S01]  /*0870*/  IADD3.X R7, PT, PT, RZ, RZ, R7, P2, P1 ;  /* 0x000000ffff077210 */ /* 0x000fe200017e2407 */
[----:B------:R-:W-:-:S03]  /*0880*/  IMAD.WIDE.U32 R10, R13, R0, RZ ;  /* 0x000000000d0a7225 */ /* 0x000fc600078e00ff */
[----:B------:R-:W-:Y:S01]  /*0890*/  IADD3 R9, P0, PT, RZ, -R10, RZ ;  /* 0x8000000aff097210 */ /* 0x000fe20007f1e0ff */
[----:B------:R-:W-:Y:S02]  /*08a0*/  IMAD R10, R7, R0, R11 ;  /* 0x00000000070a7224 */ /* 0x000fe400078e020b */
[----:B------:R-:W-:Y:S02]  /*08b0*/  IMAD.MOV.U32 R11, RZ, RZ, RZ ;  /* 0x000000ffff0b7224 */ /* 0x000fe400078e00ff */
[----:B------:R-:W-:-:S04]  /*08c0*/  IMAD.HI.U32 R12, R13, R9, RZ ;  /* 0x000000090d0c7227 */ /* 0x000fc800078e00ff */
[----:B------:R-:W-:-:S04]  /*08d0*/  IMAD.X R10, RZ, RZ, ~R10, P0 ;  /* 0x000000ffff0a7224 */ /* 0x000fc800000e0e0a */
[----:B------:R-:W-:-:S04]  /*08e0*/  IMAD.WIDE.U32 R12, P0, R13, R10, R12 ;  /* 0x0000000a0d0c7225 */ /* 0x000fc8000780000c */
[C---:B------:R-:W-:Y:S02]  /*08f0*/  IMAD R14, R7.reuse, R10, RZ ;  /* 0x0000000a070e7224 */ /* 0x040fe400078e02ff */
[----:B------:R-:W-:-:S04]  /*0900*/  IMAD.HI.U32 R9, P1, R7, R9, R12 ;  /* 0x0000000907097227 */ /* 0x000fc8000782000c */
[----:B------:R-:W-:Y:S01]  /*0910*/  IMAD.HI.U32 R10, R7, R10, RZ ;  /* 0x0000000a070a7227 */ /* 0x000fe200078e00ff */
[----:B------:R-:W-:-:S03]  /*0920*/  IADD3 R9, P2, PT, R14, R9, RZ ;  /* 0x000000090e097210 */ /* 0x000fc60007f5e0ff */
[----:B------:R-:W-:Y:S02]  /*0930*/  IMAD.X R7, R10, 0x1, R7, P0 ;  /* 0x000000010a077824 */ /* 0x000fe400000e0607 */
[----:B------:R-:W-:-:S03]  /*0940*/  IMAD.HI.U32 R10, R9, R5, RZ ;  /* 0x00000005090a7227 */ /* 0x000fc600078e00ff */
[----:B------:R-:W-:Y:S01]  /*0950*/  IADD3.X R7, PT, PT, RZ, RZ, R7, P2, P1 ;  /* 0x000000ffff077210 */ /* 0x000fe200017e2407 */
[----:B------:R-:W-:-:S04]  /*0960*/  IMAD.WIDE.U32 R10, R9, R6, R10 ;  /* 0x00000006090a7225 */ /* 0x000fc800078e000a */
[C---:B------:R-:W-:Y:S02]  /*0970*/  IMAD R12, R7.reuse, R6, RZ ;  /* 0x00000006070c7224 */ /* 0x040fe400078e02ff */
[----:B------:R-:W-:-:S04]  /*0980*/  IMAD.HI.U32 R9, P0, R7, R5, R10 ;  /* 0x0000000507097227 */ /* 0x000fc8000780000a */
[----:B------:R-:W-:Y:S01]  /*0990*/  IMAD.HI.U32 R7, R7, R6, RZ ;  /* 0x0000000607077227 */ /* 0x000fe200078e00ff */
[----:B------:R-:W-:-:S03]  /*09a0*/  IADD3 R9, P1, PT, R12, R9, RZ ;  /* 0x000000090c097210 */ /* 0x000fc60007f3e0ff */
[----:B------:R-:W-:Y:S02]  /*09b0*/  IMAD.X R7, RZ, RZ, R7, P0 ;  /* 0x000000ffff077224 */ /* 0x000fe400000e0607 */
[----:B------:R-:W-:-:S04]  /*09c0*/  IMAD.WIDE.U32 R10, R9, R0, RZ ;  /* 0x00000000090a7225 */ /* 0x000fc800078e00ff */
[----:B------:R-:W-:Y:S01]  /*09d0*/  IMAD.X R7, RZ, RZ, R7, P1 ;  /* 0x000000ffff077224 */ /* 0x000fe200008e0607 */
[----:B------:R-:W-:-:S03]  /*09e0*/  IADD3 R13, P0, PT, -R10, R5, RZ ;  /* 0x000000050a0d7210 */ /* 0x000fc60007f1e1ff */
[----:B------:R-:W-:Y:S01]  /*09f0*/  IMAD R11, R7, R0, R11 ;  /* 0x00000000070b7224 */ /* 0x000fe200078e020b */
[----:B------:R-:W-:-:S03]  /*0a00*/  IADD3 R5, P1, PT, -R0, R13, RZ ;  /* 0x0000000d00057210 */ /* 0x000fc60007f3e1ff */
[----:B------:R-:W-:Y:S01]  /*0a10*/  IMAD.X R12, R6, 0x1, ~R11, P0 ;  /* 0x00000001060c7824 */ /* 0x000fe200000e0e0b */
[----:B------:R-:W-:Y:S02]  /*0a20*/  ISETP.GE.U32.AND P0, PT, R13, R0, PT ;  /* 0x000000000d00720c */ /* 0x000fe40003f06070 */
[----:B------:R-:W-:Y:S02]  /*0a30*/  IADD3 R6, P2, PT, R9, 0x1, RZ ;  /* 0x0000000109067810 */ /* 0x000fe40007f5e0ff */
[C---:B------:R-:W-:Y:S02]  /*0a40*/  ISETP.GE.U32.AND.EX P0, PT, R12.reuse, RZ, PT, P0 ;  /* 0x000000ff0c00720c */ /* 0x040fe40003f06100 */
[----:B------:R-:W-:Y:S01]  /*0a50*/  IADD3.X R11, PT, PT, R12, -0x1, RZ, P1, !PT ;  /* 0xffffffff0c0b7810 */ /* 0x000fe20000ffe4ff */
[----:B------:R-:W-:Y:S01]  /*0a60*/  IMAD.X R10, RZ, RZ, R7, P2 ;  /* 0x000000ffff0a7224 */ /* 0x000fe200010e0607 */
[----:B------:R-:W-:Y:S02]  /*0a70*/  SEL R5, R5, R13, P0 ;  /* 0x0000000d05057207 */ /* 0x000fe40000000000 */
[----:B------:R-:W-:-:S02]  /*0a80*/  SEL R9, R6, R9, P0 ;  /* 0x0000000906097207 */ /* 0x000fc40000000000 */
[----:B------:R-:W-:Y:S02]  /*0a90*/  SEL R11, R11, R12, P0 ;  /* 0x0000000c0b0b7207 */ /* 0x000fe40000000000 */
[----:B------:R-:W-:Y:S02]  /*0aa0*/  SEL R10, R10, R7, P0 ;  /* 0x000000070a0a7207 */ /* 0x000fe40000000000 */
[----:B------:R-:W-:Y:S02]  /*0ab0*/  ISETP.GE.U32.AND P0, PT, R5, R0, PT ;  /* 0x000000000500720c */ /* 0x000fe40003f06070 */
[----:B------:R-:W-:Y:S02]  /*0ac0*/  IADD3 R6, P2, PT, R9, 0x1, RZ ;  /* 0x0000000109067810 */ /* 0x000fe40007f5e0ff */
[----:B------:R-:W-:Y:S02]  /*0ad0*/  ISETP.GE.U32.AND.EX P0, PT, R11, RZ, PT, P0 ;  /* 0x000000ff0b00720c */ /* 0x000fe40003f06100 */
[----:B------:R-:W-:Y:S01]  /*0ae0*/  ISETP.NE.U32.AND P1, PT, R0, RZ, PT ;  /* 0x000000ff0000720c */ /* 0x000fe20003f25070 */
[----:B------:R-:W-:Y:S01]  /*0af0*/  IMAD.X R7, RZ, RZ, R10, P2 ;  /* 0x000000ffff077224 */ /* 0x000fe200010e060a */
[----:B------:R-:W-:Y:S01]  /*0b00*/  SEL R6, R6, R9, P0 ;  /* 0x0000000906067207 */ /* 0x000fe20000000000 */
[----:B------:R-:W-:Y:S01]  /*0b10*/  IMAD.MOV.U32 R9, RZ, RZ, 0x0 ;  /* 0x00000000ff097424 */ /* 0x000fe200078e00ff */
[----:B------:R-:W-:-:S02]  /*0b20*/  ISETP.NE.AND.EX P1, PT, RZ, RZ, PT, P1 ;  /* 0x000000ffff00720c */ /* 0x000fc40003f25310 */
[----:B------:R-:W-:Y:S02]  /*0b30*/  SEL R7, R7, R10, P0 ;  /* 0x0000000a07077207 */ /* 0x000fe40000000000 */
[----:B------:R-:W-:Y:S02]  /*0b40*/  SEL R6, R6, 0xffffffff, P1 ;  /* 0xffffffff06067807 */ /* 0x000fe40000800000 */
[----:B------:R-:W-:Y:S01]  /*0b50*/  SEL R7, R7, 0xffffffff, P1 ;  /* 0xffffffff07077807 */ /* 0x000fe20000800000 */
[----:B------:R-:W-:Y:S06]  /*0b60*/  RET.REL.NODEC R8 `(_Z27copy_back_from_padded_arrayPfS_j) ;  /* 0xfffffff408247950 */ /* 0x000fec0003c3ffff */
.L_x_379:
        /* <DEDUP_REMOVED lines=9> */
.L_x_395:


//--------------------- .text._Z13copy_with_padPfS_jj --------------------------
	.section	.text._Z13copy_with_padPfS_jj,"ax",@progbits
	.align	128
        .global         _Z13copy_with_padPfS_jj
        .type           _Z13copy_with_padPfS_jj,@function
        .size           _Z13copy_with_padPfS_jj,(.L_x_396 - _Z13copy_with_padPfS_jj)
        .other          _Z13copy_with_padPfS_jj,@"STO_CUDA_ENTRY STV_DEFAULT"
_Z13copy_with_padPfS_jj:
.text._Z13copy_with_padPfS_jj:
        /* <DEDUP_REMOVED lines=45> */
.L_x_381:
[----:B------:R-:W-:-:S07]  /*02d0*/  MOV R8, 0x2f0 ;  /* 0x000002f000087802 */ /* 0x000fce0000000f00 */
[----:B------:R-:W-:Y:S05]  /*02e0*/  CALL.REL.NOINC `($__internal_4_$__cuda_sm20_div_u64) ;  /* 0x0000000400807944 */ /* 0x000fea0003c00000 */
.L_x_382:
[----:B------:R-:W-:Y:S05]  /*02f0*/  BSYNC.RECONVERGENT B0 ;  /* 0x0000000000007941 */ /* 0x000fea0003800200 */
.L_x_380:
[----:B------:R-:W-:Y:S01]  /*0300*/  IADD3 R4, P0, PT, R6, R4, RZ ;  /* 0x0000000406047210 */ /* 0x000fe20007f1e0ff */
[----:B------:R-:W0:Y:S01]  /*0310*/  LDCU.64 UR4, c[0x0][0x358] ;  /* 0x00006b00ff0477ac */ /* 0x000e220008000a00 */
[----:B------:R-:W-:Y:S02]  /*0320*/  BSSY.RECONVERGENT B0, `(.L_x_383) ;  /* 0x0000022000007945 */ /* 0x000fe40003800200 */
[C---:B------:R-:W-:Y:S01]  /*0330*/  LOP3.LUT R5, R4.reuse, 0x3, RZ, 0xc0, !PT ;  /* 0x0000000304057812 */ /* 0x040fe200078ec0ff */
[----:B------:R-:W-:Y:S01]  /*0340*/  IMAD.X R6, RZ, RZ, R7, P0 ;  /* 0x000000ffff067224 */ /* 0x000fe200000e0607 */
[----:B------:R-:W-:Y:S01]  /*0350*/  ISETP.GE.U32.AND P0, PT, R4, 0x3, PT ;  /* 0x000000030400780c */ /* 0x000fe20003f06070 */
[----:B------:R-:W1:Y:S01]  /*0360*/  LDCU UR6, c[0x0][0x390] ;  /* 0x00007200ff0677ac */ /* 0x000e620008000800 */
[----:B------:R-:W-:Y:S02]  /*0370*/  ISETP.NE.U32.AND P1, PT, R5, 0x3, PT ;  /* 0x000000030500780c */ /* 0x000fe40003f25070 */
[----:B------:R-:W-:Y:S01]  /*0380*/  ISETP.GE.U32.AND.EX P0, PT, R6, RZ, PT, P0 ;  /* 0x000000ff0600720c */ /* 0x000fe20003f06100 */
[----:B------:R-:W2:Y:S01]  /*0390*/  LDCU.64 UR8, c[0x0][0x388] ;  /* 0x00007100ff0877ac */ /* 0x000ea20008000a00 */
[----:B------:R-:W-:-:S13]  /*03a0*/  ISETP.NE.AND.EX P1, PT, RZ, RZ, PT, P1 ;  /* 0x000000ffff00720c */ /* 0x000fda0003f25310 */
[----:B01----:R-:W-:Y:S05]  /*03b0*/  @!P1 BRA `(.L_x_384) ;  /* 0x0000000000609947 */ /* 0x003fea0003800000 */
[----:B------:R-:W-:Y:S01]  /*03c0*/  VIADD R8, R4, 0x1 ;  /* 0x0000000104087836 */ /* 0x000fe20000000000 */
[C---:B------:R-:W-:Y:S01]  /*03d0*/  SHF.L.U64.HI R12, R3.reuse, 0x2, R2 ;  /* 0x00000002030c7819 */ /* 0x040fe20000010202 */
[----:B------:R-:W-:Y:S02]  /*03e0*/  IMAD.SHL.U32 R11, R3, 0x4, RZ ;  /* 0x00000004030b7824 */ /* 0x000fe400078e00ff */
[----:B------:R-:W-:Y:S01]  /*03f0*/  IMAD.MOV.U32 R10, RZ, RZ, RZ ;  /* 0x000000ffff0a7224 */ /* 0x000fe200078e00ff */
[----:B------:R-:W-:-:S07]  /*0400*/  LOP3.LUT R8, R8, 0x3, RZ, 0xc0, !PT ;  /* 0x0000000308087812 */ /* 0x000fce00078ec0ff */
.L_x_385:
[----:B------:R-:W-:Y:S01]  /*0410*/  ISETP.GE.U32.AND P1, PT, R3, UR6, PT ;  /* 0x0000000603007c0c */ /* 0x000fe2000bf26070 */
[----:B0-----:R-:W-:-:S03]  /*0420*/  IMAD.MOV.U32 R9, RZ, RZ, 0x47c34f80 ;  /* 0x47c34f80ff097424 */ /* 0x001fc600078e00ff */
[----:B------:R-:W-:-:S13]  /*0430*/  ISETP.GE.U32.AND.EX P1, PT, R2, RZ, PT, P1 ;  /* 0x000000ff0200720c */ /* 0x000fda0003f26110 */
[----:B------:R-:W0:Y:S02]  /*0440*/  @!P1 LDC.64 R4, c[0x0][0x380] ;  /* 0x0000e000ff049b82 */ /* 0x000e240000000a00 */
[----:B0-----:R-:W-:-:S05]  /*0450*/  @!P1 IADD3 R4, P2, PT, R11, R4, RZ ;  /* 0x000000040b049210 */ /* 0x001fca0007f5e0ff */
[----:B------:R-:W-:-:S05]  /*0460*/  @!P1 IMAD.X R5, R12, 0x1, R5, P2 ;  /* 0x000000010c059824 */ /* 0x000fca00010e0605 */
[----:B------:R-:W3:Y:S01]  /*0470*/  @!P1 LDG.E R9, desc[UR4][R4.64] ;  /* 0x0000000404099981 */ /* 0x000ee2000c1e1900 */
[----:B--2---:R-:W-:Y:S02]  /*0480*/  IADD3 R6, P1, PT, R11, UR8, RZ ;  /* 0x000000080b067c10 */ /* 0x004fe4000ff3e0ff */
        /* <DEDUP_REMOVED lines=9> */
[----:B---3--:R0:W-:-:S12]  /*0520*/  STG.E desc[UR4][R6.64], R9 ;  /* 0x0000000906007986 */ /* 0x0081d8000c101904 */
[----:B------:R-:W-:Y:S05]  /*0530*/  @P1 BRA `(.L_x_385) ;  /* 0xfffffffc00b41947 */ /* 0x000fea000383ffff */
.L_x_384:
[----:B--2---:R-:W-:Y:S05]  /*0540*/  BSYNC.RECONVERGENT B0 ;  /* 0x0000000000007941 */ /* 0x004fea0003800200 */
.L_x_383:
[----:B------:R-:W-:Y:S05]  /*0550*/  @!P0 EXIT ;  /* 0x000000000000894d */ /* 0x000fea0003800000 */
[----:B------:R-:W-:Y:S01]  /*0560*/  IMAD.SHL.U32 R5, R0, 0x4, RZ ;  /* 0x0000000400057824 */ /* 0x000fe200078e00ff */
[----:B------:R-:W-:Y:S01]  /*0570*/  SHF.R.U32.HI R4, RZ, 0x1e, R0 ;  /* 0x0000001eff047819 */ /* 0x000fe20000011600 */
[----:B------:R-:W1:Y:S01]  /*0580*/  LDCU UR6, c[0x0][0x390] ;  /* 0x00007200ff0677ac */ /* 0x000e620008000800 */
[----:B------:R-:W2:Y:S01]  /*0590*/  LDCU UR7, c[0x0][0x394] ;  /* 0x00007280ff0777ac */ /* 0x000ea20008000800 */
[----:B------:R-:W3:Y:S04]  /*05a0*/  LDCU.64 UR8, c[0x0][0x388] ;  /* 0x00007100ff0877ac */ /* 0x000ee80008000a00 */
.L_x_386:
[----:B-1----:R-:W-:Y:S01]  /*05b0*/  ISETP.GE.U32.AND P0, PT, R3, UR6, PT ;  /* 0x0000000603007c0c */ /* 0x002fe2000bf06070 */
[----:B----4-:R-:W-:-:S03]  /*05c0*/  IMAD.MOV.U32 R13, RZ, RZ, 0x47c34f80 ;  /* 0x47c34f80ff0d7424 */ /* 0x010fc600078e00ff */
[----:B------:R-:W-:-:S13]  /*05d0*/  ISETP.GE.U32.AND.EX P0, PT, R2, RZ, PT, P0 ;  /* 0x000000ff0200720c */ /* 0x000fda0003f06100 */
[----:B0-----:R-:W0:Y:S02]  /*05e0*/  @!P0 LDC.64 R8, c[0x0][0x380] ;  /* 0x0000e000ff088b82 */ /* 0x001e240000000a00 */
[----:B0-----:R-:W-:-:S04]  /*05f0*/  @!P0 LEA R8, P1, R3, R8, 0x2 ;  /* 0x0000000803088211 */ /* 0x001fc800078210ff */
[----:B------:R-:W-:-:S05]  /*0600*/  @!P0 LEA.HI.X R9, R3, R9, R2, 0x2, P1 ;  /* 0x0000000903098211 */ /* 0x000fca00008f1402 */
[----:B------:R-:W4:Y:S01]  /*0610*/  @!P0 LDG.E R13, desc[UR4][R8.64] ;  /* 0x00000004080d8981 */ /* 0x000f22000c1e1900 */
[----:B------:R-:W-:Y:S01]  /*0620*/  IADD3 R17, P1, PT, R0, R3, RZ ;  /* 0x0000000300117210 */ /* 0x000fe20007f3e0ff */
[----:B------:R-:W-:-:S03]  /*0630*/  IMAD.MOV.U32 R15, RZ, RZ, 0x47c34f80 ;  /* 0x47c34f80ff0f7424 */ /* 0x000fc600078e00ff */
[----:B------:R-:W-:Y:S01]  /*0640*/  ISETP.GE.U32.AND P0, PT, R17, UR6, PT ;  /* 0x0000000611007c0c */ /* 0x000fe2000bf06070 */
[----:B------:R-:W-:Y:S01]  /*0650*/  IMAD.X R12, RZ, RZ, R2, P1 ;  /* 0x000000ffff0c7224 */ /* 0x000fe200008e0602 */
[----:B---3--:R-:W-:-:S04]  /*0660*/  LEA R6, P1, R3, UR8, 0x2 ;  /* 0x0000000803067c11 */ /* 0x008fc8000f8210ff */
[----:B------:R-:W-:Y:S02]  /*0670*/  ISETP.GE.U32.AND.EX P0, PT, R12, RZ, PT, P0 ;  /* 0x000000ff0c00720c */ /* 0x000fe40003f06100 */
[----:B------:R-:W-:-:S11]  /*0680*/  LEA.HI.X R7, R3, UR9, R2, 0x2, P1 ;  /* 0x0000000903077c11 */ /* 0x000fd600088f1402 */
[----:B------:R-:W0:Y:S02]  /*0690*/  @!P0 LDC.64 R10, c[0x0][0x380] ;  /* 0x0000e000ff0a8b82 */ /* 0x000e240000000a00 */
[----:B0-----:R-:W-:-:S04]  /*06a0*/  @!P0 LEA R10, P2, R17, R10, 0x2 ;  /* 0x0000000a110a8211 */ /* 0x001fc800078410ff */
[----:B------:R-:W-:Y:S01]  /*06b0*/  @!P0 LEA.HI.X R11, R17, R11, R12, 0x2, P2 ;  /* 0x0000000b110b8211 */ /* 0x000fe200010f140c */
[----:B----4-:R0:W-:Y:S04]  /*06c0*/  STG.E desc[UR4][R6.64], R13 ;  /* 0x0000000d06007986 */ /* 0x0101e8000c101904 */
[----:B------:R-:W3:Y:S01]  /*06d0*/  @!P0 LDG.E R15, desc[UR4][R10.64] ;  /* 0x000000040a0f8981 */ /* 0x000ee2000c1e1900 */
[----:B------:R-:W-:Y:S02]  /*06e0*/  IADD3 R17, P0, PT, R0, R17, RZ ;  /* 0x0000001100117210 */ /* 0x000fe40007f1e0ff */
[----:B------:R-:W-:-:S03]  /*06f0*/  IADD3 R2, P1, PT, R5, R6, RZ ;  /* 0x0000000605027210 */ /* 0x000fc60007f3e0ff */
[----:B------:R-:W-:Y:S01]  /*0700*/  IMAD.X R12, RZ, RZ, R12, P0 ;  /* 0x000000ffff0c7224 */ /* 0x000fe200000e060c */
[----:B------:R-:W-:Y:S01]  /*0710*/  ISETP.GE.U32.AND P0, PT, R17, UR6, PT ;  /* 0x0000000611007c0c */ /* 0x000fe2000bf06070 */
[----:B------:R-:W-:Y:S02]  /*0720*/  IMAD.X R3, R4, 0x1, R7, P1 ;  /* 0x0000000104037824 */ /* 0x000fe400008e0607 */
[----:B0-----:R-:W-:Y:S01]  /*0730*/  IMAD.MOV.U32 R13, RZ, RZ, 0x47c34f80 ;  /* 0x47c34f80ff0d7424 */ /* 0x001fe200078e00ff */
[----:B------:R-:W-:-:S13]  /*0740*/  ISETP.GE.U32.AND.EX P0, PT, R12, RZ, PT, P0 ;  /* 0x000000ff0c00720c */ /* 0x000fda0003f06100 */
[----:B------:R-:W0:Y:S02]  /*0750*/  @!P0 LDC.64 R8, c[0x0][0x380] ;  /* 0x0000e000ff088b82 */ /* 0x000e240000000a00 */
[----:B0-----:R-:W-:-:S04]  /*0760*/  @!P0 LEA R8, P2, R17, R8, 0x2 ;  /* 0x0000000811088211 */ /* 0x001fc800078410ff */
[----:B------:R-:W-:Y:S01]  /*0770*/  @!P0 LEA.HI.X R9, R17, R9, R12, 0x2, P2 ;  /* 0x0000000911098211 */ /* 0x000fe200010f140c */
[----:B---3--:R0:W-:Y:S04]  /*0780*/  STG.E desc[UR4][R2.64], R15 ;  /* 0x0000000f02007986 */ /* 0x0081e8000c101904 */
        /* <DEDUP_REMOVED lines=13> */
[----:B------:R-:W-:-:S05]  /*0860*/  IADD3 R8, P0, PT, R5, R6, RZ ;  /* 0x0000000605087210 */ /* 0x000fca0007f1e0ff */
[----:B------:R-:W-:Y:S01]  /*0870*/  IMAD.X R9, R4, 0x1, R7, P0 ;  /* 0x0000000104097824 */ /* 0x000fe200000e0607 */
[----:B------:R-:W-:-:S05]  /*0880*/  IADD3 R3, P0, PT, R0, R17, RZ ;  /* 0x0000001100037210 */ /* 0x000fca0007f1e0ff */
[----:B------:R-:W-:Y:S01]  /*0890*/  IMAD.X R2, RZ, RZ, R12, P0 ;  /* 0x000000ffff027224 */ /* 0x000fe200000e060c */
[----:B--2---:R-:W-:-:S04]  /*08a0*/  ISETP.GE.U32.AND P0, PT, R3, UR7, PT ;  /* 0x0000000703007c0c */ /* 0x004fc8000bf06070 */
[----:B------:R-:W-:Y:S01]  /*08b0*/  ISETP.GE.U32.AND.EX P0, PT, R2, RZ, PT, P0 ;  /* 0x000000ff0200720c */ /* 0x000fe20003f06100 */
[----:B---3--:R4:W-:-:S12]  /*08c0*/  STG.E desc[UR4][R8.64], R15 ;  /* 0x0000000f08007986 */ /* 0x0089d8000c101904 */
[----:B------:R-:W-:Y:S05]  /*08d0*/  @!P0 BRA `(.L_x_386) ;  /* 0xfffffffc00348947 */ /* 0x000fea000383ffff */
[----:B------:R-:W-:Y:S05]  /*08e0*/  EXIT ;  /* 0x000000000000794d */ /* 0x000fea0003800000 */
        .weak           $__internal_4_$__cuda_sm20_div_u64
        .type           $__internal_4_$__cuda_sm20_div_u64,@function
        .size           $__internal_4_$__cuda_sm20_div_u64,(.L_x_396 - $__internal_4_$__cuda_sm20_div_u64)
$__internal_4_$__cuda_sm20_div_u64:
        /* <DEDUP_REMOVED lines=65> */
[----:B------:R-:W-:Y:S06]  /*0d00*/  RET.REL.NODEC R8 `(_Z13copy_with_padPfS_jj) ;  /* 0xfffffff008bc7950 */ /* 0x000fec0003c3ffff */
.L_x_387:
        /* <DEDUP_REMOVED lines=15> */
.L_x_396:


//--------------------- .text._Z14init_on_devicePiii --------------------------
	.section	.text._Z14init_on_devicePiii,"ax",@progbits
	.align	128
        .global         _Z14init_on_devicePiii
        .type           _Z14init_on_devicePiii,@function
        .size           _Z14init_on_devicePiii,(.L_x_414 - _Z14init_on_devicePiii)
        .other          _Z14init_on_devicePiii,@"STO_CUDA_ENTRY STV_DEFAULT"
_Z14init_on_devicePiii:
.text._Z14init_on_devicePiii:
[----:B------:R-:W-:Y:S01]  /*0000*/  LDC R1, c[0x0][0x37c] ;  /* 0x0000df00ff017b82 */ /* 0x000fe20000000800 */
[----:B------:R-:W0:Y:S07]  /*0010*/  S2R R0, SR_TID.X ;  /* 0x0000000000007919 */ /* 0x000e2e0000002100 */
[----:B------:R-:W0:Y:S01]  /*0020*/  S2UR UR4, SR_CTAID.X ;  /* 0x00000000000479c3 */ /* 0x000e220000002500 */
[----:B------:R-:W1:Y:S07]  /*0030*/  LDCU UR5, c[0x0][0x388] ;  /* 0x00007100ff0577ac */ /* 0x000e6e0008000800 */
[----:B------:R-:W0:Y:S02]  /*0040*/  LDC R7, c[0x0][0x360] ;  /* 0x0000d800ff077b82 */ /* 0x000e240000000800 */
[----:B0-----:R-:W-:-:S05]  /*0050*/  IMAD R0, R7, UR4, R0 ;  /* 0x0000000407007c24 */ /* 0x001fca000f8e0200 */
[----:B-1----:R-:W-:-:S13]  /*0060*/  ISETP.GE.AND P0, PT, R0, UR5, PT ;  /* 0x0000000500007c0c */ /* 0x002fda000bf06270 */
[----:B------:R-:W-:Y:S05]  /*0070*/  @P0 EXIT ;  /* 0x000000000000094d */ /* 0x000fea0003800000 */
[----:B------:R-:W0:Y:S01]  /*0080*/  LDC R9, c[0x0][0x38c] ;  /* 0x0000e300ff097b82 */ /* 0x000e220000000800 */
[----:B------:R-:W1:Y:S01]  /*0090*/  LDCU UR4, c[0x0][0x370] ;  /* 0x00006e00ff0477ac */ /* 0x000e620008000800 */
[----:B------:R-:W2:Y:S06]  /*00a0*/  LDCU.64 UR6, c[0x0][0x358] ;  /* 0x00006b00ff0677ac */ /* 0x000eac0008000a00 */
[----:B------:R-:W3:Y:S01]  /*00b0*/  LDC.64 R4, c[0x0][0x380] ;  /* 0x0000e000ff047b82 */ /* 0x000ee20000000a00 */
[----:B-1----:R-:W-:-:S07]  /*00c0*/  IMAD R7, R7, UR4, RZ ;  /* 0x0000000407077c24 */ /* 0x002fce000f8e02ff */
.L_x_388:
[----:B---3--:R-:W-:Y:S01]  /*00d0*/  IMAD.WIDE R2, R0, 0x4, R4 ;  /* 0x0000000400027825 */ /* 0x008fe200078e0204 */
[----:B------:R-:W-:-:S04]  /*00e0*/  IADD3 R0, PT, PT, R7, R0, RZ ;  /* 0x0000000007007210 */ /* 0x000fc80007ffe0ff */
[----:B0-2---:R1:W-:Y:S01]  /*00f0*/  STG.E desc[UR6][R2.64], R9 ;  /* 0x0000000902007986 */ /* 0x0053e2000c101906 */
[----:B------:R-:W-:-:S13]  /*0100*/  ISETP.GE.AND P0, PT, R0, UR5, PT ;  /* 0x0000000500007c0c */ /* 0x000fda000bf06270 */
[----:B-1----:R-:W-:Y:S05]  /*0110*/  @!P0 BRA `(.L_x_388) ;  /* 0xfffffffc00ec8947 */ /* 0x002fea000383ffff */
[----:B------:R-:W-:Y:S05]  /*0120*/  EXIT ;  /* 0x000000000000794d */ /* 0x000fea0003800000 */
.L_x_389:
        /* <DEDUP_REMOVED lines=13> */
.L_x_414:


//--------------------- .text._Z18init_one_on_devicePfi --------------------------
	.section	.text._Z18init_one_on_devicePfi,"ax",@progbits
	.align	128
        .global         _Z18init_one_on_devicePfi
        .type           _Z18init_one_on_devicePfi,@function
        .size           _Z18init_one_on_devicePfi,(.L_x_415 - _Z18init_one_on_devicePfi)
        .other          _Z18init_one_on_devicePfi,@"STO_CUDA_ENTRY STV_DEFAULT"
_Z18init_one_on_devicePfi:
.text._Z18init_one_on_devicePfi:
        /* <DEDUP_REMOVED lines=8> */
[----:B------:R-:W0:Y:S01]  /*0080*/  LDC.64 R4, c[0x0][0x380] ;  /* 0x0000e000ff047b82 */ /* 0x000e220000000a00 */
[----:B------:R-:W1:Y:S01]  /*0090*/  LDCU UR4, c[0x0][0x370] ;  /* 0x00006e00ff0477ac */ /* 0x000e620008000800 */
[----:B------:R-:W-:Y:S01]  /*00a0*/  HFMA2 R9, -RZ, RZ, 1.875, 0 ;  /* 0x3f800000ff097431 */ /* 0x000fe200000001ff */
[----:B------:R-:W2:Y:S01]  /*00b0*/  LDCU.64 UR6, c[0x0][0x358] ;  /* 0x00006b00ff0677ac */ /* 0x000ea20008000a00 */
[----:B-1----:R-:W-:-:S07]  /*00c0*/  IMAD R7, R7, UR4, RZ ;  /* 0x0000000407077c24 */ /* 0x002fce000f8e02ff */
.L_x_390:
[----:B0-----:R-:W-:Y:S01]  /*00d0*/  IMAD.WIDE R2, R0, 0x4, R4 ;  /* 0x0000000400027825 */ /* 0x001fe200078e0204 */
[----:B------:R-:W-:-:S04]  /*00e0*/  IADD3 R0, PT, PT, R7, R0, RZ ;  /* 0x0000000007007210 */ /* 0x000fc80007ffe0ff */
[----:B--2---:R1:W-:Y:S01]  /*00f0*/  STG.E desc[UR6][R2.64], R9 ;  /* 0x0000000902007986 */ /* 0x0043e2000c101906 */
[----:B------:R-:W-:-:S13]  /*0100*/  ISETP.GE.AND P0, PT, R0, UR5, PT ;  /* 0x0000000500007c0c */ /* 0x000fda000bf06270 */
[----:B-1----:R-:W-:Y:S05]  /*0110*/  @!P0 BRA `(.L_x_390) ;  /* 0xfffffffc00ec8947 */ /* 0x002fea000383ffff */
[----:B------:R-:W-:Y:S05]  /*0120*/  EXIT ;  /* 0x000000000000794d */ /* 0x000fea0003800000 */
.L_x_391:
        /* <DEDUP_REMOVED lines=13> */
.L_x_415:


//--------------------- .nv.global.init           --------------------------
	.section	.nv.global.init,"aw",@progbits
	.align	4
.nv.global.init:
	.type		mrg32k3aM1SubSeq,@object
	.size		mrg32k3aM1SubSeq,(mrg32k3aM2SubSeq - mrg32k3aM1SubSeq)
mrg32k3aM1SubSeq:
        /*0000*/ 	.byte	0x0b, 0xcc, 0xee, 0x04, 0x73, 0x29, 0x8b, 0x6f, 0xf6, 0x53, 0x03, 0xf6, 0x23, 0xf6, 0xea, 0xda
        /* <DEDUP_REMOVED lines=125> */
	.type		mrg32k3aM2SubSeq,@object
	.size		mrg32k3aM2SubSeq,(mrg32k3aM1 - mrg32k3aM2SubSeq)
mrg32k3aM2SubSeq:
        /* <DEDUP_REMOVED lines=126> */
	.type		mrg32k3aM1,@object
	.size		mrg32k3aM1,(mrg32k3aM1Seq - mrg32k3aM1)
mrg32k3aM1:
        /* <DEDUP_REMOVED lines=144> */
	.type		mrg32k3aM1Seq,@object
	.size		mrg32k3aM1Seq,(mrg32k3aM2 - mrg32k3aM1Seq)
mrg32k3aM1Seq:
        /* <DEDUP_REMOVED lines=144> */
	.type		mrg32k3aM2,@object
	.size		mrg32k3aM2,(mrg32k3aM2Seq - mrg32k3aM2)
mrg32k3aM2:
        /* <DEDUP_REMOVED lines=144> */
	.type		mrg32k3aM2Seq,@object
	.size		mrg32k3aM2Seq,(precalc_xorwow_matrix - mrg32k3aM2Seq)
mrg32k3aM2Seq:
        /* <DEDUP_REMOVED lines=144> */
	.type		precalc_xorwow_matrix,@object
	.size		precalc_xorwow_matrix,(precalc_xorwow_offset_matrix - precalc_xorwow_matrix)
precalc_xorwow_matrix:
        /* <DEDUP_REMOVED lines=6400> */
	.type		precalc_xorwow_offset_matrix,@object
	.size		precalc_xorwow_offset_matrix,(.L_1 - precalc_xorwow_offset_matrix)
precalc_xorwow_offset_matrix:
        /* <DEDUP_REMOVED lines=6400> */
.L_1:


//--------------------- .nv.shared.reserved.0     --------------------------
	.section	.nv.shared.reserved.0,"aw",@nobits
	.weak		__nv_reservedSMEM_offset_0_alias
	.size		__nv_reservedSMEM_offset_0_alias, 0, 64
	.other		__nv_reservedSMEM_offset_0_alias,@"STO_CUDA_RESERVED_SHARED STV_DEFAULT"
__nv_reservedSMEM_offset_0_alias:
	.zero		0
	.zero		64


//--------------------- .nv.global                --------------------------
	.section	.nv.global,"aw",@nobits
.nv.global:
	.type		_ZN34_INTERNAL_f3d999cf_4_k_cu_f46183d36thrust24THRUST_300001_SM_1000_NS12placeholders2_8E,@object
	.size		_ZN34_INTERNAL_f3d999cf_4_k_cu_f46183d36thrust24THRUST_300001_SM_1000_NS12placeholders2_8E,(_ZN34_INTERNAL_f3d999cf_4_k_cu_f46183d34cuda3std3__436_GLOBAL__N__f3d999cf_4_k_cu_f46183d36ignoreE - _ZN34_INTERNAL_f3d999cf_4_k_cu_f46183d36thrust24THRUST_300001_SM_1000_NS12placeholders2_8E)
_ZN34_INTERNAL_f3d999cf_4_k_cu_f46183d36thrust24THRUST_300001_SM_1000_NS12placeholders2_8E:
	.zero		1
	.type		_ZN34_INTERNAL_f3d999cf_4_k_cu_f46183d34cuda3std3__436_GLOBAL__N__f3d999cf_4_k_cu_f46183d36ignoreE,@object
	.size		_ZN34_INTERNAL_f3d999cf_4_k_cu_f46183d34cuda3std3__436_GLOBAL__N__f3d999cf_4_k_cu_f46183d36ignoreE,(_ZN34_INTERNAL_f3d999cf_4_k_cu_f46183d34cuda3std6ranges3__45__cpo4dataE - _ZN34_INTERNAL_f3d999cf_4_k_cu_f46183d34cuda3std3__436_GLOBAL__N__f3d999cf_4_k_cu_f46183d36ignoreE)
_ZN34_INTERNAL_f3d999cf_4_k_cu_f46183d34cuda3std3__436_GLOBAL__N__f3d999cf_4_k_cu_f46183d36ignoreE:
	.zero		1
	.type		_ZN34_INTERNAL_f3d999cf_4_k_cu_f46183d34cuda3std6ranges3__45__cpo4dataE,@object
	.size		_ZN34_INTERNAL_f3d999cf_4_k_cu_f46183d34cuda3std6ranges3__45__cpo4dataE,(_ZN34_INTERNAL_f3d999cf_4_k_cu_f46183d36thrust24THRUST_300001_SM_1000_NS6system3cpp3parE - _ZN34_INTERNAL_f3d999cf_4_k_cu_f46183d34cuda3std6ranges3__45__cpo4dataE)
_ZN34_INTERNAL_f3d999cf_4_k_cu_f46183d34cuda3std6ranges3__45__cpo4dataE:
	.zero		1
	.type		_ZN34_INTERNAL_f3d999cf_4_k_cu_f46183d36thrust24THRUST_300001_SM_1000_NS6system3cpp3parE,@object
	.size		_ZN34_INTERNAL_f3d999cf_4_k_cu_f46183d36thrust24THRUST_300001_SM_1000_NS6system3cpp3parE,(_ZN34_INTERNAL_f3d999cf_4_k_cu_f46183d34cuda3std3__45__cpo5beginE - _ZN34_INTERNAL_f3d999cf_4_k_cu_f46183d36thrust24THRUST_300001_SM_1000_NS6system3cpp3parE)
_ZN34_INTERNAL_f3d999cf_4_k_cu_f46183d36thrust24THRUST_300001_SM_1000_NS6system3cpp3parE:
	.zero		1
	.type		_ZN34_INTERNAL_f3d999cf_4_k_cu_f46183d34cuda3std3__45__cpo5beginE,@object
	.size		_ZN34_INTERNAL_f3d999cf_4_k_cu_f46183d34cuda3std3__45__cpo5beginE,(_ZN34_INTERNAL_f3d999cf_4_k_cu_f46183d34cuda3std6ranges3__45__cpo5beginE - _ZN34_INTERNAL_f3d999cf_4_k_cu_f46183d34cuda3std3__45__cpo5beginE)
_ZN34_INTERNAL_f3d999cf_4_k_cu_f46183d34cuda3std3__45__cpo5beginE:
	.zero		1
	.type		_ZN34_INTERNAL_f3d999cf_4_k_cu_f46183d34cuda3std6ranges3__45__cpo5beginE,@object
	.size		_ZN34_INTERNAL_f3d999cf_4_k_cu_f46183d34cuda3std6ranges3__45__cpo5beginE,(_ZN34_INTERNAL_f3d999cf_4_k_cu_f46183d36thrust24THRUST_300001_SM_1000_NS6deviceE - _ZN34_INTERNAL_f3d999cf_4_k_cu_f46183d34cuda3std6ranges3__45__cpo5beginE)
_ZN34_INTERNAL_f3d999cf_4_k_cu_f46183d34cuda3std6ranges3__45__cpo5beginE:
	.zero		1
	.type		_ZN34_INTERNAL_f3d999cf_4_k_cu_f46183d36thrust24THRUST_300001_SM_1000_NS6deviceE,@object
	.size		_ZN34_INTERNAL_f3d999cf_4_k_cu_f46183d36thrust24THRUST_300001_SM_1000_NS6deviceE,(_ZN34_INTERNAL_f3d999cf_4_k_cu_f46183d34cuda3std3__47nulloptE - _ZN34_INTERNAL_f3d999cf_4_k_cu_f46183d36thrust24THRUST_300001_SM_1000_NS6deviceE)
_ZN34_INTERNAL_f3d999cf_4_k_cu_f46183d36thrust24THRUST_300001_SM_1000_NS6deviceE:
	.zero		1
	.type		_ZN34_INTERNAL_f3d999cf_4_k_cu_f46183d34cuda3std3__47nulloptE,@object
	.size		_ZN34_INTERNAL_f3d999cf_4_k_cu_f46183d34cuda3std3__47nulloptE,(_ZN34_INTERNAL_f3d999cf_4_k_cu_f46183d34cuda3std6ranges3__45__cpo8distanceE - _ZN34_INTERNAL_f3d999cf_4_k_cu_f46183d34cuda3std3__47nulloptE)
_ZN34_INTERNAL_f3d999cf_4_k_cu_f46183d34cuda3std3__47nulloptE:
	.zero		1
	.type		_ZN34_INTERNAL_f3d999cf_4_k_cu_f46183d34cuda3std6ranges3__45__cpo8distanceE,@object
	.size		_ZN34_INTERNAL_f3d999cf_4_k_cu_f46183d34cuda3std6ranges3__45__cpo8distanceE,(_ZN34_INTERNAL_f3d999cf_4_k_cu_f46183d36thrust24THRUST_300001_SM_1000_NS12placeholders2_4E - _ZN34_INTERNAL_f3d999cf_4_k_cu_f46183d34cuda3std6ranges3__45__cpo8distanceE)
_ZN34_INTERNAL_f3d999cf_4_k_cu_f46183d34cuda3std6ranges3__45__cpo8distanceE:
	.zero		1
	.type		_ZN34_INTERNAL_f3d999cf_4_k_cu_f46183d36thrust24THRUST_300001_SM_1000_NS12placeholders2_4E,@object
	.size		_ZN34_INTERNAL_f3d999cf_4_k_cu_f46183d36thrust24THRUST_300001_SM_1000_NS12placeholders2_4E,(_ZN34_INTERNAL_f3d999cf_4_k_cu_f46183d34cuda3std3__45__cpo6rbeginE - _ZN34_INTERNAL_f3d999cf_4_k_cu_f46183d36thrust24THRUST_300001_SM_1000_NS12placeholders2_4E)
_ZN34_INTERNAL_f3d999cf_4_k_cu_f46183d36thrust24THRUST_300001_SM_1000_NS12placeholders2_4E:
	.zero		1
	.type		_ZN34_INTERNAL_f3d999cf_4_k_cu_f46183d34cuda3std3__45__cpo6rbeginE,@object
	.size		_ZN34_INTERNAL_f3d999cf_4_k_cu_f46183d34cuda3std3__45__cpo6rbeginE,(_ZN34_INTERNAL_f3d999cf_4_k_cu_f46183d34cuda3std6ranges3__45__cpo7advanceE - _ZN34_INTERNAL_f3d999cf_4_k_cu_f46183d34cuda3std3__45__cpo6rbeginE)
_ZN34_INTERNAL_f3d999cf_4_k_cu_f46183d34cuda3std3__45__cpo6rbeginE:
	.zero		1
	.type		_ZN34_INTERNAL_f3d999cf_4_k_cu_f46183d34cuda3std6ranges3__45__cpo7advanceE,@object
	.size		_ZN34_INTERNAL_f3d999cf_4_k_cu_f46183d34cuda3std6ranges3__45__cpo7advanceE,(_ZN34_INTERNAL_f3d999cf_4_k_cu_f46183d36thrust24THRUST_300001_SM_1000_NS12placeholders3_10E - _ZN34_INTERNAL_f3d999cf_4_k_cu_f46183d34cuda3std6ranges3__45__cpo7advanceE)
_ZN34_INTERNAL_f3d999cf_4_k_cu_f46183d34cuda3std6ranges3__45__cpo7advanceE:
	.zero		1
	.type		_ZN34_INTERNAL_f3d999cf_4_k_cu_f46183d36thrust24THRUST_300001_SM_1000_NS12placeholders3_10E,@object
	.size		_ZN34_INTERNAL_f3d999cf_4_k_cu_f46183d36thrust24THRUST_300001_SM_1000_NS12placeholders3_10E,(_ZN34_INTERNAL_f3d999cf_4_k_cu_f46183d34cuda3std3__48in_placeE - _ZN34_INTERNAL_f3d999cf_4_k_cu_f46183d36thrust24THRUST_300001_SM_1000_NS12placeholders3_10E)
_ZN34_INTERNAL_f3d999cf_4_k_cu_f46183d36thrust24THRUST_300001_SM_1000_NS12placeholders3_10E:
	.zero		1
	.type		_ZN34_INTERNAL_f3d999cf_4_k_cu_f46183d34cuda3std3__48in_placeE,@object
	.size		_ZN34_INTERNAL_f3d999cf_4_k_cu_f46183d34cuda3std3__48in_placeE,(_ZN34_INTERNAL_f3d999cf_4_k_cu_f46183d34cuda3std6ranges3__45__cpo4sizeE - _ZN34_INTERNAL_f3d999cf_4_k_cu_f46183d34cuda3std3__48in_placeE)
_ZN34_INTERNAL_f3d999cf_4_k_cu_f46183d34cuda3std3__48in_placeE:
	.zero		1
	.type		_ZN34_INTERNAL_f3d999cf_4_k_cu_f46183d34cuda3std6ranges3__45__cpo4sizeE,@object
	.size		_ZN34_INTERNAL_f3d999cf_4_k_cu_f46183d34cuda3std6ranges3__45__cpo4sizeE,(_ZN34_INTERNAL_f3d999cf_4_k_cu_f46183d36thrust24THRUST_300001_SM_1000_NS12placeholders2_2E - _ZN34_INTERNAL_f3d999cf_4_k_cu_f46183d34cuda3std6ranges3__45__cpo4sizeE)
_ZN34_INTERNAL_f3d999cf_4_k_cu_f46183d34cuda3std6ranges3__45__cpo4sizeE:
	.zero		1
	.type		_ZN34_INTERNAL_f3d999cf_4_k_cu_f46183d36thrust24THRUST_300001_SM_1000_NS12placeholders2_2E,@object
	.size		_ZN34_INTERNAL_f3d999cf_4_k_cu_f46183d36thrust24THRUST_300001_SM_1000_NS12placeholders2_2E,(_ZN34_INTERNAL_f3d999cf_4_k_cu_f46183d34cuda3std3__45__cpo6cbeginE - _ZN34_INTERNAL_f3d999cf_4_k_cu_f46183d36thrust24THRUST_300001_SM_1000_NS12placeholders2_2E)
_ZN34_INTERNAL_f3d999cf_4_k_cu_f46183d36thrust24THRUST_300001_SM_1000_NS12placeholders2_2E:
	.zero		1
	.type		_ZN34_INTERNAL_f3d999cf_4_k_cu_f46183d34cuda3std3__45__cpo6cbeginE,@object
	.size		_ZN34_INTERNAL_f3d999cf_4_k_cu_f46183d34cuda3std3__45__cpo6cbeginE,(_ZN34_INTERNAL_f3d999cf_4_k_cu_f46183d34cuda3std6ranges3__45__cpo6cbeginE - _ZN34_INTERNAL_f3d999cf_4_k_cu_f46183d34cuda3std3__45__cpo6cbeginE)
_ZN34_INTERNAL_f3d999cf_4_k_cu_f46183d34cuda3std3__45__cpo6cbeginE:
	.zero		1
	.type		_ZN34_INTERNAL_f3d999cf_4_k_cu_f46183d34cuda3std6ranges3__45__cpo6cbeginE,@object
	.size		_ZN34_INTERNAL_f3d999cf_4_k_cu_f46183d34cuda3std6ranges3__45__cpo6cbeginE,(_ZN34_INTERNAL_f3d999cf_4_k_cu_f46183d36thrust24THRUST_300001_SM_1000_NS12placeholders2_6E - _ZN34_INTERNAL_f3d999cf_4_k_cu_f46183d34cuda3std6ranges3__45__cpo6cbeginE)
_ZN34_INTERNAL_f3d999cf_4_k_cu_f46183d34cuda3std6ranges3__45__cpo6cbeginE:
	.zero		1
	.type		_ZN34_INTERNAL_f3d999cf_4_k_cu_f46183d36thrust24THRUST_300001_SM_1000_NS12placeholders2_6E,@object
	.size		_ZN34_INTERNAL_f3d999cf_4_k_cu_f46183d36thrust24THRUST_300001_SM_1000_NS12placeholders2_6E,(_ZN34_INTERNAL_f3d999cf_4_k_cu_f46183d34cuda3std3__45__cpo7crbeginE - _ZN34_INTERNAL_f3d999cf_4_k_cu_f46183d36thrust24THRUST_300001_SM_1000_NS12placeholders2_6E)
_ZN34_INTERNAL_f3d999cf_4_k_cu_f46183d36thrust24THRUST_300001_SM_1000_NS12placeholders2_6E:
	.zero		1
	.type		_ZN34_INTERNAL_f3d999cf_4_k_cu_f46183d34cuda3std3__45__cpo7crbeginE,@object
	.size		_ZN34_INTERNAL_f3d999cf_4_k_cu_f46183d34cuda3std3__45__cpo7crbeginE,(_ZN34_INTERNAL_f3d999cf_4_k_cu_f46183d34cuda3std6ranges3__45__cpo4nextE - _ZN34_INTERNAL_f3d999cf_4_k_cu_f46183d34cuda3std3__45__cpo7crbeginE)
_ZN34_INTERNAL_f3d999cf_4_k_cu_f46183d34cuda3std3__45__cpo7crbeginE:
	.zero		1
	.type		_ZN34_INTERNAL_f3d999cf_4_k_cu_f46183d34cuda3std6ranges3__45__cpo4nextE,@object
	.size		_ZN34_INTERNAL_f3d999cf_4_k_cu_f46183d34cuda3std6ranges3__45__cpo4nextE,(_ZN34_INTERNAL_f3d999cf_4_k_cu_f46183d34cuda3std6ranges3__45__cpo4swapE - _ZN34_INTERNAL_f3d999cf_4_k_cu_f46183d34cuda3std6ranges3__45__cpo4nextE)
_ZN34_INTERNAL_f3d999cf_4_k_cu_f46183d34cuda3std6ranges3__45__cpo4nextE:
	.zero		1
	.type		_ZN34_INTERNAL_f3d999cf_4_k_cu_f46183d34cuda3std6ranges3__45__cpo4swapE,@object
	.size		_ZN34_INTERNAL_f3d999cf_4_k_cu_f46183d34cuda3std6ranges3__45__cpo4swapE,(_ZN34_INTERNAL_f3d999cf_4_k_cu_f46183d36thrust24THRUST_300001_SM_1000_NS8cuda_cub10par_nosyncE - _ZN34_INTERNAL_f3d999cf_4_k_cu_f46183d34cuda3std6ranges3__45__cpo4swapE)
_ZN34_INTERNAL_f3d999cf_4_k_cu_f46183d34cuda3std6ranges3__45__cpo4swapE:
	.zero		1
	.type		_ZN34_INTERNAL_f3d999cf_4_k_cu_f46183d36thrust24THRUST_300001_SM_1000_NS8cuda_cub10par_nosyncE,@object
	.size		_ZN34_INTERNAL_f3d999cf_4_k_cu_f46183d36thrust24THRUST_300001_SM_1000_NS8cuda_cub10par_nosyncE,(_ZN34_INTERNAL_f3d999cf_4_k_cu_f46183d36thrust24THRUST_300001_SM_1000_NS3seqE - _ZN34_INTERNAL_f3d999cf_4_k_cu_f46183d36thrust24THRUST_300001_SM_1000_NS8cuda_cub10par_nosyncE)
_ZN34_INTERNAL_f3d999cf_4_k_cu_f46183d36thrust24THRUST_300001_SM_1000_NS8cuda_cub10par_nosyncE:
	.zero		1
	.type		_ZN34_INTERNAL_f3d999cf_4_k_cu_f46183d36thrust24THRUST_300001_SM_1000_NS3seqE,@object
	.size		_ZN34_INTERNAL_f3d999cf_4_k_cu_f46183d36thrust24THRUST_300001_SM_1000_NS3seqE,(_ZN34_INTERNAL_f3d999cf_4_k_cu_f46183d34cuda3std3__420unreachable_sentinelE - _ZN34_INTERNAL_f3d999cf_4_k_cu_f46183d36thrust24THRUST_300001_SM_1000_NS3seqE)
_ZN34_INTERNAL_f3d999cf_4_k_cu_f46183d36thrust24THRUST_300001_SM_1000_NS3seqE:
	.zero		1
	.type		_ZN34_INTERNAL_f3d999cf_4_k_cu_f46183d34cuda3std3__420unreachable_sentinelE,@object
	.size		_ZN34_INTERNAL_f3d999cf_4_k_cu_f46183d34cuda3std3__420unreachable_sentinelE,(_ZN34_INTERNAL_f3d999cf_4_k_cu_f46183d34cuda3std6ranges3__45__cpo5ssizeE - _ZN34_INTERNAL_f3d999cf_4_k_cu_f46183d34cuda3std3__420unreachable_sentinelE)
_ZN34_INTERNAL_f3d999cf_4_k_cu_f46183d34cuda3std3__420unreachable_sentinelE:
	.zero		1
	.type		_ZN34_INTERNAL_f3d999cf_4_k_cu_f46183d34cuda3std6ranges3__45__cpo5ssizeE,@object
	.size		_ZN34_INTERNAL_f3d999cf_4_k_cu_f46183d34cuda3std6ranges3__45__cpo5ssizeE,(_ZN34_INTERNAL_f3d999cf_4_k_cu_f46183d36thrust24THRUST_300001_SM_1000_NS12placeholders2_3E - _ZN34_INTERNAL_f3d999cf_4_k_cu_f46183d34cuda3std6ranges3__45__cpo5ssizeE)
_ZN34_INTERNAL_f3d999cf_4_k_cu_f46183d34cuda3std6ranges3__45__cpo5ssizeE:
	.zero		1
	.type		_ZN34_INTERNAL_f3d999cf_4_k_cu_f46183d36thrust24THRUST_300001_SM_1000_NS12placeholders2_3E,@object
	.size		_ZN34_INTERNAL_f3d999cf_4_k_cu_f46183d36thrust24THRUST_300001_SM_1000_NS12placeholders2_3E,(_ZN34_INTERNAL_f3d999cf_4_k_cu_f46183d34cuda3std3__45__cpo4cendE - _ZN34_INTERNAL_f3d999cf_4_k_cu_f46183d36thrust24THRUST_300001_SM_1000_NS12placeholders2_3E)
_ZN34_INTERNAL_f3d999cf_4_k_cu_f46183d36thrust24THRUST_300001_SM_1000_NS12placeholders2_3E:
	.zero		1
	.type		_ZN34_INTERNAL_f3d999cf_4_k_cu_f46183d34cuda3std3__45__cpo4cendE,@object
	.size		_ZN34_INTERNAL_f3d999cf_4_k_cu_f46183d34cuda3std3__45__cpo4cendE,(_ZN34_INTERNAL_f3d999cf_4_k_cu_f46183d34cuda3std6ranges3__45__cpo4cendE - _ZN34_INTERNAL_f3d999cf_4_k_cu_f46183d34cuda3std3__45__cpo4cendE)
_ZN34_INTERNAL_f3d999cf_4_k_cu_f46183d34cuda3std3__45__cpo4cendE:
	.zero		1
	.type		_ZN34_INTERNAL_f3d999cf_4_k_cu_f46183d34cuda3std6ranges3__45__cpo4cendE,@object
	.size		_ZN34_INTERNAL_f3d999cf_4_k_cu_f46183d34cuda3std6ranges3__45__cpo4cendE,(_ZN34_INTERNAL_f3d999cf_4_k_cu_f46183d36thrust24THRUST_300001_SM_1000_NS12placeholders2_7E - _ZN34_INTERNAL_f3d999cf_4_k_cu_f46183d34cuda3std6ranges3__45__cpo4cendE)
_ZN34_INTERNAL_f3d999cf_4_k_cu_f46183d34cuda3std6ranges3__45__cpo4cendE:
	.zero		1
	.type		_ZN34_INTERNAL_f3d999cf_4_k_cu_f46183d36thrust24THRUST_300001_SM_1000_NS12placeholders2_7E,@object
	.size		_ZN34_INTERNAL_f3d999cf_4_k_cu_f46183d36thrust24THRUST_300001_SM_1000_NS12placeholders2_7E,(_ZN34_INTERNAL_f3d999cf_4_k_cu_f46183d34cuda3std3__45__cpo5crendE - _ZN34_INTERNAL_f3d999cf_4_k_cu_f46183d36thrust24THRUST_300001_SM_1000_NS12placeholders2_7E)
_ZN34_INTERNAL_f3d999cf_4_k_cu_f46183d36thrust24THRUST_300001_SM_1000_NS12placeholders2_7E:
	.zero		1
	.type		_ZN34_INTERNAL_f3d999cf_4_k_cu_f46183d34cuda3std3__45__cpo5crendE,@object
	.size		_ZN34_INTERNAL_f3d999cf_4_k_cu_f46183d34cuda3std3__45__cpo5crendE,(_ZN34_INTERNAL_f3d999cf_4_k_cu_f46183d34cuda3std6ranges3__45__cpo4prevE - _ZN34_INTERNAL_f3d999cf_4_k_cu_f46183d34cuda3std3__45__cpo5crendE)
_ZN34_INTERNAL_f3d999cf_4_k_cu_f46183d34cuda3std3__45__cpo5crendE:
	.zero		1
	.type		_ZN34_INTERNAL_f3d999cf_4_k_cu_f46183d34cuda3std6ranges3__45__cpo4prevE,@object
	.size		_ZN34_INTERNAL_f3d999cf_4_k_cu_f46183d34cuda3std6ranges3__45__cpo4prevE,(_ZN34_INTERNAL_f3d999cf_4_k_cu_f46183d34cuda3std6ranges3__45__cpo9iter_moveE - _ZN34_INTERNAL_f3d999cf_4_k_cu_f46183d34cuda3std6ranges3__45__cpo4prevE)
_ZN34_INTERNAL_f3d999cf_4_k_cu_f46183d34cuda3std6ranges3__45__cpo4prevE:
	.zero		1
	.type		_ZN34_INTERNAL_f3d999cf_4_k_cu_f46183d34cuda3std6ranges3__45__cpo9iter_moveE,@object
	.size		_ZN34_INTERNAL_f3d999cf_4_k_cu_f46183d34cuda3std6ranges3__45__cpo9iter_moveE,(_ZN34_INTERNAL_f3d999cf_4_k_cu_f46183d36thrust24THRUST_300001_SM_1000_NS6system6detail10sequential3seqE - _ZN34_INTERNAL_f3d999cf_4_k_cu_f46183d34cuda3std6ranges3__45__cpo9iter_moveE)
_ZN34_INTERNAL_f3d999cf_4_k_cu_f46183d34cuda3std6ranges3__45__cpo9iter_moveE:
	.zero		1
	.type		_ZN34_INTERNAL_f3d999cf_4_k_cu_f46183d36thrust24THRUST_300001_SM_1000_NS6system6detail10sequential3seqE,@object
	.size		_ZN34_INTERNAL_f3d999cf_4_k_cu_f46183d36thrust24THRUST_300001_SM_1000_NS6system6detail10sequential3seqE,(_ZN34_INTERNAL_f3d999cf_4_k_cu_f46183d36thrust24THRUST_300001_SM_1000_NS12placeholders2_9E - _ZN34_INTERNAL_f3d999cf_4_k_cu_f46183d36thrust24THRUST_300001_SM_1000_NS6system6detail10sequential3seqE)
_ZN34_INTERNAL_f3d999cf_4_k_cu_f46183d36thrust24THRUST_300001_SM_1000_NS6system6detail10sequential3seqE:
	.zero		1
	.type		_ZN34_INTERNAL_f3d999cf_4_k_cu_f46183d36thrust24THRUST_300001_SM_1000_NS12placeholders2_9E,@object
	.size		_ZN34_INTERNAL_f3d999cf_4_k_cu_f46183d36thrust24THRUST_300001_SM_1000_NS12placeholders2_9E,(_ZN34_INTERNAL_f3d999cf_4_k_cu_f46183d34cuda3std3__419piecewise_constructE - _ZN34_INTERNAL_f3d999cf_4_k_cu_f46183d36thrust24THRUST_300001_SM_1000_NS12placeholders2_9E)
_ZN34_INTERNAL_f3d999cf_4_k_cu_f46183d36thrust24THRUST_300001_SM_1000_NS12placeholders2_9E:
	.zero		1
	.type		_ZN34_INTERNAL_f3d999cf_4_k_cu_f46183d34cuda3std3__419piecewise_constructE,@object
	.size		_ZN34_INTERNAL_f3d999cf_4_k_cu_f46183d34cuda3std3__419piecewise_constructE,(_ZN34_INTERNAL_f3d999cf_4_k_cu_f46183d34cuda3std6ranges3__45__cpo5cdataE - _ZN34_INTERNAL_f3d999cf_4_k_cu_f46183d34cuda3std3__419piecewise_constructE)
_ZN34_INTERNAL_f3d999cf_4_k_cu_f46183d34cuda3std3__419piecewise_constructE:
	.zero		1
	.type		_ZN34_INTERNAL_f3d999cf_4_k_cu_f46183d34cuda3std6ranges3__45__cpo5cdataE,@object
	.size		_ZN34_INTERNAL_f3d999cf_4_k_cu_f46183d34cuda3std6ranges3__45__cpo5cdataE,(_ZN34_INTERNAL_f3d999cf_4_k_cu_f46183d36thrust24THRUST_300001_SM_1000_NS12placeholders2_1E - _ZN34_INTERNAL_f3d999cf_4_k_cu_f46183d34cuda3std6ranges3__45__cpo5cdataE)
_ZN34_INTERNAL_f3d999cf_4_k_cu_f46183d34cuda3std6ranges3__45__cpo5cdataE:
	.zero		1
	.type		_ZN34_INTERNAL_f3d999cf_4_k_cu_f46183d36thrust24THRUST_300001_SM_1000_NS12placeholders2_1E,@object
	.size		_ZN34_INTERNAL_f3d999cf_4_k_cu_f46183d36thrust24THRUST_300001_SM_1000_NS12placeholders2_1E,(_ZN34_INTERNAL_f3d999cf_4_k_cu_f46183d34cuda3std3__45__cpo3endE - _ZN34_INTERNAL_f3d999cf_4_k_cu_f46183d36thrust24THRUST_300001_SM_1000_NS12placeholders2_1E)
_ZN34_INTERNAL_f3d999cf_4_k_cu_f46183d36thrust24THRUST_300001_SM_1000_NS12placeholders2_1E:
	.zero		1
	.type		_ZN34_INTERNAL_f3d999cf_4_k_cu_f46183d34cuda3std3__45__cpo3endE,@object
	.size		_ZN34_INTERNAL_f3d999cf_4_k_cu_f46183d34cuda3std3__45__cpo3endE,(_ZN34_INTERNAL_f3d999cf_4_k_cu_f46183d34cuda3std6ranges3__45__cpo3endE - _ZN34_INTERNAL_f3d999cf_4_k_cu_f46183d34cuda3std3__45__cpo3endE)
_ZN34_INTERNAL_f3d999cf_4_k_cu_f46183d34cuda3std3__45__cpo3endE:
	.zero		1
	.type		_ZN34_INTERNAL_f3d999cf_4_k_cu_f46183d34cuda3std6ranges3__45__cpo3endE,@object
	.size		_ZN34_INTERNAL_f3d999cf_4_k_cu_f46183d34cuda3std6ranges3__45__cpo3endE,(_ZN34_INTERNAL_f3d999cf_4_k_cu_f46183d36thrust24THRUST_300001_SM_1000_NS12placeholders2_5E - _ZN34_INTERNAL_f3d999cf_4_k_cu_f46183d34cuda3std6ranges3__45__cpo3endE)
_ZN34_INTERNAL_f3d999cf_4_k_cu_f46183d34cuda3std6ranges3__45__cpo3endE:
	.zero		1
	.type		_ZN34_INTERNAL_f3d999cf_4_k_cu_f46183d36thrust24THRUST_300001_SM_1000_NS12placeholders2_5E,@object
	.size		_ZN34_INTERNAL_f3d999cf_4_k_cu_f46183d36thrust24THRUST_300001_SM_1000_NS12placeholders2_5E,(_ZN34_INTERNAL_f3d999cf_4_k_cu_f46183d34cuda3std3__45__cpo4rendE - _ZN34_INTERNAL_f3d999cf_4_k_cu_f46183d36thrust24THRUST_300001_SM_1000_NS12placeholders2_5E)
_ZN34_INTERNAL_f3d999cf_4_k_cu_f46183d36thrust24THRUST_300001_SM_1000_NS12placeholders2_5E:
	.zero		1
	.type		_ZN34_INTERNAL_f3d999cf_4_k_cu_f46183d34cuda3std3__45__cpo4rendE,@object
	.size		_ZN34_INTERNAL_f3d999cf_4_k_cu_f46183d34cuda3std3__45__cpo4rendE,(_ZN34_INTERNAL_f3d999cf_4_k_cu_f46183d34cuda3std6ranges3__45__cpo9iter_swapE - _ZN34_INTERNAL_f3d999cf_4_k_cu_f46183d34cuda3std3__45__cpo4rendE)
_ZN34_INTERNAL_f3d999cf_4_k_cu_f46183d34cuda3std3__45__cpo4rendE:
	.zero		1
	.type		_ZN34_INTERNAL_f3d999cf_4_k_cu_f46183d34cuda3std6ranges3__45__cpo9iter_swapE,@object
	.size		_ZN34_INTERNAL_f3d999cf_4_k_cu_f46183d34cuda3std6ranges3__45__cpo9iter_swapE,(_ZN34_INTERNAL_f3d999cf_4_k_cu_f46183d34cuda3std3__48unexpectE - _ZN34_INTERNAL_f3d999cf_4_k_cu_f46183d34cuda3std6ranges3__45__cpo9iter_swapE)
_ZN34_INTERNAL_f3d999cf_4_k_cu_f46183d34cuda3std6ranges3__45__cpo9iter_swapE:
	.zero		1
	.type		_ZN34_INTERNAL_f3d999cf_4_k_cu_f46183d34cuda3std3__48unexpectE,@object
	.size		_ZN34_INTERNAL_f3d999cf_4_k_cu_f46183d34cuda3std3__48unexpectE,(_ZN34_INTERNAL_f3d999cf_4_k_cu_f46183d36thrust24THRUST_300001_SM_1000_NS8cuda_cub3parE - _ZN34_INTERNAL_f3d999cf_4_k_cu_f46183d34cuda3std3__48unexpectE)
_ZN34_INTERNAL_f3d999cf_4_k_cu_f46183d34cuda3std3__48unexpectE:
	.zero		1
	.type		_ZN34_INTERNAL_f3d999cf_4_k_cu_f46183d36thrust24THRUST_300001_SM_1000_NS8cuda_cub3parE,@object
	.size		_ZN34_INTERNAL_f3d999cf_4_k_cu_f46183d36thrust24THRUST_300001_SM_1000_NS8cuda_cub3parE,(.L_38 - _ZN34_INTERNAL_f3d999cf_4_k_cu_f46183d36thrust24THRUST_300001_SM_1000_NS8cuda_cub3parE)
_ZN34_INTERNAL_f3d999cf_4_k_cu_f46183d36thrust24THRUST_300001_SM_1000_NS8cuda_cub3parE:
	.zero		1
.L_38:


//--------------------- .nv.shared._Z19array_sum_blockwisePfiS_ --------------------------
	.section	.nv.shared._Z19array_sum_blockwisePfiS_,"aw",@nobits
	.sectionflags	@""
	.align	4
.nv.shared._Z19array_sum_blockwisePfiS_:
	.zero		2048


//--------------------- .nv.shared._Z10prefix_sumPKiPiS1_m --------------------------
	.section	.nv.shared._Z10prefix_sumPKiPiS1_m,"aw",@nobits
	.sectionflags	@""
	.align	4
.nv.shared._Z10prefix_sumPKiPiS1_m:
	.zero		1152


//--------------------- .nv.constant0._ZN3cub18CUB_300001_SM_10006detail11EmptyKernelIvEEvv --------------------------
	.section	.nv.constant0._ZN3cub18CUB_300001_SM_10006detail11EmptyKernelIvEEvv,"a",@progbits
	.sectionflags	@""
	.align	4
.nv.constant0._ZN3cub18CUB_300001_SM_10006detail11EmptyKernelIvEEvv:
	.zero		896


//--------------------- .nv.constant0._Z43bfs_loop_using_virtual_warp_for_cc_labelingPiS_S_S_S_PfS_S_iiS_if --------------------------
	.section	.nv.constant0._Z43bfs_loop_using_virtual_warp_for_cc_labelingPiS_S_S_S_PfS_S_iiS_if,"a",@progbits
	.sectionflags	@""
	.align	4
.nv.constant0._Z43bfs_loop_using_virtual_warp_for_cc_labelingPiS_S_S_S_PfS_S_iiS_if:
	.zero		984


//--------------------- .nv.constant0._Z24clamp_weights_after_normPfi --------------------------
	.section	.nv.constant0._Z24clamp_weights_after_normPfi,"a",@progbits
	.sectionflags	@""
	.align	4
.nv.constant0._Z24clamp_weights_after_normPfi:
	.zero		908


//--------------------- .nv.constant0._Z17normalize_weightsPffii --------------------------
	.section	.nv.constant0._Z17normalize_weightsPffii,"a",@progbits
	.sectionflags	@""
	.align	4
.nv.constant0._Z17normalize_weightsPffii:
	.zero		916


//--------------------- .nv.constant0._Z19array_sum_blockwisePfiS_ --------------------------
	.section	.nv.constant0._Z19array_sum_blockwisePfiS_,"a",@progbits
	.sectionflags	@""
	.align	4
.nv.constant0._Z19array_sum_blockwisePfiS_:
	.zero		920


//--------------------- .nv.constant0._Z13update_weightPiS_S_S_S_PfS0_fi --------------------------
	.section	.nv.constant0._Z13update_weightPiS_S_S_S_PfS0_fi,"a",@progbits
	.sectionflags	@""
	.align	4
.nv.constant0._Z13update_weightPiS_S_S_S_PfS0_fi:
	.zero		960


//--------------------- .nv.constant0._Z37calc_augmented_forman_ricci_curvaturePiS_S_S_S_PcS_PfS1_i --------------------------
	.section	.nv.constant0._Z37calc_augmented_forman_ricci_curvaturePiS_S_S_S_PcS_PfS1_i,"a",@progbits
	.sectionflags	@""
	.align	4
.nv.constant0._Z37calc_augmented_forman_ricci_curvaturePiS_S_S_S_PcS_PfS1_i:
	.zero		972


//--------------------- .nv.constant0._Z19find_faces_in_graphPiS_S_S_S_PcS_i --------------------------
	.section	.nv.constant0._Z19find_faces_in_graphPiS_S_S_S_PcS_i,"a",@progbits
	.sectionflags	@""
	.align	4
.nv.constant0._Z19find_faces_in_graphPiS_S_S_S_PcS_i:
	.zero		956


//--------------------- .nv.constant0._Z27calc_forman_ricci_curvaturePiS_S_S_S_PfS0_i --------------------------
	.section	.nv.constant0._Z27calc_forman_ricci_curvaturePiS_S_S_S_PfS0_i,"a",@progbits
	.sectionflags	@""
	.align	4
.nv.constant0._Z27calc_forman_ricci_curvaturePiS_S_S_S_PfS0_i:
	.zero		956


//--------------------- .nv.constant0._Z9copy_backPiS_i --------------------------
	.section	.nv.constant0._Z9copy_backPiS_i,"a",@progbits
	.sectionflags	@""
	.align	4
.nv.constant0._Z9copy_backPiS_i:
	.zero		916


//--------------------- .nv.constant0._Z10safe_shiftPiS_i --------------------------
	.section	.nv.constant0._Z10safe_shiftPiS_i,"a",@progbits
	.sectionflags	@""
	.align	4
.nv.constant0._Z10safe_shiftPiS_i:
	.zero		916


//--------------------- .nv.constant0._Z16shift_prefix_sumPii --------------------------
	.section	.nv.constant0._Z16shift_prefix_sumPii,"a",@progbits
	.sectionflags	@""
	.align	4
.nv.constant0._Z16shift_prefix_sumPii:
	.zero		908


//--------------------- .nv.constant0._Z16prefix_sum_finalPKiPiS1_m --------------------------
	.section	.nv.constant0._Z16prefix_sum_finalPKiPiS1_m,"a",@progbits
	.sectionflags	@""
	.align	4
.nv.constant0._Z16prefix_sum_finalPKiPiS1_m:
	.zero		928


//--------------------- .nv.constant0._Z10prefix_sumPKiPiS1_m --------------------------
	.section	.nv.constant0._Z10prefix_sumPKiPiS1_m,"a",@progbits
	.sectionflags	@""
	.align	4
.nv.constant0._Z10prefix_sumPKiPiS1_m:
	.zero		928


//--------------------- .nv.constant0._Z14bitonicSortGPUPfii --------------------------
	.section	.nv.constant0._Z14bitonicSortGPUPfii,"a",@progbits
	.sectionflags	@""
	.align	4
.nv.constant0._Z14bitonicSortGPUPfii:
	.zero		912


//--------------------- .nv.constant0._Z27copy_back_from_padded_arrayPfS_j --------------------------
	.section	.nv.constant0._Z27copy_back_from_padded_arrayPfS_j,"a",@progbits
	.sectionflags	@""
	.align	4
.nv.constant0._Z27copy_back_from_padded_arrayPfS_j:
	.zero		916


//--------------------- .nv.constant0._Z13copy_with_padPfS_jj --------------------------
	.section	.nv.constant0._Z13copy_with_padPfS_jj,"a",@progbits
	.sectionflags	@""
	.align	4
.nv.constant0._Z13copy_with_padPfS_jj:
	.zero		920


//--------------------- .nv.constant0._Z14init_on_devicePiii --------------------------
	.section	.nv.constant0._Z14init_on_devicePiii,"a",@progbits
	.sectionflags	@""
	.align	4
.nv.constant0._Z14init_on_devicePiii:
	.zero		912


//--------------------- .nv.constant0._Z18init_one_on_devicePfi --------------------------
	.section	.nv.constant0._Z18init_one_on_devicePfi,"a",@progbits
	.sectionflags	@""
	.align	4
.nv.constant0._Z18init_one_on_devicePfi:
	.zero		908


//--------------------- SYMBOLS --------------------------

	.type		.nv.reservedSmem.offset0,@object
	.size		.nv.reservedSmem.offset0,0x4
	.type		.nv.reservedSmem.cap,@object
	.size		.nv.reservedSmem.cap,0x4
